// auto-generated by cutlass_sweep.gemm — config: {"arch": "sm_100", "cluster_m": 8, "cluster_n": 1, "dtype": "mxfp8_e4m3", "dtype_b": "mxfp8_e4m3", "layout": "nt", "stages": 0, "tile_k": 256, "tile_m": 256, "tile_n": 128}
#include "cutlass/cutlass.h"
#include "cutlass/gemm/collective/collective_builder.hpp"
#include "cutlass/gemm/device/gemm_universal_adapter.h"
#include "cutlass/gemm/kernel/gemm_universal.hpp"
#include "cutlass/epilogue/collective/collective_builder.hpp"

using ElemA = cutlass::mx_float8_t<cutlass::float_e4m3_t>;
using ElemB = cutlass::mx_float8_t<cutlass::float_e4m3_t>;
using ElemCD = cutlass::bfloat16_t;
using Acc  = float;
using TileShape    = cute::Shape<cute::_256, cute::_128, cute::_256>;
using ClusterShape = cute::Shape<cute::_8, cute::_1, cute::_1>;

using CollectiveEpilogue = typename cutlass::epilogue::collective::CollectiveBuilder<
    cutlass::arch::Sm100, cutlass::arch::OpClassTensorOp,
    TileShape, ClusterShape,
    cutlass::epilogue::collective::EpilogueTileAuto,
    Acc, Acc,
    ElemCD, cutlass::layout::RowMajor, 128 / cutlass::sizeof_bits<ElemCD>::value,
    ElemCD, cutlass::layout::RowMajor, 128 / cutlass::sizeof_bits<ElemCD>::value,
    cutlass::epilogue::collective::EpilogueScheduleAuto
  >::CollectiveOp;

using CollectiveMainloop = typename cutlass::gemm::collective::CollectiveBuilder<
    cutlass::arch::Sm100, cutlass::arch::OpClassBlockScaledTensorOp,
    ElemA, cutlass::layout::RowMajor, 32,
    ElemB, cutlass::layout::ColumnMajor, 32,
    Acc,
    TileShape, ClusterShape,
    cutlass::gemm::collective::StageCountAutoCarveout<static_cast<int>(sizeof(typename CollectiveEpilogue::SharedStorage))>,
    cutlass::gemm::collective::KernelScheduleAuto
  >::CollectiveOp;

using GemmKernel = cutlass::gemm::kernel::GemmUniversal<
    cute::Shape<int,int,int,int>,
    CollectiveMainloop,
    CollectiveEpilogue
>;
using Gemm = cutlass::gemm::device::GemmUniversalAdapter<GemmKernel>;

// Force the device kernel symbol into the cubin without needing a host main.
auto* _anchor = &cutlass::device_kernel<GemmKernel>;


// ===== COMPILED SASS (sm_100a) =====

	.target	sm_100a

	.elftype	@"ET_EXEC"


//--------------------- .note.nv.tkinfo           --------------------------
	.section	.note.nv.tkinfo,"",@"SHT_NOTE"
	.sectionflags	@"SHF_NOTE_NV_TKINFO"
	.tkinfo
        /*0018*/ 	.word	0x00000002
        /*0030*/ 	.string	""
        /*0030*/ 	.string	"ptxas"
        /*0030*/ 	.string	"Cuda compilation tools, release 13.0, V13.0.88"
        /*0030*/ 	.string	"Build cuda_13.0.r13.0/compiler.36424714_0"
        /*0030*/ 	.string	"-arch sm_100a -m 64 "



//--------------------- .note.nv.cuinfo           --------------------------
	.section	.note.nv.cuinfo,"",@"SHT_NOTE"
	.sectionflags	@"SHF_NOTE_NV_CUINFO"
        /*0018*/ 	.short	0x0002
        /*001a*/ 	.short	0x0064
        /*001c*/ 	.short	0x0082
	.zero		2


//--------------------- .nv.info                  --------------------------
	.section	.nv.info,"",@"SHT_CUDA_INFO"
	.align	4


	//----- nvinfo : EIATTR_REGCOUNT
	.align		4
        /*0000*/ 	.byte	0x04, 0x2f
        /*0002*/ 	.short	(.L_19 - .L_18)
	.align		4
.L_18:
        /*0004*/ 	.word	index@(_ZN7cutlass13device_kernelINS_4gemm6kernel13GemmUniversalIN4cute5tupleIJiiiiEEENS1_10collective13CollectiveMmaINS1_46MainloopSm100TmaUmmaWarpSpecializedBlockScaledILi3ELi2ELi2ENS5_IJNS4_1CILi8EEENSA_ILi1EEESC_EEEEENS5_IJNSA_ILi256EEENSA_ILi128EEESF_EEENS5_IJNS_12float_e4m3_tENS_13float_ue8m0_tEEEENS5_IJNS5_IJlSC_lEEENS4_6LayoutINS5_IJNS5_IJNS5_IJNSA_ILi32EEENSA_ILi4EEEEEEiEEESQ_NS5_IJSC_iEEEEEENS5_IJNS5_IJNS5_IJNSA_ILi16EEESO_EEEiEEENS5_IJNS5_IJNSA_ILi0EEESC_EEENSA_ILi512EEEEEENS5_IJSW_iEEEEEEEEEEESK_S13_NS4_8TiledMMAINS4_8MMA_AtomIJNS4_27SM100_MMA_MXF8F6F4_2x1SM_SSISI_SI_fSJ_Li256ELi128ELNS4_4UMMA5MajorE0ELS18_0ELNS17_7ScaleInE0ELS19_0EEEEEENSM_INS5_IJSC_SC_SC_EEENS5_IJSW_SW_SW_EEEEENS5_IJNS4_10UnderscoreES1F_S1F_EEEEENS5_IJNS4_18SM100_TMA_2SM_LOADES1I_EEENS5_IJNS4_14ComposedLayoutINS4_7SwizzleILi3ELi4ELi3EEENS4_18smem_ptr_flag_bitsILi8EEENSM_INS5_IJSB_SG_EEENS5_IJSG_SC_EEEEEEENSM_INS5_IJNS5_IJNS5_IJSP_SC_EEENS5_IJSN_SC_EEEEEESC_NS5_IJSO_NSA_ILi2EEEEEEEEENS5_IJNS5_IJNS5_IJSU_SY_EEESX_EEESW_NS5_IJSC_SY_EEEEEEEEEEEvNS4_8identityENS5_IJNS4_28SM100_TMA_2SM_LOAD_MULTICASTES26_EEES24_vS25_EENS_8epilogue10collective18CollectiveEpilogueINS29_23Sm100TmaWarpSpecializedILi4ELi2ELi32ELb1ELb0EEEJNS5_IJSG_SG_SF_EEENS5_IJNSM_ISG_SC_EENSM_ISN_SC_EEEEENS_10bfloat16_tESL_S2I_SL_NS29_6fusion15FusionCallbacksIS2D_NS2J_17LinearCombinationIS2I_fS2I_fLNS_15FloatRoundStyleE2EEES2E_S2H_JEEENS4_5SM1004TMEM4LOAD26SM100_TMEM_LOAD_32dp32b32xENS4_13SM90_TMA_LOADENS1K_INS1L_ILi2ELi4ELi3EEENS1N_ILi16EEENSM_INS5_IJSB_SN_EEES1U_EEEENS4_39AutoVectorizingCopyWithAssumedAlignmentILi128EEENS4_14SM90_TMA_STOREES2Y_S30_S30_EEEvvEEEEvNT_6ParamsE)
        /*0008*/ 	.word	0x00000076


	//----- nvinfo : EIATTR_FRAME_SIZE
	.align		4
.L_19:
        /*000c*/ 	.byte	0x04, 0x11
        /*000e*/ 	.short	(.L_21 - .L_20)
	.align		4
.L_20:
        /*0010*/ 	.word	index@($__internal_2_$__cuda_sm10x_tcgen05_guardrail_trap_unallocated_columns_being_dealloced)
        /*0014*/ 	.word	0x00000000


	//----- nvinfo : EIATTR_FRAME_SIZE
	.align		4
.L_21:
        /*0018*/ 	.byte	0x04, 0x11
        /*001a*/ 	.short	(.L_23 - .L_22)
	.align		4
.L_22:
        /*001c*/ 	.word	index@($__internal_1_$__cuda_sm10x_tcgen05_guardrail_trap_phase_invalid_during_alloc)
        /*0020*/ 	.word	0x00000000


	//----- nvinfo : EIATTR_FRAME_SIZE
	.align		4
.L_23:
        /*0024*/ 	.byte	0x04, 0x11
        /*0026*/ 	.short	(.L_25 - .L_24)
	.align		4
.L_24:
        /*0028*/ 	.word	index@($__internal_0_$__cuda_sm10x_tcgen05_guardrail_trap_col_being_dealloced_not_returned_by_alloc)
        /*002c*/ 	.word	0x00000000


	//----- nvinfo : EIATTR_FRAME_SIZE
	.align		4
.L_25:
        /*0030*/ 	.byte	0x04, 0x11
        /*0032*/ 	.short	(.L_27 - .L_26)
	.align		4
.L_26:
        /*0034*/ 	.word	index@(_ZN7cutlass13device_kernelINS_4gemm6kernel13GemmUniversalIN4cute5tupleIJiiiiEEENS1_10collective13CollectiveMmaINS1_46MainloopSm100TmaUmmaWarpSpecializedBlockScaledILi3ELi2ELi2ENS5_IJNS4_1CILi8EEENSA_ILi1EEESC_EEEEENS5_IJNSA_ILi256EEENSA_ILi128EEESF_EEENS5_IJNS_12float_e4m3_tENS_13float_ue8m0_tEEEENS5_IJNS5_IJlSC_lEEENS4_6LayoutINS5_IJNS5_IJNS5_IJNSA_ILi32EEENSA_ILi4EEEEEEiEEESQ_NS5_IJSC_iEEEEEENS5_IJNS5_IJNS5_IJNSA_ILi16EEESO_EEEiEEENS5_IJNS5_IJNSA_ILi0EEESC_EEENSA_ILi512EEEEEENS5_IJSW_iEEEEEEEEEEESK_S13_NS4_8TiledMMAINS4_8MMA_AtomIJNS4_27SM100_MMA_MXF8F6F4_2x1SM_SSISI_SI_fSJ_Li256ELi128ELNS4_4UMMA5MajorE0ELS18_0ELNS17_7ScaleInE0ELS19_0EEEEEENSM_INS5_IJSC_SC_SC_EEENS5_IJSW_SW_SW_EEEEENS5_IJNS4_10UnderscoreES1F_S1F_EEEEENS5_IJNS4_18SM100_TMA_2SM_LOADES1I_EEENS5_IJNS4_14ComposedLayoutINS4_7SwizzleILi3ELi4ELi3EEENS4_18smem_ptr_flag_bitsILi8EEENSM_INS5_IJSB_SG_EEENS5_IJSG_SC_EEEEEEENSM_INS5_IJNS5_IJNS5_IJSP_SC_EEENS5_IJSN_SC_EEEEEESC_NS5_IJSO_NSA_ILi2EEEEEEEEENS5_IJNS5_IJNS5_IJSU_SY_EEESX_EEESW_NS5_IJSC_SY_EEEEEEEEEEEvNS4_8identityENS5_IJNS4_28SM100_TMA_2SM_LOAD_MULTICASTES26_EEES24_vS25_EENS_8epilogue10collective18CollectiveEpilogueINS29_23Sm100TmaWarpSpecializedILi4ELi2ELi32ELb1ELb0EEEJNS5_IJSG_SG_SF_EEENS5_IJNSM_ISG_SC_EENSM_ISN_SC_EEEEENS_10bfloat16_tESL_S2I_SL_NS29_6fusion15FusionCallbacksIS2D_NS2J_17LinearCombinationIS2I_fS2I_fLNS_15FloatRoundStyleE2EEES2E_S2H_JEEENS4_5SM1004TMEM4LOAD26SM100_TMEM_LOAD_32dp32b32xENS4_13SM90_TMA_LOADENS1K_INS1L_ILi2ELi4ELi3EEENS1N_ILi16EEENSM_INS5_IJSB_SN_EEES1U_EEEENS4_39AutoVectorizingCopyWithAssumedAlignmentILi128EEENS4_14SM90_TMA_STOREES2Y_S30_S30_EEEvvEEEEvNT_6ParamsE)
        /*0038*/ 	.word	0x00000000


	//----- nvinfo : EIATTR_MIN_STACK_SIZE
	.align		4
.L_27:
        /*003c*/ 	.byte	0x04, 0x12
        /*003e*/ 	.short	(.L_29 - .L_28)
	.align		4
.L_28:
        /*0040*/ 	.word	index@(_ZN7cutlass13device_kernelINS_4gemm6kernel13GemmUniversalIN4cute5tupleIJiiiiEEENS1_10collective13CollectiveMmaINS1_46MainloopSm100TmaUmmaWarpSpecializedBlockScaledILi3ELi2ELi2ENS5_IJNS4_1CILi8EEENSA_ILi1EEESC_EEEEENS5_IJNSA_ILi256EEENSA_ILi128EEESF_EEENS5_IJNS_12float_e4m3_tENS_13float_ue8m0_tEEEENS5_IJNS5_IJlSC_lEEENS4_6LayoutINS5_IJNS5_IJNS5_IJNSA_ILi32EEENSA_ILi4EEEEEEiEEESQ_NS5_IJSC_iEEEEEENS5_IJNS5_IJNS5_IJNSA_ILi16EEESO_EEEiEEENS5_IJNS5_IJNSA_ILi0EEESC_EEENSA_ILi512EEEEEENS5_IJSW_iEEEEEEEEEEESK_S13_NS4_8TiledMMAINS4_8MMA_AtomIJNS4_27SM100_MMA_MXF8F6F4_2x1SM_SSISI_SI_fSJ_Li256ELi128ELNS4_4UMMA5MajorE0ELS18_0ELNS17_7ScaleInE0ELS19_0EEEEEENSM_INS5_IJSC_SC_SC_EEENS5_IJSW_SW_SW_EEEEENS5_IJNS4_10UnderscoreES1F_S1F_EEEEENS5_IJNS4_18SM100_TMA_2SM_LOADES1I_EEENS5_IJNS4_14ComposedLayoutINS4_7SwizzleILi3ELi4ELi3EEENS4_18smem_ptr_flag_bitsILi8EEENSM_INS5_IJSB_SG_EEENS5_IJSG_SC_EEEEEEENSM_INS5_IJNS5_IJNS5_IJSP_SC_EEENS5_IJSN_SC_EEEEEESC_NS5_IJSO_NSA_ILi2EEEEEEEEENS5_IJNS5_IJNS5_IJSU_SY_EEESX_EEESW_NS5_IJSC_SY_EEEEEEEEEEEvNS4_8identityENS5_IJNS4_28SM100_TMA_2SM_LOAD_MULTICASTES26_EEES24_vS25_EENS_8epilogue10collective18CollectiveEpilogueINS29_23Sm100TmaWarpSpecializedILi4ELi2ELi32ELb1ELb0EEEJNS5_IJSG_SG_SF_EEENS5_IJNSM_ISG_SC_EENSM_ISN_SC_EEEEENS_10bfloat16_tESL_S2I_SL_NS29_6fusion15FusionCallbacksIS2D_NS2J_17LinearCombinationIS2I_fS2I_fLNS_15FloatRoundStyleE2EEES2E_S2H_JEEENS4_5SM1004TMEM4LOAD26SM100_TMEM_LOAD_32dp32b32xENS4_13SM90_TMA_LOADENS1K_INS1L_ILi2ELi4ELi3EEENS1N_ILi16EEENSM_INS5_IJSB_SN_EEES1U_EEEENS4_39AutoVectorizingCopyWithAssumedAlignmentILi128EEENS4_14SM90_TMA_STOREES2Y_S30_S30_EEEvvEEEEvNT_6ParamsE)
        /*0044*/ 	.word	0x00000000
.L_29:


//--------------------- .nv.compat                --------------------------
	.section	.nv.compat,"",@"SHT_CUDA_COMPAT_INFO"
	.align	4
        /*0000*/ 	.byte	0x02, 0x09, 0x01, 0x00, 0x02, 0x02, 0x02, 0x00, 0x02, 0x05, 0x05, 0x00, 0x03, 0x07, 0x01, 0x01
        /*0010*/ 	.byte	0x02, 0x03, 0x01, 0x00, 0x02, 0x06, 0x01, 0x00, 0x04, 0x0b, 0x08, 0x00, 0x09, 0x00, 0x00, 0x00
        /*0020*/ 	.byte	0x00, 0x00, 0x00, 0x00


//--------------------- .nv.info._ZN7cutlass13device_kernelINS_4gemm6kernel13GemmUniversalIN4cute5tupleIJiiiiEEENS1_10collective13CollectiveMmaINS1_46MainloopSm100TmaUmmaWarpSpecializedBlockScaledILi3ELi2ELi2ENS5_IJNS4_1CILi8EEENSA_ILi1EEESC_EEEEENS5_IJNSA_ILi256EEENSA_ILi128EEESF_EEENS5_IJNS_12float_e4m3_tENS_13float_ue8m0_tEEEENS5_IJNS5_IJlSC_lEEENS4_6LayoutINS5_IJNS5_IJNS5_IJNSA_ILi32EEENSA_ILi4EEEEEEiEEESQ_NS5_IJSC_iEEEEEENS5_IJNS5_IJNS5_IJNSA_ILi16EEESO_EEEiEEENS5_IJNS5_IJNSA_ILi0EEESC_EEENSA_ILi512EEEEEENS5_IJSW_iEEEEEEEEEEESK_S13_NS4_8TiledMMAINS4_8MMA_AtomIJNS4_27SM100_MMA_MXF8F6F4_2x1SM_SSISI_SI_fSJ_Li256ELi128ELNS4_4UMMA5MajorE0ELS18_0ELNS17_7ScaleInE0ELS19_0EEEEEENSM_INS5_IJSC_SC_SC_EEENS5_IJSW_SW_SW_EEEEENS5_IJNS4_10UnderscoreES1F_S1F_EEEEENS5_IJNS4_18SM100_TMA_2SM_LOADES1I_EEENS5_IJNS4_14ComposedLayoutINS4_7SwizzleILi3ELi4ELi3EEENS4_18smem_ptr_flag_bitsILi8EEENSM_INS5_IJSB_SG_EEENS5_IJSG_SC_EEEEEEENSM_INS5_IJNS5_IJNS5_IJSP_SC_EEENS5_IJSN_SC_EEEEEESC_NS5_IJSO_NSA_ILi2EEEEEEEEENS5_IJNS5_IJNS5_IJSU_SY_EEESX_EEESW_NS5_IJSC_SY_EEEEEEEEEEEvNS4_8identityENS5_IJNS4_28SM100_TMA_2SM_LOAD_MULTICASTES26_EEES24_vS25_EENS_8epilogue10collective18CollectiveEpilogueINS29_23Sm100TmaWarpSpecializedILi4ELi2ELi32ELb1ELb0EEEJNS5_IJSG_SG_SF_EEENS5_IJNSM_ISG_SC_EENSM_ISN_SC_EEEEENS_10bfloat16_tESL_S2I_SL_NS29_6fusion15FusionCallbacksIS2D_NS2J_17LinearCombinationIS2I_fS2I_fLNS_15FloatRoundStyleE2EEES2E_S2H_JEEENS4_5SM1004TMEM4LOAD26SM100_TMEM_LOAD_32dp32b32xENS4_13SM90_TMA_LOADENS1K_INS1L_ILi2ELi4ELi3EEENS1N_ILi16EEENSM_INS5_IJSB_SN_EEES1U_EEEENS4_39AutoVectorizingCopyWithAssumedAlignmentILi128EEENS4_14SM90_TMA_STOREES2Y_S30_S30_EEEvvEEEEvNT_6ParamsE --------------------------
	.section	.nv.info._ZN7cutlass13device_kernelINS_4gemm6kernel13GemmUniversalIN4cute5tupleIJiiiiEEENS1_10collective13CollectiveMmaINS1_46MainloopSm100TmaUmmaWarpSpecializedBlockScaledILi3ELi2ELi2ENS5_IJNS4_1CILi8EEENSA_ILi1EEESC_EEEEENS5_IJNSA_ILi256EEENSA_ILi128EEESF_EEENS5_IJNS_12float_e4m3_tENS_13float_ue8m0_tEEEENS5_IJNS5_IJlSC_lEEENS4_6LayoutINS5_IJNS5_IJNS5_IJNSA_ILi32EEENSA_ILi4EEEEEEiEEESQ_NS5_IJSC_iEEEEEENS5_IJNS5_IJNS5_IJNSA_ILi16EEESO_EEEiEEENS5_IJNS5_IJNSA_ILi0EEESC_EEENSA_ILi512EEEEEENS5_IJSW_iEEEEEEEEEEESK_S13_NS4_8TiledMMAINS4_8MMA_AtomIJNS4_27SM100_MMA_MXF8F6F4_2x1SM_SSISI_SI_fSJ_Li256ELi128ELNS4_4UMMA5MajorE0ELS18_0ELNS17_7ScaleInE0ELS19_0EEEEEENSM_INS5_IJSC_SC_SC_EEENS5_IJSW_SW_SW_EEEEENS5_IJNS4_10UnderscoreES1F_S1F_EEEEENS5_IJNS4_18SM100_TMA_2SM_LOADES1I_EEENS5_IJNS4_14ComposedLayoutINS4_7SwizzleILi3ELi4ELi3EEENS4_18smem_ptr_flag_bitsILi8EEENSM_INS5_IJSB_SG_EEENS5_IJSG_SC_EEEEEEENSM_INS5_IJNS5_IJNS5_IJSP_SC_EEENS5_IJSN_SC_EEEEEESC_NS5_IJSO_NSA_ILi2EEEEEEEEENS5_IJNS5_IJNS5_IJSU_SY_EEESX_EEESW_NS5_IJSC_SY_EEEEEEEEEEEvNS4_8identityENS5_IJNS4_28SM100_TMA_2SM_LOAD_MULTICASTES26_EEES24_vS25_EENS_8epilogue10collective18CollectiveEpilogueINS29_23Sm100TmaWarpSpecializedILi4ELi2ELi32ELb1ELb0EEEJNS5_IJSG_SG_SF_EEENS5_IJNSM_ISG_SC_EENSM_ISN_SC_EEEEENS_10bfloat16_tESL_S2I_SL_NS29_6fusion15FusionCallbacksIS2D_NS2J_17LinearCombinationIS2I_fS2I_fLNS_15FloatRoundStyleE2EEES2E_S2H_JEEENS4_5SM1004TMEM4LOAD26SM100_TMEM_LOAD_32dp32b32xENS4_13SM90_TMA_LOADENS1K_INS1L_ILi2ELi4ELi3EEENS1N_ILi16EEENSM_INS5_IJSB_SN_EEES1U_EEEENS4_39AutoVectorizingCopyWithAssumedAlignmentILi128EEENS4_14SM90_TMA_STOREES2Y_S30_S30_EEEvvEEEEvNT_6ParamsE,"",@"SHT_CUDA_INFO"
	.sectionflags	@""
	.align	4


	//----- nvinfo : EIATTR_CUDA_API_VERSION
	.align		4
        /*0000*/ 	.byte	0x04, 0x37
        /*0002*/ 	.short	(.L_31 - .L_30)
.L_30:
        /*0004*/ 	.word	0x00000082


	//----- nvinfo : EIATTR_KPARAM_INFO
	.align		4
.L_31:
        /*0008*/ 	.byte	0x04, 0x17
        /*000a*/ 	.short	(.L_33 - .L_32)
.L_32:
        /*000c*/ 	.word	0x00000000
        /*0010*/ 	.short	0x0000
        /*0012*/ 	.short	0x0000
        /*0014*/ 	.byte	0x00, 0xf0, 0x01, 0x30


	//----- nvinfo : EIATTR_AT_ENTRY_FRAGMENTS
	.align		4
.L_33:
        /*0018*/ 	.byte	0x04, 0x4f
        /*001a*/ 	.short	(.L_35 - .L_34)


	//   ....[0]....
.L_34:
        /*001c*/ 	.word	0x00000007


	//----- nvinfo : EIATTR_RESERVED_SMEM_USED
	.align		4
.L_35:
        /*0020*/ 	.byte	0x01, 0x41
	.zero		2


	//----- nvinfo : EIATTR_SPARSE_MMA_MASK
	.align		4
        /*0024*/ 	.byte	0x03, 0x50
        /*0026*/ 	.short	0x0000


	//----- nvinfo : EIATTR_TCGEN05_2CTA_USED
	.align		4
        /*0028*/ 	.byte	0x01, 0x52
	.zero		2


	//----- nvinfo : EIATTR_MAXREG_COUNT
	.align		4
        /*002c*/ 	.byte	0x03, 0x1b
        /*002e*/ 	.short	0x00ff


	//----- nvinfo : EIATTR_NUM_BARRIERS
	.align		4
        /*0030*/ 	.byte	0x02, 0x4c
        /*0032*/ 	.byte	0x07
	.zero		1


	//----- nvinfo : EIATTR_EXTERNS
	.align		4
        /*0034*/ 	.byte	0x04, 0x0f
        /*0036*/ 	.short	(.L_37 - .L_36)


	//   ....[0]....
	.align		4
.L_36:
        /*0038*/ 	.word	index@(__assertfail)


	//----- nvinfo : EIATTR_MERCURY_ISA_VERSION
	.align		4
.L_37:
        /*003c*/ 	.byte	0x03, 0x5f
        /*003e*/ 	.short	0x0101


	//----- nvinfo : EIATTR_INT_WARP_WIDE_INSTR_OFFSETS
	.align		4
        /*0040*/ 	.byte	0x04, 0x31
        /*0042*/ 	.short	(.L_39 - .L_38)


	//   ....[0]....
.L_38:
        /*0044*/ 	.word	0x00000e20


	//   ....[1]....
        /*0048*/ 	.word	0x00000ed0


	//   ....[2]....
        /*004c*/ 	.word	0x00005140


	//   ....[3]....
        /*0050*/ 	.word	0x00005160


	//   ....[4]....
        /*0054*/ 	.word	0x00005190


	//   ....[5]....
        /*0058*/ 	.word	0x00005d60


	//   ....[6]....
        /*005c*/ 	.word	0x00005dd0


	//   ....[7]....
        /*0060*/ 	.word	0x00005ed0


	//   ....[8]....
        /*0064*/ 	.word	0x00005f60


	//   ....[9]....
        /*0068*/ 	.word	0x00006060


	//   ....[10]....
        /*006c*/ 	.word	0x00006100


	//   ....[11]....
        /*0070*/ 	.word	0x00006200


	//   ....[12]....
        /*0074*/ 	.word	0x000062b0


	//----- nvinfo : EIATTR_COOP_GROUP_MASK_REGIDS
	.align		4
.L_39:
        /*0078*/ 	.byte	0x04, 0x29
        /*007a*/ 	.short	(.L_41 - .L_40)


	//   ....[0]....
.L_40:
        /*007c*/ 	.word	0xffffffff


	//   ....[1]....
        /*0080*/ 	.word	0xffffffff


	//   ....[2]....
        /*0084*/ 	.word	0xffffffff


	//   ....[3]....
        /*0088*/ 	.word	0xffffffff


	//   ....[4]....
        /*008c*/ 	.word	0xffffffff


	//   ....[5]....
        /*0090*/ 	.word	0xffffffff


	//   ....[6]....
        /*0094*/ 	.word	0xffffffff


	//   ....[7]....
        /*0098*/ 	.word	0xffffffff


	//   ....[8]....
        /*009c*/ 	.word	0xffffffff


	//   ....[9]....
        /*00a0*/ 	.word	0xffffffff


	//   ....[10]....
        /*00a4*/ 	.word	0xffffffff


	//   ....[11]....
        /*00a8*/ 	.word	0xffffffff


	//   ....[12]....
        /*00ac*/ 	.word	0xffffffff


	//   ....[13]....
        /*00b0*/ 	.word	0xffffffff


	//----- nvinfo : EIATTR_COOP_GROUP_INSTR_OFFSETS
	.align		4
.L_41:
        /*00b4*/ 	.byte	0x04, 0x28
        /*00b6*/ 	.short	(.L_43 - .L_42)


	//   ....[0]....
.L_42:
        /*00b8*/ 	.word	0x000000e0


	//   ....[1]....
        /*00bc*/ 	.word	0x000005b0


	//   ....[2]....
        /*00c0*/ 	.word	0x00000770


	//   ....[3]....
        /*00c4*/ 	.word	0x00000910


	//   ....[4]....
        /*00c8*/ 	.word	0x00000a10


	//   ....[5]....
        /*00cc*/ 	.word	0x00000b80


	//   ....[6]....
        /*00d0*/ 	.word	0x00000ce0


	//   ....[7]....
        /*00d4*/ 	.word	0x00000f40


	//   ....[8]....
        /*00d8*/ 	.word	0x00002890


	//   ....[9]....
        /*00dc*/ 	.word	0x00003700


	//   ....[10]....
        /*00e0*/ 	.word	0x00003c10


	//   ....[11]....
        /*00e4*/ 	.word	0x00003c40


	//   ....[12]....
        /*00e8*/ 	.word	0x00005040


	//   ....[13]....
        /*00ec*/ 	.word	0x00005250


	//----- nvinfo : EIATTR_VRC_CTA_INIT_COUNT
	.align		4
.L_43:
        /*00f0*/ 	.byte	0x02, 0x4a
        /*00f2*/ 	.byte	0x80
	.zero		1


	//----- nvinfo : EIATTR_SYSCALL_OFFSETS
	.align		4
        /*00f4*/ 	.byte	0x04, 0x46
        /*00f6*/ 	.short	(.L_45 - .L_44)


	//   ....[0]....
.L_44:
        /*00f8*/ 	.word	0x00006f00


	//   ....[1]....
        /*00fc*/ 	.word	0x00006ff0


	//   ....[2]....
        /*0100*/ 	.word	0x00007790


	//   ....[3]....
        /*0104*/ 	.word	0x00008420


	//   ....[4]....
        /*0108*/ 	.word	0x00009090


	//   ....[5]....
        /*010c*/ 	.word	0x00009d00


	//----- nvinfo : EIATTR_MBARRIER_INSTR_OFFSETS
	.align		4
.L_45:
        /*0110*/ 	.byte	0x04, 0x39
        /*0112*/ 	.short	(.L_47 - .L_46)


	//   ....[0]....
.L_46:
        /*0114*/ 	.word	0x00000700
        /*0118*/ 	.word	0x000000ff
        /*011c*/ 	.word	0x00000000
        /*0120*/ 	.short	0x0100
        /*0122*/ 	.byte	0x04
	.zero		1


	//   ....[1]....
        /*0124*/ 	.word	0x00000710
        /*0128*/ 	.word	0x000000ff
        /*012c*/ 	.word	0x00000018
        /*0130*/ 	.short	0x0100
        /*0132*/ 	.byte	0x04
	.zero		1


	//   ....[2]....
        /*0134*/ 	.word	0x00000720
        /*0138*/ 	.word	0x000000ff
        /*013c*/ 	.word	0x00000008
        /*0140*/ 	.short	0x0100
        /*0142*/ 	.byte	0x04
	.zero		1


	//   ....[3]....
        /*0144*/ 	.word	0x00000730
        /*0148*/ 	.word	0x000000ff
        /*014c*/ 	.word	0x00000020
        /*0150*/ 	.short	0x0100
        /*0152*/ 	.byte	0x04
	.zero		1


	//   ....[4]....
        /*0154*/ 	.word	0x00000740
        /*0158*/ 	.word	0x000000ff
        /*015c*/ 	.word	0x00000010
        /*0160*/ 	.short	0x0100
        /*0162*/ 	.byte	0x04
	.zero		1


	//   ....[5]....
        /*0164*/ 	.word	0x00000750
        /*0168*/ 	.word	0x000000ff
        /*016c*/ 	.word	0x00000028
        /*0170*/ 	.short	0x0100
        /*0172*/ 	.byte	0x04
	.zero		1


	//   ....[6]....
        /*0174*/ 	.word	0x00000880
        /*0178*/ 	.word	0x000000ff
        /*017c*/ 	.word	0x00000030
        /*0180*/ 	.short	0x0100
        /*0182*/ 	.byte	0x04
	.zero		1


	//   ....[7]....
        /*0184*/ 	.word	0x00000890
        /*0188*/ 	.word	0x000000ff
        /*018c*/ 	.word	0x00000050
        /*0190*/ 	.short	0x0100
        /*0192*/ 	.byte	0x04
	.zero		1


	//   ....[8]....
        /*0194*/ 	.word	0x000008a0
        /*0198*/ 	.word	0x000000ff
        /*019c*/ 	.word	0x00000038
        /*01a0*/ 	.short	0x0100
        /*01a2*/ 	.byte	0x04
	.zero		1


	//   ....[9]....
        /*01a4*/ 	.word	0x000008b0
        /*01a8*/ 	.word	0x000000ff
        /*01ac*/ 	.word	0x00000058
        /*01b0*/ 	.short	0x0100
        /*01b2*/ 	.byte	0x04
	.zero		1


	//   ....[10]....
        /*01b4*/ 	.word	0x000008c0
        /*01b8*/ 	.word	0x000000ff
        /*01bc*/ 	.word	0x00000040
        /*01c0*/ 	.short	0x0100
        /*01c2*/ 	.byte	0x04
	.zero		1


	//   ....[11]....
        /*01c4*/ 	.word	0x000008d0
        /*01c8*/ 	.word	0x000000ff
        /*01cc*/ 	.word	0x00000060
        /*01d0*/ 	.short	0x0100
        /*01d2*/ 	.byte	0x04
	.zero		1


	//   ....[12]....
        /*01d4*/ 	.word	0x000008e0
        /*01d8*/ 	.word	0x000000ff
        /*01dc*/ 	.word	0x00000048
        /*01e0*/ 	.short	0x0100
        /*01e2*/ 	.byte	0x04
	.zero		1


	//   ....[13]....
        /*01e4*/ 	.word	0x000008f0
        /*01e8*/ 	.word	0x000000ff
        /*01ec*/ 	.word	0x00000068
        /*01f0*/ 	.short	0x0100
        /*01f2*/ 	.byte	0x04
	.zero		1


	//   ....[14]....
        /*01f4*/ 	.word	0x000009e0
        /*01f8*/ 	.word	0x000000ff
        /*01fc*/ 	.word	0x00000070
        /*0200*/ 	.short	0x0100
        /*0202*/ 	.byte	0x06
	.zero		1


	//   ....[15]....
        /*0204*/ 	.word	0x000009f0
        /*0208*/ 	.word	0x000000ff
        /*020c*/ 	.word	0x00000078
        /*0210*/ 	.short	0x0100
        /*0212*/ 	.byte	0x06
	.zero		1


	//   ....[16]....
        /*0214*/ 	.word	0x00000b30
        /*0218*/ 	.word	0x000000ff
        /*021c*/ 	.word	0x00000080
        /*0220*/ 	.short	0x0100
        /*0222*/ 	.byte	0x06
	.zero		1


	//   ....[17]....
        /*0224*/ 	.word	0x00000b40
        /*0228*/ 	.word	0x000000ff
        /*022c*/ 	.word	0x00000090
        /*0230*/ 	.short	0x0100
        /*0232*/ 	.byte	0x06
	.zero		1


	//   ....[18]....
        /*0234*/ 	.word	0x00000b50
        /*0238*/ 	.word	0x000000ff
        /*023c*/ 	.word	0x00000088
        /*0240*/ 	.short	0x0100
        /*0242*/ 	.byte	0x06
	.zero		1


	//   ....[19]....
        /*0244*/ 	.word	0x00000b60
        /*0248*/ 	.word	0x000000ff
        /*024c*/ 	.word	0x00000098
        /*0250*/ 	.short	0x0100
        /*0252*/ 	.byte	0x06
	.zero		1


	//   ....[20]....
        /*0254*/ 	.word	0x00000c90
        /*0258*/ 	.word	0x000000ff
        /*025c*/ 	.word	0x000000a0
        /*0260*/ 	.short	0x0100
        /*0262*/ 	.byte	0x04
	.zero		1


	//   ....[21]....
        /*0264*/ 	.word	0x00000ca0
        /*0268*/ 	.word	0x000000ff
        /*026c*/ 	.word	0x000000b0
        /*0270*/ 	.short	0x0100
        /*0272*/ 	.byte	0x04
	.zero		1


	//   ....[22]....
        /*0274*/ 	.word	0x00000cb0
        /*0278*/ 	.word	0x000000ff
        /*027c*/ 	.word	0x000000a8
        /*0280*/ 	.short	0x0100
        /*0282*/ 	.byte	0x04
	.zero		1


	//   ....[23]....
        /*0284*/ 	.word	0x00000cc0
        /*0288*/ 	.word	0x000000ff
        /*028c*/ 	.word	0x000000b8
        /*0290*/ 	.short	0x0100
        /*0292*/ 	.byte	0x04
	.zero		1


	//   ....[24]....
        /*0294*/ 	.word	0x00000dc0
        /*0298*/ 	.word	0x000000ff
        /*029c*/ 	.word	0x000000c0
        /*02a0*/ 	.short	0x0100
        /*02a2*/ 	.byte	0x04
	.zero		1


	//   ....[25]....
        /*02a4*/ 	.word	0x00000dd0
        /*02a8*/ 	.word	0x000000ff
        /*02ac*/ 	.word	0x000000d0
        /*02b0*/ 	.short	0x0100
        /*02b2*/ 	.byte	0x04
	.zero		1


	//   ....[26]....
        /*02b4*/ 	.word	0x00000de0
        /*02b8*/ 	.word	0x000000ff
        /*02bc*/ 	.word	0x000000c8
        /*02c0*/ 	.short	0x0100
        /*02c2*/ 	.byte	0x04
	.zero		1


	//   ....[27]....
        /*02c4*/ 	.word	0x00000df0
        /*02c8*/ 	.word	0x000000ff
        /*02cc*/ 	.word	0x000000d8
        /*02d0*/ 	.short	0x0100
        /*02d2*/ 	.byte	0x04
	.zero		1


	//   ....[28]....
        /*02d4*/ 	.word	0x00000ef0
        /*02d8*/ 	.word	0x000000ff
        /*02dc*/ 	.word	0x000000e0
        /*02e0*/ 	.short	0x0100
        /*02e2*/ 	.byte	0x06
	.zero		1


	//   ....[29]....
        /*02e4*/ 	.word	0x00001bf0
        /*02e8*/ 	.word	0x00000003
        /*02ec*/ 	.word	0x000000d0
        /*02f0*/ 	.short	0x010a
        /*02f2*/ 	.byte	0xff
	.zero		1


	//   ....[30]....
        /*02f4*/ 	.word	0x00001c20
        /*02f8*/ 	.word	0x00000003
        /*02fc*/ 	.word	0x000000c0
        /*0300*/ 	.short	0x0101
        /*0302*/ 	.byte	0xff
	.zero		1


	//   ....[31]....
        /*0304*/ 	.word	0x00001d00
        /*0308*/ 	.word	0x000000ff
        /*030c*/ 	.word	0x00000018
        /*0310*/ 	.short	0x010a
        /*0312*/ 	.byte	0x04
	.zero		1


	//   ....[32]....
        /*0314*/ 	.word	0x00001e10
        /*0318*/ 	.word	0x000000ff
        /*031c*/ 	.word	0x00000018
        /*0320*/ 	.short	0x010a
        /*0322*/ 	.byte	0x06
	.zero		1


	//   ....[33]....
        /*0324*/ 	.word	0x00001f70
        /*0328*/ 	.word	0x000000ff
        /*032c*/ 	.word	0x00000018
        /*0330*/ 	.short	0x010a
        /*0332*/ 	.byte	0x04
	.zero		1


	//   ....[34]....
        /*0334*/ 	.word	0x00002310
        /*0338*/ 	.word	0x000000ff
        /*033c*/ 	.word	0x00000078
        /*0340*/ 	.short	0x0101
        /*0342*/ 	.byte	0x07
	.zero		1


	//   ....[35]....
        /*0344*/ 	.word	0x00002330
        /*0348*/ 	.word	0x000000ff
        /*034c*/ 	.word	0x00000018
        /*0350*/ 	.short	0x010a
        /*0352*/ 	.byte	0x04
	.zero		1


	//   ....[36]....
        /*0354*/ 	.word	0x000023b0
        /*0358*/ 	.word	0x000000ff
        /*035c*/ 	.word	0x00000018
        /*0360*/ 	.short	0x010a
        /*0362*/ 	.byte	0x0e
	.zero		1


	//   ....[37]....
        /*0364*/ 	.word	0x000024f0
        /*0368*/ 	.word	0x000000ff
        /*036c*/ 	.word	0x00000018
        /*0370*/ 	.short	0x010a
        /*0372*/ 	.byte	0x04
	.zero		1


	//   ....[38]....
        /*0374*/ 	.word	0x000028c0
        /*0378*/ 	.word	0x00000003
        /*037c*/ 	.word	0x00000080
        /*0380*/ 	.short	0x010a
        /*0382*/ 	.byte	0xff
	.zero		1


	//   ....[39]....
        /*0384*/ 	.word	0x00002a10
        /*0388*/ 	.word	0x00000000
        /*038c*/ 	.word	0x00000000
        /*0390*/ 	.short	0x0101
        /*0392*/ 	.byte	0xff
	.zero		1


	//   ....[40]....
        /*0394*/ 	.word	0x00002fd0
        /*0398*/ 	.word	0x000000ff
        /*039c*/ 	.word	0x00000000
        /*03a0*/ 	.short	0x010a
        /*03a2*/ 	.byte	0x04
	.zero		1


	//   ....[41]....
        /*03a4*/ 	.word	0x00003060
        /*03a8*/ 	.word	0x000000ff
        /*03ac*/ 	.word	0x00000000
        /*03b0*/ 	.short	0x010a
        /*03b2*/ 	.byte	0x05
	.zero		1


	//   ....[42]....
        /*03b4*/ 	.word	0x00003100
        /*03b8*/ 	.word	0x00000000
        /*03bc*/ 	.word	0x00000000
        /*03c0*/ 	.short	0x010a
        /*03c2*/ 	.byte	0xff
	.zero		1


	//   ....[43]....
        /*03c4*/ 	.word	0x00003250
        /*03c8*/ 	.word	0x00000000
        /*03cc*/ 	.word	0x000000c0
        /*03d0*/ 	.short	0x010a
        /*03d2*/ 	.byte	0xff
	.zero		1


	//   ....[44]....
        /*03d4*/ 	.word	0x000032c0
        /*03d8*/ 	.word	0x00000008
        /*03dc*/ 	.word	0x00000000
        /*03e0*/ 	.short	0x0101
        /*03e2*/ 	.byte	0xff
	.zero		1


	//   ....[45]....
        /*03e4*/ 	.word	0x000032e0
        /*03e8*/ 	.word	0x000000ff
        /*03ec*/ 	.word	0x00000090
        /*03f0*/ 	.short	0x010a
        /*03f2*/ 	.byte	0x04
	.zero		1


	//   ....[46]....
        /*03f4*/ 	.word	0x00003400
        /*03f8*/ 	.word	0x00000000
        /*03fc*/ 	.word	0x00000080
        /*0400*/ 	.short	0x010a
        /*0402*/ 	.byte	0xff
	.zero		1


	//   ....[47]....
        /*0404*/ 	.word	0x00003500
        /*0408*/ 	.word	0x00000000
        /*040c*/ 	.word	0x00000000
        /*0410*/ 	.short	0x0101
        /*0412*/ 	.byte	0xff
	.zero		1


	//   ....[48]....
        /*0414*/ 	.word	0x00003590
        /*0418*/ 	.word	0x000000ff
        /*041c*/ 	.word	0x00000090
        /*0420*/ 	.short	0x0106
        /*0422*/ 	.byte	0x04
	.zero		1


	//   ....[49]....
        /*0424*/ 	.word	0x000035b0
        /*0428*/ 	.word	0x000000ff
        /*042c*/ 	.word	0x00000090
        /*0430*/ 	.short	0x010a
        /*0432*/ 	.byte	0x04
	.zero		1


	//   ....[50]....
        /*0434*/ 	.word	0x00003640
        /*0438*/ 	.word	0x000000ff
        /*043c*/ 	.word	0x00000090
        /*0440*/ 	.short	0x0106
        /*0442*/ 	.byte	0x07
	.zero		1


	//   ....[51]....
        /*0444*/ 	.word	0x00003680
        /*0448*/ 	.word	0x00000000
        /*044c*/ 	.word	0x00000090
        /*0450*/ 	.short	0x010a
        /*0452*/ 	.byte	0xff
	.zero		1


	//   ....[52]....
        /*0454*/ 	.word	0x000038f0
        /*0458*/ 	.word	0x000000ff
        /*045c*/ 	.word	0x00000008
        /*0460*/ 	.short	0x010a
        /*0462*/ 	.byte	0x05
	.zero		1


	//   ....[53]....
        /*0464*/ 	.word	0x00003910
        /*0468*/ 	.word	0x000000ff
        /*046c*/ 	.word	0x00000008
        /*0470*/ 	.short	0x010a
        /*0472*/ 	.byte	0x05
	.zero		1


	//   ....[54]....
        /*0474*/ 	.word	0x00003ab0
        /*0478*/ 	.word	0x000000ff
        /*047c*/ 	.word	0x00000008
        /*0480*/ 	.short	0x010a
        /*0482*/ 	.byte	0x05
	.zero		1


	//   ....[55]....
        /*0484*/ 	.word	0x00003ad0
        /*0488*/ 	.word	0x000000ff
        /*048c*/ 	.word	0x00000008
        /*0490*/ 	.short	0x010a
        /*0492*/ 	.byte	0x05
	.zero		1


	//   ....[56]....
        /*0494*/ 	.word	0x00003ba0
        /*0498*/ 	.word	0x000000ff
        /*049c*/ 	.word	0x00000000
        /*04a0*/ 	.short	0x0101
        /*04a2*/ 	.byte	0x04
	.zero		1


	//   ....[57]....
        /*04a4*/ 	.word	0x00004460
        /*04a8*/ 	.word	0x00000000
        /*04ac*/ 	.word	0x00000080
        /*04b0*/ 	.short	0x010a
        /*04b2*/ 	.byte	0xff
	.zero		1


	//   ....[58]....
        /*04b4*/ 	.word	0x00004520
        /*04b8*/ 	.word	0x00000000
        /*04bc*/ 	.word	0x00000000
        /*04c0*/ 	.short	0x0101
        /*04c2*/ 	.byte	0xff
	.zero		1


	//   ....[59]....
        /*04c4*/ 	.word	0x00004600
        /*04c8*/ 	.word	0x000000ff
        /*04cc*/ 	.word	0x00000000
        /*04d0*/ 	.short	0x010a
        /*04d2*/ 	.byte	0x04
	.zero		1


	//   ....[60]....
        /*04d4*/ 	.word	0x00004610
        /*04d8*/ 	.word	0x000000ff
        /*04dc*/ 	.word	0x000000b0
        /*04e0*/ 	.short	0x010a
        /*04e2*/ 	.byte	0x06
	.zero		1


	//   ....[61]....
        /*04e4*/ 	.word	0x000046d0
        /*04e8*/ 	.word	0x000000ff
        /*04ec*/ 	.word	0x00000000
        /*04f0*/ 	.short	0x010a
        /*04f2*/ 	.byte	0x07
	.zero		1


	//   ....[62]....
        /*04f4*/ 	.word	0x00004840
        /*04f8*/ 	.word	0x000000ff
        /*04fc*/ 	.word	0x00000000
        /*0500*/ 	.short	0x010a
        /*0502*/ 	.byte	0x04
	.zero		1


	//   ....[63]....
        /*0504*/ 	.word	0x00004e20
        /*0508*/ 	.word	0x000000ff
        /*050c*/ 	.word	0x00000000
        /*0510*/ 	.short	0x010a
        /*0512*/ 	.byte	0x04
	.zero		1


	//   ....[64]....
        /*0514*/ 	.word	0x00004ed0
        /*0518*/ 	.word	0x00000000
        /*051c*/ 	.word	0x00000000
        /*0520*/ 	.short	0x010a
        /*0522*/ 	.byte	0xff
	.zero		1


	//   ....[65]....
        /*0524*/ 	.word	0x00004f10
        /*0528*/ 	.word	0x00000000
        /*052c*/ 	.word	0x00000000
        /*0530*/ 	.short	0x010a
        /*0532*/ 	.byte	0xff
	.zero		1


	//   ....[66]....
        /*0534*/ 	.word	0x00004f90
        /*0538*/ 	.word	0x000000ff
        /*053c*/ 	.word	0x00000000
        /*0540*/ 	.short	0x0101
        /*0542*/ 	.byte	0x04
	.zero		1


	//   ....[67]....
        /*0544*/ 	.word	0x00004fd0
        /*0548*/ 	.word	0x000000ff
        /*054c*/ 	.word	0x000000e0
        /*0550*/ 	.short	0x010a
        /*0552*/ 	.byte	0x31
	.zero		1


	//   ....[68]....
        /*0554*/ 	.word	0x00005030
        /*0558*/ 	.word	0x000000ff
        /*055c*/ 	.word	0x00000000
        /*0560*/ 	.short	0x0101
        /*0562*/ 	.byte	0x04
	.zero		1


	//   ....[69]....
        /*0564*/ 	.word	0x00005520
        /*0568*/ 	.word	0x00000008
        /*056c*/ 	.word	0x00000080
        /*0570*/ 	.short	0x010a
        /*0572*/ 	.byte	0xff
	.zero		1


	//   ....[70]....
        /*0574*/ 	.word	0x00005690
        /*0578*/ 	.word	0x00000000
        /*057c*/ 	.word	0x00000000
        /*0580*/ 	.short	0x0101
        /*0582*/ 	.byte	0xff
	.zero		1


	//   ....[71]....
        /*0584*/ 	.word	0x00005b70
        /*0588*/ 	.word	0x000000ff
        /*058c*/ 	.word	0x00000078
        /*0590*/ 	.short	0x010a
        /*0592*/ 	.byte	0x15
	.zero		1


	//   ....[72]....
        /*0594*/ 	.word	0x00005d00
        /*0598*/ 	.word	0x000000ff
        /*059c*/ 	.word	0x00000050
        /*05a0*/ 	.short	0x010a
        /*05a2*/ 	.byte	0x15
	.zero		1


	//   ....[73]....
        /*05a4*/ 	.word	0x00005e70
        /*05a8*/ 	.word	0x000000ff
        /*05ac*/ 	.word	0x00000030
        /*05b0*/ 	.short	0x010b
        /*05b2*/ 	.byte	0x15
	.zero		1


	//   ....[74]....
        /*05b4*/ 	.word	0x00005e90
        /*05b8*/ 	.word	0x000000ff
        /*05bc*/ 	.word	0x00000000
        /*05c0*/ 	.short	0x0101
        /*05c2*/ 	.byte	0x04
	.zero		1


	//   ....[75]....
        /*05c4*/ 	.word	0x00005ea0
        /*05c8*/ 	.word	0x000000ff
        /*05cc*/ 	.word	0x00000058
        /*05d0*/ 	.short	0x010a
        /*05d2*/ 	.byte	0x15
	.zero		1


	//   ....[76]....
        /*05d4*/ 	.word	0x00006000
        /*05d8*/ 	.word	0x000000ff
        /*05dc*/ 	.word	0x00000038
        /*05e0*/ 	.short	0x010b
        /*05e2*/ 	.byte	0x15
	.zero		1


	//   ....[77]....
        /*05e4*/ 	.word	0x00006020
        /*05e8*/ 	.word	0x000000ff
        /*05ec*/ 	.word	0x00000000
        /*05f0*/ 	.short	0x0101
        /*05f2*/ 	.byte	0x04
	.zero		1


	//   ....[78]....
        /*05f4*/ 	.word	0x00006030
        /*05f8*/ 	.word	0x000000ff
        /*05fc*/ 	.word	0x00000060
        /*0600*/ 	.short	0x010a
        /*0602*/ 	.byte	0x15
	.zero		1


	//   ....[79]....
        /*0604*/ 	.word	0x000061a0
        /*0608*/ 	.word	0x000000ff
        /*060c*/ 	.word	0x00000040
        /*0610*/ 	.short	0x010b
        /*0612*/ 	.byte	0x15
	.zero		1


	//   ....[80]....
        /*0614*/ 	.word	0x000061c0
        /*0618*/ 	.word	0x000000ff
        /*061c*/ 	.word	0x00000000
        /*0620*/ 	.short	0x0101
        /*0622*/ 	.byte	0x04
	.zero		1


	//   ....[81]....
        /*0624*/ 	.word	0x000061d0
        /*0628*/ 	.word	0x000000ff
        /*062c*/ 	.word	0x00000068
        /*0630*/ 	.short	0x010a
        /*0632*/ 	.byte	0x15
	.zero		1


	//   ....[82]....
        /*0634*/ 	.word	0x000063c0
        /*0638*/ 	.word	0x000000ff
        /*063c*/ 	.word	0x00000048
        /*0640*/ 	.short	0x010b
        /*0642*/ 	.byte	0x15
	.zero		1


	//   ....[83]....
        /*0644*/ 	.word	0x000063d0
        /*0648*/ 	.word	0x000000ff
        /*064c*/ 	.word	0x00000000
        /*0650*/ 	.short	0x0101
        /*0652*/ 	.byte	0x2c
	.zero		1


	//   ....[84]....
        /*0654*/ 	.word	0x00006410
        /*0658*/ 	.word	0x000000ff
        /*065c*/ 	.word	0x00000050
        /*0660*/ 	.short	0x010a
        /*0662*/ 	.byte	0x15
	.zero		1


	//   ....[85]....
        /*0664*/ 	.word	0x00006430
        /*0668*/ 	.word	0x000000ff
        /*066c*/ 	.word	0x00000058
        /*0670*/ 	.short	0x010a
        /*0672*/ 	.byte	0x15
	.zero		1


	//   ....[86]....
        /*0674*/ 	.word	0x00006450
        /*0678*/ 	.word	0x000000ff
        /*067c*/ 	.word	0x00000060
        /*0680*/ 	.short	0x010a
        /*0682*/ 	.byte	0x15
	.zero		1


	//   ....[87]....
        /*0684*/ 	.word	0x00006490
        /*0688*/ 	.word	0x00000000
        /*068c*/ 	.word	0x00000068
        /*0690*/ 	.short	0x010a
        /*0692*/ 	.byte	0xff
	.zero		1


	//   ....[88]....
        /*0694*/ 	.word	0x00006790
        /*0698*/ 	.word	0x00000003
        /*069c*/ 	.word	0x00000080
        /*06a0*/ 	.short	0x010a
        /*06a2*/ 	.byte	0xff
	.zero		1


	//   ....[89]....
        /*06a4*/ 	.word	0x00006910
        /*06a8*/ 	.word	0x00000000
        /*06ac*/ 	.word	0x00000000
        /*06b0*/ 	.short	0x0101
        /*06b2*/ 	.byte	0xff
	.zero		1


	//   ....[90]....
        /*06b4*/ 	.word	0x00007450
        /*06b8*/ 	.word	0x000000ff
        /*06bc*/ 	.word	0x00000030
        /*06c0*/ 	.short	0x010a
        /*06c2*/ 	.byte	0x2b
	.zero		1


	//   ....[91]....
        /*06c4*/ 	.word	0x00007490
        /*06c8*/ 	.word	0x00000063
        /*06cc*/ 	.word	0x000000a0
        /*06d0*/ 	.short	0x010a
        /*06d2*/ 	.byte	0xff
	.zero		1


	//   ....[92]....
        /*06d4*/ 	.word	0x00007580
        /*06d8*/ 	.word	0x000000ff
        /*06dc*/ 	.word	0x00000030
        /*06e0*/ 	.short	0x010a
        /*06e2*/ 	.byte	0x2b
	.zero		1


	//   ....[93]....
        /*06e4*/ 	.word	0x00007670
        /*06e8*/ 	.word	0x00000063
        /*06ec*/ 	.word	0x000000a0
        /*06f0*/ 	.short	0x010a
        /*06f2*/ 	.byte	0xff
	.zero		1


	//   ....[94]....
        /*06f4*/ 	.word	0x00008140
        /*06f8*/ 	.word	0x00000000
        /*06fc*/ 	.word	0x00000000
        /*0700*/ 	.short	0x0101
        /*0702*/ 	.byte	0xff
	.zero		1


	//   ....[95]....
        /*0704*/ 	.word	0x00008160
        /*0708*/ 	.word	0x00000003
        /*070c*/ 	.word	0x00000030
        /*0710*/ 	.short	0x010a
        /*0712*/ 	.byte	0xff
	.zero		1


	//   ....[96]....
        /*0714*/ 	.word	0x00008240
        /*0718*/ 	.word	0x00000003
        /*071c*/ 	.word	0x00000030
        /*0720*/ 	.short	0x010a
        /*0722*/ 	.byte	0xff
	.zero		1


	//   ....[97]....
        /*0724*/ 	.word	0x00008dc0
        /*0728*/ 	.word	0x0000003d
        /*072c*/ 	.word	0x00000000
        /*0730*/ 	.short	0x0101
        /*0732*/ 	.byte	0xff
	.zero		1


	//   ....[98]....
        /*0734*/ 	.word	0x00008de0
        /*0738*/ 	.word	0x0000003e
        /*073c*/ 	.word	0x00000030
        /*0740*/ 	.short	0x010a
        /*0742*/ 	.byte	0xff
	.zero		1


	//   ....[99]....
        /*0744*/ 	.word	0x00008eb0
        /*0748*/ 	.word	0x0000003e
        /*074c*/ 	.word	0x00000030
        /*0750*/ 	.short	0x010a
        /*0752*/ 	.byte	0xff
	.zero		1


	//   ....[100]....
        /*0754*/ 	.word	0x00009a30
        /*0758*/ 	.word	0x0000003d
        /*075c*/ 	.word	0x00000000
        /*0760*/ 	.short	0x0101
        /*0762*/ 	.byte	0xff
	.zero		1


	//   ....[101]....
        /*0764*/ 	.word	0x00009a50
        /*0768*/ 	.word	0x0000003e
        /*076c*/ 	.word	0x00000030
        /*0770*/ 	.short	0x010a
        /*0772*/ 	.byte	0xff
	.zero		1


	//   ....[102]....
        /*0774*/ 	.word	0x00009b20
        /*0778*/ 	.word	0x0000003e
        /*077c*/ 	.word	0x00000030
        /*0780*/ 	.short	0x010a
        /*0782*/ 	.byte	0xff
	.zero		1


	//   ....[103]....
        /*0784*/ 	.word	0x00009f10
        /*0788*/ 	.word	0x00000063
        /*078c*/ 	.word	0x00000000
        /*0790*/ 	.short	0x0101
        /*0792*/ 	.byte	0xff
	.zero		1


	//   ....[104]....
        /*0794*/ 	.word	0x0000a6f0
        /*0798*/ 	.word	0x00000002
        /*079c*/ 	.word	0x00000000
        /*07a0*/ 	.short	0x0101
        /*07a2*/ 	.byte	0xff
	.zero		1


	//   ....[105]....
        /*07a4*/ 	.word	0x0000a9a0
        /*07a8*/ 	.word	0x000000ff
        /*07ac*/ 	.word	0x00000000
        /*07b0*/ 	.short	0x0101
        /*07b2*/ 	.byte	0x04
	.zero		1


	//   ....[106]....
        /*07b4*/ 	.word	0x0000a9c0
        /*07b8*/ 	.word	0x00000003
        /*07bc*/ 	.word	0x000000d0
        /*07c0*/ 	.short	0x010a
        /*07c2*/ 	.byte	0xff
	.zero		1


	//   ....[107]....
        /*07c4*/ 	.word	0x0000aa20
        /*07c8*/ 	.word	0x00000000
        /*07cc*/ 	.word	0x00000018
        /*07d0*/ 	.short	0x010a
        /*07d2*/ 	.byte	0xff
	.zero		1


	//   ....[108]....
        /*07d4*/ 	.word	0x0000aa80
        /*07d8*/ 	.word	0x00000000
        /*07dc*/ 	.word	0x00000018
        /*07e0*/ 	.short	0x010a
        /*07e2*/ 	.byte	0xff
	.zero		1


	//   ....[109]....
        /*07e4*/ 	.word	0x0000aad0
        /*07e8*/ 	.word	0x00000003
        /*07ec*/ 	.word	0x00000080
        /*07f0*/ 	.short	0x010a
        /*07f2*/ 	.byte	0xff
	.zero		1


	//   ....[110]....
        /*07f4*/ 	.word	0x0000ab30
        /*07f8*/ 	.word	0x00000000
        /*07fc*/ 	.word	0x00000000
        /*0800*/ 	.short	0x010a
        /*0802*/ 	.byte	0xff
	.zero		1


	//   ....[111]....
        /*0804*/ 	.word	0x0000ab90
        /*0808*/ 	.word	0x00000000
        /*080c*/ 	.word	0x00000000
        /*0810*/ 	.short	0x010a
        /*0812*/ 	.byte	0xff
	.zero		1


	//   ....[112]....
        /*0814*/ 	.word	0x0000abe0
        /*0818*/ 	.word	0x00000000
        /*081c*/ 	.word	0x000000c0
        /*0820*/ 	.short	0x010a
        /*0822*/ 	.byte	0xff
	.zero		1


	//   ....[113]....
        /*0824*/ 	.word	0x0000ac40
        /*0828*/ 	.word	0x00000000
        /*082c*/ 	.word	0x00000090
        /*0830*/ 	.short	0x010a
        /*0832*/ 	.byte	0xff
	.zero		1


	//   ....[114]....
        /*0834*/ 	.word	0x0000ac90
        /*0838*/ 	.word	0x00000000
        /*083c*/ 	.word	0x00000080
        /*0840*/ 	.short	0x010a
        /*0842*/ 	.byte	0xff
	.zero		1


	//   ....[115]....
        /*0844*/ 	.word	0x0000acf0
        /*0848*/ 	.word	0x00000000
        /*084c*/ 	.word	0x00000090
        /*0850*/ 	.short	0x010a
        /*0852*/ 	.byte	0xff
	.zero		1


	//   ....[116]....
        /*0854*/ 	.word	0x0000ad50
        /*0858*/ 	.word	0x00000007
        /*085c*/ 	.word	0x00000008
        /*0860*/ 	.short	0x010a
        /*0862*/ 	.byte	0xff
	.zero		1


	//   ....[117]....
        /*0864*/ 	.word	0x0000ae40
        /*0868*/ 	.word	0x00000005
        /*086c*/ 	.word	0x00000008
        /*0870*/ 	.short	0x010a
        /*0872*/ 	.byte	0xff
	.zero		1


	//   ....[118]....
        /*0874*/ 	.word	0x0000ae90
        /*0878*/ 	.word	0x00000000
        /*087c*/ 	.word	0x00000080
        /*0880*/ 	.short	0x010a
        /*0882*/ 	.byte	0xff
	.zero		1


	//   ....[119]....
        /*0884*/ 	.word	0x0000af00
        /*0888*/ 	.word	0x00000000
        /*088c*/ 	.word	0x000000b0
        /*0890*/ 	.short	0x010a
        /*0892*/ 	.byte	0xff
	.zero		1


	//   ....[120]....
        /*0894*/ 	.word	0x0000af60
        /*0898*/ 	.word	0x00000000
        /*089c*/ 	.word	0x00000000
        /*08a0*/ 	.short	0x010a
        /*08a2*/ 	.byte	0xff
	.zero		1


	//   ....[121]....
        /*08a4*/ 	.word	0x0000afc0
        /*08a8*/ 	.word	0x00000000
        /*08ac*/ 	.word	0x00000000
        /*08b0*/ 	.short	0x010a
        /*08b2*/ 	.byte	0xff
	.zero		1


	//   ....[122]....
        /*08b4*/ 	.word	0x0000b020
        /*08b8*/ 	.word	0x00000000
        /*08bc*/ 	.word	0x000000e0
        /*08c0*/ 	.short	0x010a
        /*08c2*/ 	.byte	0xff
	.zero		1


	//   ....[123]....
        /*08c4*/ 	.word	0x0000b070
        /*08c8*/ 	.word	0x00000008
        /*08cc*/ 	.word	0x00000080
        /*08d0*/ 	.short	0x010a
        /*08d2*/ 	.byte	0xff
	.zero		1


	//   ....[124]....
        /*08d4*/ 	.word	0x0000b0d0
        /*08d8*/ 	.word	0x00000000
        /*08dc*/ 	.word	0x00000078
        /*08e0*/ 	.short	0x010a
        /*08e2*/ 	.byte	0xff
	.zero		1


	//   ....[125]....
        /*08e4*/ 	.word	0x0000b130
        /*08e8*/ 	.word	0x00000005
        /*08ec*/ 	.word	0x00000050
        /*08f0*/ 	.short	0x010a
        /*08f2*/ 	.byte	0xff
	.zero		1


	//   ....[126]....
        /*08f4*/ 	.word	0x0000b190
        /*08f8*/ 	.word	0x00000005
        /*08fc*/ 	.word	0x00000058
        /*0900*/ 	.short	0x010a
        /*0902*/ 	.byte	0xff
	.zero		1


	//   ....[127]....
        /*0904*/ 	.word	0x0000b1f0
        /*0908*/ 	.word	0x00000005
        /*090c*/ 	.word	0x00000060
        /*0910*/ 	.short	0x010a
        /*0912*/ 	.byte	0xff
	.zero		1


	//   ....[128]....
        /*0914*/ 	.word	0x0000b250
        /*0918*/ 	.word	0x00000005
        /*091c*/ 	.word	0x00000068
        /*0920*/ 	.short	0x010a
        /*0922*/ 	.byte	0xff
	.zero		1


	//   ....[129]....
        /*0924*/ 	.word	0x0000b2b0
        /*0928*/ 	.word	0x00000000
        /*092c*/ 	.word	0x00000050
        /*0930*/ 	.short	0x010a
        /*0932*/ 	.byte	0xff
	.zero		1


	//   ....[130]....
        /*0934*/ 	.word	0x0000b310
        /*0938*/ 	.word	0x00000000
        /*093c*/ 	.word	0x00000058
        /*0940*/ 	.short	0x010a
        /*0942*/ 	.byte	0xff
	.zero		1


	//   ....[131]....
        /*0944*/ 	.word	0x0000b370
        /*0948*/ 	.word	0x00000000
        /*094c*/ 	.word	0x00000060
        /*0950*/ 	.short	0x010a
        /*0952*/ 	.byte	0xff
	.zero		1


	//   ....[132]....
        /*0954*/ 	.word	0x0000b3c0
        /*0958*/ 	.word	0x00000003
        /*095c*/ 	.word	0x00000080
        /*0960*/ 	.short	0x010a
        /*0962*/ 	.byte	0xff
	.zero		1


	//   ....[133]....
        /*0964*/ 	.word	0x0000b420
        /*0968*/ 	.word	0x00000002
        /*096c*/ 	.word	0x00000030
        /*0970*/ 	.short	0x010a
        /*0972*/ 	.byte	0xff
	.zero		1


	//   ....[134]....
        /*0974*/ 	.word	0x0000b470
        /*0978*/ 	.word	0x00000063
        /*097c*/ 	.word	0x000000a0
        /*0980*/ 	.short	0x010a
        /*0982*/ 	.byte	0xff
	.zero		1


	//   ....[135]....
        /*0984*/ 	.word	0x0000b4c0
        /*0988*/ 	.word	0x00000003
        /*098c*/ 	.word	0x00000030
        /*0990*/ 	.short	0x010a
        /*0992*/ 	.byte	0xff
	.zero		1


	//   ....[136]....
        /*0994*/ 	.word	0x0000b510
        /*0998*/ 	.word	0x0000003e
        /*099c*/ 	.word	0x00000030
        /*09a0*/ 	.short	0x010a
        /*09a2*/ 	.byte	0xff
	.zero		1


	//   ....[137]....
        /*09a4*/ 	.word	0x0000b560
        /*09a8*/ 	.word	0x0000003e
        /*09ac*/ 	.word	0x00000030
        /*09b0*/ 	.short	0x010a
        /*09b2*/ 	.byte	0xff
	.zero		1


	//----- nvinfo : EIATTR_NUM_MBARRIERS
	.align		4
.L_47:
        /*09b4*/ 	.byte	0x03, 0x38
        /*09b6*/ 	.short	0x001d


	//----- nvinfo : EIATTR_EXIT_INSTR_OFFSETS
	.align		4
        /*09b8*/ 	.byte	0x04, 0x1c
        /*09ba*/ 	.short	(.L_49 - .L_48)


	//   ....[0]....
.L_48:
        /*09bc*/ 	.word	0x00003130


	//   ....[1]....
        /*09c0*/ 	.word	0x00003650


	//   ....[2]....
        /*09c4*/ 	.word	0x000036b0


	//   ....[3]....
        /*09c8*/ 	.word	0x00005260


	//   ....[4]....
        /*09cc*/ 	.word	0x000064c0


	//   ....[5]....
        /*09d0*/ 	.word	0x00006500


	//   ....[6]....
        /*09d4*/ 	.word	0x0000a880


	//   ....[7]....
        /*09d8*/ 	.word	0x0000a900


	//   ....[8]....
        /*09dc*/ 	.word	0x0000a930


	//   ....[9]....
        /*09e0*/ 	.word	0x0000a9b0


	//----- nvinfo : EIATTR_MAX_THREADS
	.align		4
.L_49:
        /*09e4*/ 	.byte	0x04, 0x05
        /*09e6*/ 	.short	(.L_51 - .L_50)
.L_50:
        /*09e8*/ 	.word	0x00000100
        /*09ec*/ 	.word	0x00000001
        /*09f0*/ 	.word	0x00000001


	//----- nvinfo : EIATTR_CRS_STACK_SIZE
	.align		4
.L_51:
        /*09f4*/ 	.byte	0x04, 0x1e
        /*09f6*/ 	.short	(.L_53 - .L_52)
.L_52:
        /*09f8*/ 	.word	0x00000000


	//----- nvinfo : EIATTR_CBANK_PARAM_SIZE
	.align		4
.L_53:
        /*09fc*/ 	.byte	0x03, 0x19
        /*09fe*/ 	.short	0x0c00


	//----- nvinfo : EIATTR_PARAM_CBANK
	.align		4
        /*0a00*/ 	.byte	0x04, 0x0a
        /*0a02*/ 	.short	(.L_55 - .L_54)
	.align		4
.L_54:
        /*0a04*/ 	.word	index@(.nv.constant0._ZN7cutlass13device_kernelINS_4gemm6kernel13GemmUniversalIN4cute5tupleIJiiiiEEENS1_10collective13CollectiveMmaINS1_46MainloopSm100TmaUmmaWarpSpecializedBlockScaledILi3ELi2ELi2ENS5_IJNS4_1CILi8EEENSA_ILi1EEESC_EEEEENS5_IJNSA_ILi256EEENSA_ILi128EEESF_EEENS5_IJNS_12float_e4m3_tENS_13float_ue8m0_tEEEENS5_IJNS5_IJlSC_lEEENS4_6LayoutINS5_IJNS5_IJNS5_IJNSA_ILi32EEENSA_ILi4EEEEEEiEEESQ_NS5_IJSC_iEEEEEENS5_IJNS5_IJNS5_IJNSA_ILi16EEESO_EEEiEEENS5_IJNS5_IJNSA_ILi0EEESC_EEENSA_ILi512EEEEEENS5_IJSW_iEEEEEEEEEEESK_S13_NS4_8TiledMMAINS4_8MMA_AtomIJNS4_27SM100_MMA_MXF8F6F4_2x1SM_SSISI_SI_fSJ_Li256ELi128ELNS4_4UMMA5MajorE0ELS18_0ELNS17_7ScaleInE0ELS19_0EEEEEENSM_INS5_IJSC_SC_SC_EEENS5_IJSW_SW_SW_EEEEENS5_IJNS4_10UnderscoreES1F_S1F_EEEEENS5_IJNS4_18SM100_TMA_2SM_LOADES1I_EEENS5_IJNS4_14ComposedLayoutINS4_7SwizzleILi3ELi4ELi3EEENS4_18smem_ptr_flag_bitsILi8EEENSM_INS5_IJSB_SG_EEENS5_IJSG_SC_EEEEEEENSM_INS5_IJNS5_IJNS5_IJSP_SC_EEENS5_IJSN_SC_EEEEEESC_NS5_IJSO_NSA_ILi2EEEEEEEEENS5_IJNS5_IJNS5_IJSU_SY_EEESX_EEESW_NS5_IJSC_SY_EEEEEEEEEEEvNS4_8identityENS5_IJNS4_28SM100_TMA_2SM_LOAD_MULTICASTES26_EEES24_vS25_EENS_8epilogue10collective18CollectiveEpilogueINS29_23Sm100TmaWarpSpecializedILi4ELi2ELi32ELb1ELb0EEEJNS5_IJSG_SG_SF_EEENS5_IJNSM_ISG_SC_EENSM_ISN_SC_EEEEENS_10bfloat16_tESL_S2I_SL_NS29_6fusion15FusionCallbacksIS2D_NS2J_17LinearCombinationIS2I_fS2I_fLNS_15FloatRoundStyleE2EEES2E_S2H_JEEENS4_5SM1004TMEM4LOAD26SM100_TMEM_LOAD_32dp32b32xENS4_13SM90_TMA_LOADENS1K_INS1L_ILi2ELi4ELi3EEENS1N_ILi16EEENSM_INS5_IJSB_SN_EEES1U_EEEENS4_39AutoVectorizingCopyWithAssumedAlignmentILi128EEENS4_14SM90_TMA_STOREES2Y_S30_S30_EEEvvEEEEvNT_6ParamsE)
        /*0a08*/ 	.short	0x0380
        /*0a0a*/ 	.short	0x0c00


	//----- nvinfo : EIATTR_SW_WAR
	.align		4
.L_55:
        /*0a0c*/ 	.byte	0x04, 0x36
        /*0a0e*/ 	.short	(.L_57 - .L_56)
.L_56:
        /*0a10*/ 	.word	0x00000008
.L_57:


//--------------------- .nv.callgraph             --------------------------
	.section	.nv.callgraph,"",@"SHT_CUDA_CALLGRAPH"
	.align	4
	.sectionentsize	8
	.align		4
        /*0000*/ 	.word	0x00000000
	.align		4
        /*0004*/ 	.word	0xffffffff
	.align		4
        /*0008*/ 	.word	index@(_ZN7cutlass13device_kernelINS_4gemm6kernel13GemmUniversalIN4cute5tupleIJiiiiEEENS1_10collective13CollectiveMmaINS1_46MainloopSm100TmaUmmaWarpSpecializedBlockScaledILi3ELi2ELi2ENS5_IJNS4_1CILi8EEENSA_ILi1EEESC_EEEEENS5_IJNSA_ILi256EEENSA_ILi128EEESF_EEENS5_IJNS_12float_e4m3_tENS_13float_ue8m0_tEEEENS5_IJNS5_IJlSC_lEEENS4_6LayoutINS5_IJNS5_IJNS5_IJNSA_ILi32EEENSA_ILi4EEEEEEiEEESQ_NS5_IJSC_iEEEEEENS5_IJNS5_IJNS5_IJNSA_ILi16EEESO_EEEiEEENS5_IJNS5_IJNSA_ILi0EEESC_EEENSA_ILi512EEEEEENS5_IJSW_iEEEEEEEEEEESK_S13_NS4_8TiledMMAINS4_8MMA_AtomIJNS4_27SM100_MMA_MXF8F6F4_2x1SM_SSISI_SI_fSJ_Li256ELi128ELNS4_4UMMA5MajorE0ELS18_0ELNS17_7ScaleInE0ELS19_0EEEEEENSM_INS5_IJSC_SC_SC_EEENS5_IJSW_SW_SW_EEEEENS5_IJNS4_10UnderscoreES1F_S1F_EEEEENS5_IJNS4_18SM100_TMA_2SM_LOADES1I_EEENS5_IJNS4_14ComposedLayoutINS4_7SwizzleILi3ELi4ELi3EEENS4_18smem_ptr_flag_bitsILi8EEENSM_INS5_IJSB_SG_EEENS5_IJSG_SC_EEEEEEENSM_INS5_IJNS5_IJNS5_IJSP_SC_EEENS5_IJSN_SC_EEEEEESC_NS5_IJSO_NSA_ILi2EEEEEEEEENS5_IJNS5_IJNS5_IJSU_SY_EEESX_EEESW_NS5_IJSC_SY_EEEEEEEEEEEvNS4_8identityENS5_IJNS4_28SM100_TMA_2SM_LOAD_MULTICASTES26_EEES24_vS25_EENS_8epilogue10collective18CollectiveEpilogueINS29_23Sm100TmaWarpSpecializedILi4ELi2ELi32ELb1ELb0EEEJNS5_IJSG_SG_SF_EEENS5_IJNSM_ISG_SC_EENSM_ISN_SC_EEEEENS_10bfloat16_tESL_S2I_SL_NS29_6fusion15FusionCallbacksIS2D_NS2J_17LinearCombinationIS2I_fS2I_fLNS_15FloatRoundStyleE2EEES2E_S2H_JEEENS4_5SM1004TMEM4LOAD26SM100_TMEM_LOAD_32dp32b32xENS4_13SM90_TMA_LOADENS1K_INS1L_ILi2ELi4ELi3EEENS1N_ILi16EEENSM_INS5_IJSB_SN_EEES1U_EEEENS4_39AutoVectorizingCopyWithAssumedAlignmentILi128EEENS4_14SM90_TMA_STOREES2Y_S30_S30_EEEvvEEEEvNT_6ParamsE)
	.align		4
        /*000c*/ 	.word	index@(__assertfail)
	.align		4
        /*0010*/ 	.word	0x00000000
	.align		4
        /*0014*/ 	.word	0xfffffffe
	.align		4
        /*0018*/ 	.word	0x00000000
	.align		4
        /*001c*/ 	.word	0xfffffffd
	.align		4
        /*0020*/ 	.word	0x00000000
	.align		4
        /*0024*/ 	.word	0xfffffffc


//--------------------- .nv.constant4             --------------------------
	.section	.nv.constant4,"a",@progbits
	.align	8
	.align		8
.nv.constant4:
        /*0000*/ 	.dword	__assertfail
	.align		8
        /*0008*/ 	.dword	__unnamed_1
	.align		8
        /*0010*/ 	.dword	__unnamed_2
	.align		8
        /*0018*/ 	.dword	_ZN40_INTERNAL_d0c18666_4_k_cu_e0a84b67_381774cuda3std3__45__cpo5beginE
	.align		8
        /*0020*/ 	.dword	_ZN40_INTERNAL_d0c18666_4_k_cu_e0a84b67_381774cuda3std3__45__cpo3endE
	.align		8
        /*0028*/ 	.dword	_ZN40_INTERNAL_d0c18666_4_k_cu_e0a84b67_381774cuda3std3__45__cpo6cbeginE
	.align		8
        /*0030*/ 	.dword	_ZN40_INTERNAL_d0c18666_4_k_cu_e0a84b67_381774cuda3std3__45__cpo4cendE
	.align		8
        /*0038*/ 	.dword	_ZN40_INTERNAL_d0c18666_4_k_cu_e0a84b67_381774cuda3std3__442_GLOBAL__N__d0c18666_4_k_cu_e0a84b67_381776ignoreE
	.align		8
        /*0040*/ 	.dword	_ZN40_INTERNAL_d0c18666_4_k_cu_e0a84b67_381774cuda3std3__419piecewise_constructE
	.align		8
        /*0048*/ 	.dword	_ZN40_INTERNAL_d0c18666_4_k_cu_e0a84b67_381774cuda3std3__48in_placeE
	.align		8
        /*0050*/ 	.dword	_ZN40_INTERNAL_d0c18666_4_k_cu_e0a84b67_381774cuda3std6ranges3__45__cpo4swapE
	.align		8
        /*0058*/ 	.dword	_ZN40_INTERNAL_d0c18666_4_k_cu_e0a84b67_381774cuda3std6ranges3__45__cpo9iter_moveE
	.align		8
        /*0060*/ 	.dword	_ZN40_INTERNAL_d0c18666_4_k_cu_e0a84b67_381774cute7productE
	.align		8
        /*0068*/ 	.dword	_ZN40_INTERNAL_d0c18666_4_k_cu_e0a84b67_381774cute1_E
	.align		8
        /*0070*/ 	.dword	$str$25
	.align		8
        /*0078*/ 	.dword	$str$26
	.align		8
        /*0080*/ 	.dword	$str$27
	.align		8
        /*0088*/ 	.dword	$str$28


//--------------------- .text._ZN7cutlass13device_kernelINS_4gemm6kernel13GemmUniversalIN4cute5tupleIJiiiiEEENS1_10collective13CollectiveMmaINS1_46MainloopSm100TmaUmmaWarpSpecializedBlockScaledILi3ELi2ELi2ENS5_IJNS4_1CILi8EEENSA_ILi1EEESC_EEEEENS5_IJNSA_ILi256EEENSA_ILi128EEESF_EEENS5_IJNS_12float_e4m3_tENS_13float_ue8m0_tEEEENS5_IJNS5_IJlSC_lEEENS4_6LayoutINS5_IJNS5_IJNS5_IJNSA_ILi32EEENSA_ILi4EEEEEEiEEESQ_NS5_IJSC_iEEEEEENS5_IJNS5_IJNS5_IJNSA_ILi16EEESO_EEEiEEENS5_IJNS5_IJNSA_ILi0EEESC_EEENSA_ILi512EEEEEENS5_IJSW_iEEEEEEEEEEESK_S13_NS4_8TiledMMAINS4_8MMA_AtomIJNS4_27SM100_MMA_MXF8F6F4_2x1SM_SSISI_SI_fSJ_Li256ELi128ELNS4_4UMMA5MajorE0ELS18_0ELNS17_7ScaleInE0ELS19_0EEEEEENSM_INS5_IJSC_SC_SC_EEENS5_IJSW_SW_SW_EEEEENS5_IJNS4_10UnderscoreES1F_S1F_EEEEENS5_IJNS4_18SM100_TMA_2SM_LOADES1I_EEENS5_IJNS4_14ComposedLayoutINS4_7SwizzleILi3ELi4ELi3EEENS4_18smem_ptr_flag_bitsILi8EEENSM_INS5_IJSB_SG_EEENS5_IJSG_SC_EEEEEEENSM_INS5_IJNS5_IJNS5_IJSP_SC_EEENS5_IJSN_SC_EEEEEESC_NS5_IJSO_NSA_ILi2EEEEEEEEENS5_IJNS5_IJNS5_IJSU_SY_EEESX_EEESW_NS5_IJSC_SY_EEEEEEEEEEEvNS4_8identityENS5_IJNS4_28SM100_TMA_2SM_LOAD_MULTICASTES26_EEES24_vS25_EENS_8epilogue10collective18CollectiveEpilogueINS29_23Sm100TmaWarpSpecializedILi4ELi2ELi32ELb1ELb0EEEJNS5_IJSG_SG_SF_EEENS5_IJNSM_ISG_SC_EENSM_ISN_SC_EEEEENS_10bfloat16_tESL_S2I_SL_NS29_6fusion15FusionCallbacksIS2D_NS2J_17LinearCombinationIS2I_fS2I_fLNS_15FloatRoundStyleE2EEES2E_S2H_JEEENS4_5SM1004TMEM4LOAD26SM100_TMEM_LOAD_32dp32b32xENS4_13SM90_TMA_LOADENS1K_INS1L_ILi2ELi4ELi3EEENS1N_ILi16EEENSM_INS5_IJSB_SN_EEES1U_EEEENS4_39AutoVectorizingCopyWithAssumedAlignmentILi128EEENS4_14SM90_TMA_STOREES2Y_S30_S30_EEEvvEEEEvNT_6ParamsE --------------------------
	.section	.text._ZN7cutlass13device_kernelINS_4gemm6kernel13GemmUniversalIN4cute5tupleIJiiiiEEENS1_10collective13CollectiveMmaINS1_46MainloopSm100TmaUmmaWarpSpecializedBlockScaledILi3ELi2ELi2ENS5_IJNS4_1CILi8EEENSA_ILi1EEESC_EEEEENS5_IJNSA_ILi256EEENSA_ILi128EEESF_EEENS5_IJNS_12float_e4m3_tENS_13float_ue8m0_tEEEENS5_IJNS5_IJlSC_lEEENS4_6LayoutINS5_IJNS5_IJNS5_IJNSA_ILi32EEENSA_ILi4EEEEEEiEEESQ_NS5_IJSC_iEEEEEENS5_IJNS5_IJNS5_IJNSA_ILi16EEESO_EEEiEEENS5_IJNS5_IJNSA_ILi0EEESC_EEENSA_ILi512EEEEEENS5_IJSW_iEEEEEEEEEEESK_S13_NS4_8TiledMMAINS4_8MMA_AtomIJNS4_27SM100_MMA_MXF8F6F4_2x1SM_SSISI_SI_fSJ_Li256ELi128ELNS4_4UMMA5MajorE0ELS18_0ELNS17_7ScaleInE0ELS19_0EEEEEENSM_INS5_IJSC_SC_SC_EEENS5_IJSW_SW_SW_EEEEENS5_IJNS4_10UnderscoreES1F_S1F_EEEEENS5_IJNS4_18SM100_TMA_2SM_LOADES1I_EEENS5_IJNS4_14ComposedLayoutINS4_7SwizzleILi3ELi4ELi3EEENS4_18smem_ptr_flag_bitsILi8EEENSM_INS5_IJSB_SG_EEENS5_IJSG_SC_EEEEEEENSM_INS5_IJNS5_IJNS5_IJSP_SC_EEENS5_IJSN_SC_EEEEEESC_NS5_IJSO_NSA_ILi2EEEEEEEEENS5_IJNS5_IJNS5_IJSU_SY_EEESX_EEESW_NS5_IJSC_SY_EEEEEEEEEEEvNS4_8identityENS5_IJNS4_28SM100_TMA_2SM_LOAD_MULTICASTES26_EEES24_vS25_EENS_8epilogue10collective18CollectiveEpilogueINS29_23Sm100TmaWarpSpecializedILi4ELi2ELi32ELb1ELb0EEEJNS5_IJSG_SG_SF_EEENS5_IJNSM_ISG_SC_EENSM_ISN_SC_EEEEENS_10bfloat16_tESL_S2I_SL_NS29_6fusion15FusionCallbacksIS2D_NS2J_17LinearCombinationIS2I_fS2I_fLNS_15FloatRoundStyleE2EEES2E_S2H_JEEENS4_5SM1004TMEM4LOAD26SM100_TMEM_LOAD_32dp32b32xENS4_13SM90_TMA_LOADENS1K_INS1L_ILi2ELi4ELi3EEENS1N_ILi16EEENSM_INS5_IJSB_SN_EEES1U_EEEENS4_39AutoVectorizingCopyWithAssumedAlignmentILi128EEENS4_14SM90_TMA_STOREES2Y_S30_S30_EEEvvEEEEvNT_6ParamsE,"ax",@progbits
	.align	128
.text._ZN7cutlass13device_kernelINS_4gemm6kernel13GemmUniversalIN4cute5tupleIJiiiiEEENS1_10collective13CollectiveMmaINS1_46MainloopSm100TmaUmmaWarpSpecializedBlockScaledILi3ELi2ELi2ENS5_IJNS4_1CILi8EEENSA_ILi1EEESC_EEEEENS5_IJNSA_ILi256EEENSA_ILi128EEESF_EEENS5_IJNS_12float_e4m3_tENS_13float_ue8m0_tEEEENS5_IJNS5_IJlSC_lEEENS4_6LayoutINS5_IJNS5_IJNS5_IJNSA_ILi32EEENSA_ILi4EEEEEEiEEESQ_NS5_IJSC_iEEEEEENS5_IJNS5_IJNS5_IJNSA_ILi16EEESO_EEEiEEENS5_IJNS5_IJNSA_ILi0EEESC_EEENSA_ILi512EEEEEENS5_IJSW_iEEEEEEEEEEESK_S13_NS4_8TiledMMAINS4_8MMA_AtomIJNS4_27SM100_MMA_MXF8F6F4_2x1SM_SSISI_SI_fSJ_Li256ELi128ELNS4_4UMMA5MajorE0ELS18_0ELNS17_7ScaleInE0ELS19_0EEEEEENSM_INS5_IJSC_SC_SC_EEENS5_IJSW_SW_SW_EEEEENS5_IJNS4_10UnderscoreES1F_S1F_EEEEENS5_IJNS4_18SM100_TMA_2SM_LOADES1I_EEENS5_IJNS4_14ComposedLayoutINS4_7SwizzleILi3ELi4ELi3EEENS4_18smem_ptr_flag_bitsILi8EEENSM_INS5_IJSB_SG_EEENS5_IJSG_SC_EEEEEEENSM_INS5_IJNS5_IJNS5_IJSP_SC_EEENS5_IJSN_SC_EEEEEESC_NS5_IJSO_NSA_ILi2EEEEEEEEENS5_IJNS5_IJNS5_IJSU_SY_EEESX_EEESW_NS5_IJSC_SY_EEEEEEEEEEEvNS4_8identityENS5_IJNS4_28SM100_TMA_2SM_LOAD_MULTICASTES26_EEES24_vS25_EENS_8epilogue10collective18CollectiveEpilogueINS29_23Sm100TmaWarpSpecializedILi4ELi2ELi32ELb1ELb0EEEJNS5_IJSG_SG_SF_EEENS5_IJNSM_ISG_SC_EENSM_ISN_SC_EEEEENS_10bfloat16_tESL_S2I_SL_NS29_6fusion15FusionCallbacksIS2D_NS2J_17LinearCombinationIS2I_fS2I_fLNS_15FloatRoundStyleE2EEES2E_S2H_JEEENS4_5SM1004TMEM4LOAD26SM100_TMEM_LOAD_32dp32b32xENS4_13SM90_TMA_LOADENS1K_INS1L_ILi2ELi4ELi3EEENS1N_ILi16EEENSM_INS5_IJSB_SN_EEES1U_EEEENS4_39AutoVectorizingCopyWithAssumedAlignmentILi128EEENS4_14SM90_TMA_STOREES2Y_S30_S30_EEEvvEEEEvNT_6ParamsE:
        .type           _ZN7cutlass13device_kernelINS_4gemm6kernel13GemmUniversalIN4cute5tupleIJiiiiEEENS1_10collective13CollectiveMmaINS1_46MainloopSm100TmaUmmaWarpSpecializedBlockScaledILi3ELi2ELi2ENS5_IJNS4_1CILi8EEENSA_ILi1EEESC_EEEEENS5_IJNSA_ILi256EEENSA_ILi128EEESF_EEENS5_IJNS_12float_e4m3_tENS_13float_ue8m0_tEEEENS5_IJNS5_IJlSC_lEEENS4_6LayoutINS5_IJNS5_IJNS5_IJNSA_ILi32EEENSA_ILi4EEEEEEiEEESQ_NS5_IJSC_iEEEEEENS5_IJNS5_IJNS5_IJNSA_ILi16EEESO_EEEiEEENS5_IJNS5_IJNSA_ILi0EEESC_EEENSA_ILi512EEEEEENS5_IJSW_iEEEEEEEEEEESK_S13_NS4_8TiledMMAINS4_8MMA_AtomIJNS4_27SM100_MMA_MXF8F6F4_2x1SM_SSISI_SI_fSJ_Li256ELi128ELNS4_4UMMA5MajorE0ELS18_0ELNS17_7ScaleInE0ELS19_0EEEEEENSM_INS5_IJSC_SC_SC_EEENS5_IJSW_SW_SW_EEEEENS5_IJNS4_10UnderscoreES1F_S1F_EEEEENS5_IJNS4_18SM100_TMA_2SM_LOADES1I_EEENS5_IJNS4_14ComposedLayoutINS4_7SwizzleILi3ELi4ELi3EEENS4_18smem_ptr_flag_bitsILi8EEENSM_INS5_IJSB_SG_EEENS5_IJSG_SC_EEEEEEENSM_INS5_IJNS5_IJNS5_IJSP_SC_EEENS5_IJSN_SC_EEEEEESC_NS5_IJSO_NSA_ILi2EEEEEEEEENS5_IJNS5_IJNS5_IJSU_SY_EEESX_EEESW_NS5_IJSC_SY_EEEEEEEEEEEvNS4_8identityENS5_IJNS4_28SM100_TMA_2SM_LOAD_MULTICASTES26_EEES24_vS25_EENS_8epilogue10collective18CollectiveEpilogueINS29_23Sm100TmaWarpSpecializedILi4ELi2ELi32ELb1ELb0EEEJNS5_IJSG_SG_SF_EEENS5_IJNSM_ISG_SC_EENSM_ISN_SC_EEEEENS_10bfloat16_tESL_S2I_SL_NS29_6fusion15FusionCallbacksIS2D_NS2J_17LinearCombinationIS2I_fS2I_fLNS_15FloatRoundStyleE2EEES2E_S2H_JEEENS4_5SM1004TMEM4LOAD26SM100_TMEM_LOAD_32dp32b32xENS4_13SM90_TMA_LOADENS1K_INS1L_ILi2ELi4ELi3EEENS1N_ILi16EEENSM_INS5_IJSB_SN_EEES1U_EEEENS4_39AutoVectorizingCopyWithAssumedAlignmentILi128EEENS4_14SM90_TMA_STOREES2Y_S30_S30_EEEvvEEEEvNT_6ParamsE,@function
        .size           _ZN7cutlass13device_kernelINS_4gemm6kernel13GemmUniversalIN4cute5tupleIJiiiiEEENS1_10collective13CollectiveMmaINS1_46MainloopSm100TmaUmmaWarpSpecializedBlockScaledILi3ELi2ELi2ENS5_IJNS4_1CILi8EEENSA_ILi1EEESC_EEEEENS5_IJNSA_ILi256EEENSA_ILi128EEESF_EEENS5_IJNS_12float_e4m3_tENS_13float_ue8m0_tEEEENS5_IJNS5_IJlSC_lEEENS4_6LayoutINS5_IJNS5_IJNS5_IJNSA_ILi32EEENSA_ILi4EEEEEEiEEESQ_NS5_IJSC_iEEEEEENS5_IJNS5_IJNS5_IJNSA_ILi16EEESO_EEEiEEENS5_IJNS5_IJNSA_ILi0EEESC_EEENSA_ILi512EEEEEENS5_IJSW_iEEEEEEEEEEESK_S13_NS4_8TiledMMAINS4_8MMA_AtomIJNS4_27SM100_MMA_MXF8F6F4_2x1SM_SSISI_SI_fSJ_Li256ELi128ELNS4_4UMMA5MajorE0ELS18_0ELNS17_7ScaleInE0ELS19_0EEEEEENSM_INS5_IJSC_SC_SC_EEENS5_IJSW_SW_SW_EEEEENS5_IJNS4_10UnderscoreES1F_S1F_EEEEENS5_IJNS4_18SM100_TMA_2SM_LOADES1I_EEENS5_IJNS4_14ComposedLayoutINS4_7SwizzleILi3ELi4ELi3EEENS4_18smem_ptr_flag_bitsILi8EEENSM_INS5_IJSB_SG_EEENS5_IJSG_SC_EEEEEEENSM_INS5_IJNS5_IJNS5_IJSP_SC_EEENS5_IJSN_SC_EEEEEESC_NS5_IJSO_NSA_ILi2EEEEEEEEENS5_IJNS5_IJNS5_IJSU_SY_EEESX_EEESW_NS5_IJSC_SY_EEEEEEEEEEEvNS4_8identityENS5_IJNS4_28SM100_TMA_2SM_LOAD_MULTICASTES26_EEES24_vS25_EENS_8epilogue10collective18CollectiveEpilogueINS29_23Sm100TmaWarpSpecializedILi4ELi2ELi32ELb1ELb0EEEJNS5_IJSG_SG_SF_EEENS5_IJNSM_ISG_SC_EENSM_ISN_SC_EEEEENS_10bfloat16_tESL_S2I_SL_NS29_6fusion15FusionCallbacksIS2D_NS2J_17LinearCombinationIS2I_fS2I_fLNS_15FloatRoundStyleE2EEES2E_S2H_JEEENS4_5SM1004TMEM4LOAD26SM100_TMEM_LOAD_32dp32b32xENS4_13SM90_TMA_LOADENS1K_INS1L_ILi2ELi4ELi3EEENS1N_ILi16EEENSM_INS5_IJSB_SN_EEES1U_EEEENS4_39AutoVectorizingCopyWithAssumedAlignmentILi128EEENS4_14SM90_TMA_STOREES2Y_S30_S30_EEEvvEEEEvNT_6ParamsE,(.L_x_192 - _ZN7cutlass13device_kernelINS_4gemm6kernel13GemmUniversalIN4cute5tupleIJiiiiEEENS1_10collective13CollectiveMmaINS1_46MainloopSm100TmaUmmaWarpSpecializedBlockScaledILi3ELi2ELi2ENS5_IJNS4_1CILi8EEENSA_ILi1EEESC_EEEEENS5_IJNSA_ILi256EEENSA_ILi128EEESF_EEENS5_IJNS_12float_e4m3_tENS_13float_ue8m0_tEEEENS5_IJNS5_IJlSC_lEEENS4_6LayoutINS5_IJNS5_IJNS5_IJNSA_ILi32EEENSA_ILi4EEEEEEiEEESQ_NS5_IJSC_iEEEEEENS5_IJNS5_IJNS5_IJNSA_ILi16EEESO_EEEiEEENS5_IJNS5_IJNSA_ILi0EEESC_EEENSA_ILi512EEEEEENS5_IJSW_iEEEEEEEEEEESK_S13_NS4_8TiledMMAINS4_8MMA_AtomIJNS4_27SM100_MMA_MXF8F6F4_2x1SM_SSISI_SI_fSJ_Li256ELi128ELNS4_4UMMA5MajorE0ELS18_0ELNS17_7ScaleInE0ELS19_0EEEEEENSM_INS5_IJSC_SC_SC_EEENS5_IJSW_SW_SW_EEEEENS5_IJNS4_10UnderscoreES1F_S1F_EEEEENS5_IJNS4_18SM100_TMA_2SM_LOADES1I_EEENS5_IJNS4_14ComposedLayoutINS4_7SwizzleILi3ELi4ELi3EEENS4_18smem_ptr_flag_bitsILi8EEENSM_INS5_IJSB_SG_EEENS5_IJSG_SC_EEEEEEENSM_INS5_IJNS5_IJNS5_IJSP_SC_EEENS5_IJSN_SC_EEEEEESC_NS5_IJSO_NSA_ILi2EEEEEEEEENS5_IJNS5_IJNS5_IJSU_SY_EEESX_EEESW_NS5_IJSC_SY_EEEEEEEEEEEvNS4_8identityENS5_IJNS4_28SM100_TMA_2SM_LOAD_MULTICASTES26_EEES24_vS25_EENS_8epilogue10collective18CollectiveEpilogueINS29_23Sm100TmaWarpSpecializedILi4ELi2ELi32ELb1ELb0EEEJNS5_IJSG_SG_SF_EEENS5_IJNSM_ISG_SC_EENSM_ISN_SC_EEEEENS_10bfloat16_tESL_S2I_SL_NS29_6fusion15FusionCallbacksIS2D_NS2J_17LinearCombinationIS2I_fS2I_fLNS_15FloatRoundStyleE2EEES2E_S2H_JEEENS4_5SM1004TMEM4LOAD26SM100_TMEM_LOAD_32dp32b32xENS4_13SM90_TMA_LOADENS1K_INS1L_ILi2ELi4ELi3EEENS1N_ILi16EEENSM_INS5_IJSB_SN_EEES1U_EEEENS4_39AutoVectorizingCopyWithAssumedAlignmentILi128EEENS4_14SM90_TMA_STOREES2Y_S30_S30_EEEvvEEEEvNT_6ParamsE)
        .other          _ZN7cutlass13device_kernelINS_4gemm6kernel13GemmUniversalIN4cute5tupleIJiiiiEEENS1_10collective13CollectiveMmaINS1_46MainloopSm100TmaUmmaWarpSpecializedBlockScaledILi3ELi2ELi2ENS5_IJNS4_1CILi8EEENSA_ILi1EEESC_EEEEENS5_IJNSA_ILi256EEENSA_ILi128EEESF_EEENS5_IJNS_12float_e4m3_tENS_13float_ue8m0_tEEEENS5_IJNS5_IJlSC_lEEENS4_6LayoutINS5_IJNS5_IJNS5_IJNSA_ILi32EEENSA_ILi4EEEEEEiEEESQ_NS5_IJSC_iEEEEEENS5_IJNS5_IJNS5_IJNSA_ILi16EEESO_EEEiEEENS5_IJNS5_IJNSA_ILi0EEESC_EEENSA_ILi512EEEEEENS5_IJSW_iEEEEEEEEEEESK_S13_NS4_8TiledMMAINS4_8MMA_AtomIJNS4_27SM100_MMA_MXF8F6F4_2x1SM_SSISI_SI_fSJ_Li256ELi128ELNS4_4UMMA5MajorE0ELS18_0ELNS17_7ScaleInE0ELS19_0EEEEEENSM_INS5_IJSC_SC_SC_EEENS5_IJSW_SW_SW_EEEEENS5_IJNS4_10UnderscoreES1F_S1F_EEEEENS5_IJNS4_18SM100_TMA_2SM_LOADES1I_EEENS5_IJNS4_14ComposedLayoutINS4_7SwizzleILi3ELi4ELi3EEENS4_18smem_ptr_flag_bitsILi8EEENSM_INS5_IJSB_SG_EEENS5_IJSG_SC_EEEEEEENSM_INS5_IJNS5_IJNS5_IJSP_SC_EEENS5_IJSN_SC_EEEEEESC_NS5_IJSO_NSA_ILi2EEEEEEEEENS5_IJNS5_IJNS5_IJSU_SY_EEESX_EEESW_NS5_IJSC_SY_EEEEEEEEEEEvNS4_8identityENS5_IJNS4_28SM100_TMA_2SM_LOAD_MULTICASTES26_EEES24_vS25_EENS_8epilogue10collective18CollectiveEpilogueINS29_23Sm100TmaWarpSpecializedILi4ELi2ELi32ELb1ELb0EEEJNS5_IJSG_SG_SF_EEENS5_IJNSM_ISG_SC_EENSM_ISN_SC_EEEEENS_10bfloat16_tESL_S2I_SL_NS29_6fusion15FusionCallbacksIS2D_NS2J_17LinearCombinationIS2I_fS2I_fLNS_15FloatRoundStyleE2EEES2E_S2H_JEEENS4_5SM1004TMEM4LOAD26SM100_TMEM_LOAD_32dp32b32xENS4_13SM90_TMA_LOADENS1K_INS1L_ILi2ELi4ELi3EEENS1N_ILi16EEENSM_INS5_IJSB_SN_EEES1U_EEEENS4_39AutoVectorizingCopyWithAssumedAlignmentILi128EEENS4_14SM90_TMA_STOREES2Y_S30_S30_EEEvvEEEEvNT_6ParamsE,@"STO_CUDA_ENTRY STV_DEFAULT"
_ZN7cutlass13device_kernelINS_4gemm6kernel13GemmUniversalIN4cute5tupleIJiiiiEEENS1_10collective13CollectiveMmaINS1_46MainloopSm100TmaUmmaWarpSpecializedBlockScaledILi3ELi2ELi2ENS5_IJNS4_1CILi8EEENSA_ILi1EEESC_EEEEENS5_IJNSA_ILi256EEENSA_ILi128EEESF_EEENS5_IJNS_12float_e4m3_tENS_13float_ue8m0_tEEEENS5_IJNS5_IJlSC_lEEENS4_6LayoutINS5_IJNS5_IJNS5_IJNSA_ILi32EEENSA_ILi4EEEEEEiEEESQ_NS5_IJSC_iEEEEEENS5_IJNS5_IJNS5_IJNSA_ILi16EEESO_EEEiEEENS5_IJNS5_IJNSA_ILi0EEESC_EEENSA_ILi512EEEEEENS5_IJSW_iEEEEEEEEEEESK_S13_NS4_8TiledMMAINS4_8MMA_AtomIJNS4_27SM100_MMA_MXF8F6F4_2x1SM_SSISI_SI_fSJ_Li256ELi128ELNS4_4UMMA5MajorE0ELS18_0ELNS17_7ScaleInE0ELS19_0EEEEEENSM_INS5_IJSC_SC_SC_EEENS5_IJSW_SW_SW_EEEEENS5_IJNS4_10UnderscoreES1F_S1F_EEEEENS5_IJNS4_18SM100_TMA_2SM_LOADES1I_EEENS5_IJNS4_14ComposedLayoutINS4_7SwizzleILi3ELi4ELi3EEENS4_18smem_ptr_flag_bitsILi8EEENSM_INS5_IJSB_SG_EEENS5_IJSG_SC_EEEEEEENSM_INS5_IJNS5_IJNS5_IJSP_SC_EEENS5_IJSN_SC_EEEEEESC_NS5_IJSO_NSA_ILi2EEEEEEEEENS5_IJNS5_IJNS5_IJSU_SY_EEESX_EEESW_NS5_IJSC_SY_EEEEEEEEEEEvNS4_8identityENS5_IJNS4_28SM100_TMA_2SM_LOAD_MULTICASTES26_EEES24_vS25_EENS_8epilogue10collective18CollectiveEpilogueINS29_23Sm100TmaWarpSpecializedILi4ELi2ELi32ELb1ELb0EEEJNS5_IJSG_SG_SF_EEENS5_IJNSM_ISG_SC_EENSM_ISN_SC_EEEEENS_10bfloat16_tESL_S2I_SL_NS29_6fusion15FusionCallbacksIS2D_NS2J_17LinearCombinationIS2I_fS2I_fLNS_15FloatRoundStyleE2EEES2E_S2H_JEEENS4_5SM1004TMEM4LOAD26SM100_TMEM_LOAD_32dp32b32xENS4_13SM90_TMA_LOADENS1K_INS1L_ILi2ELi4ELi3EEENS1N_ILi16EEENSM_INS5_IJSB_SN_EEES1U_EEEENS4_39AutoVectorizingCopyWithAssumedAlignmentILi128EEENS4_14SM90_TMA_STOREES2Y_S30_S30_EEEvvEEEEvNT_6ParamsE:
[----:B------:R-:W1:Y:S01]  /*0000*/  LDC R1, c[0x0][0x37c] ;  /* 0x0000df00ff017b82 */ /* 0x000e620000000800 */
[----:B------:R-:W2:Y:S01]  /*0010*/  S2R R96, SR_TID.X ;  /* 0x0000000000607919 */ /* 0x000ea20000002100 */
[----:B------:R-:W3:Y:S06]  /*0020*/  LDCU.64 UR12, c[0x0][0xc90] ;  /* 0x00019200ff0c77ac */ /* 0x000eec0008000a00 */
[----:B------:R-:W4:Y:S01]  /*0030*/  S2UR UR4, SR_CgaCtaId ;  /* 0x00000000000479c3 */ /* 0x000f220000008800 */
[----:B------:R-:W-:Y:S02]  /*0040*/  PRMT R80, RZ, 0x7610, R80 ;  /* 0x00007610ff507816 */ /* 0x000fe40000000050 */
[----:B------:R-:W-:Y:S01]  /*0050*/  ELECT P1, URZ, PT ;  /* 0x0000000000ff782f */ /* 0x000fe20003820000 */
[----:B---3--:R-:W-:-:S04]  /*0060*/  UISETP.NE.U32.AND UP0, UPT, UR12, URZ, UPT ;  /* 0x000000ff0c00728c */ /* 0x008fc8000bf05070 */
[----:B------:R-:W-:Y:S01]  /*0070*/  UISETP.NE.AND.EX UP0, UPT, UR13, URZ, UPT, UP0 ;  /* 0x000000ff0d00728c */ /* 0x000fe2000bf05300 */
[----:B----4-:R-:W-:Y:S01]  /*0080*/  IMAD.U32 R84, RZ, RZ, UR4 ;  /* 0x00000004ff547e24 */ /* 0x010fe2000f8e00ff */
[----:B------:R-:W-:Y:S02]  /*0090*/  ULOP3.LUT UR5, UR4, 0x1, URZ, 0xc0, !UPT ;  /* 0x0000000104057892 */ /* 0x000fe4000f8ec0ff */
[----:B------:R-:W-:Y:S01]  /*00a0*/  ULOP3.LUT UR4, UR4, 0x1, URZ, 0x3c, !UPT ;  /* 0x0000000104047892 */ /* 0x000fe2000f8e3cff */
[----:B--2---:R-:W-:-:S03]  /*00b0*/  SHF.R.U32.HI R81, RZ, 0x5, R96 ;  /* 0x00000005ff517819 */ /* 0x004fc60000011660 */
[----:B------:R-:W-:Y:S02]  /*00c0*/  IMAD.U32 R4, RZ, RZ, UR5 ;  /* 0x00000005ff047e24 */ /* 0x000fe4000f8e00ff */
[----:B------:R-:W-:Y:S01]  /*00d0*/  IMAD.U32 R3, RZ, RZ, UR4 ;  /* 0x00000004ff037e24 */ /* 0x000fe2000f8e00ff */
[----:B------:R-:W2:Y:S02]  /*00e0*/  SHFL.IDX PT, R0, R81, RZ, 0x1f ;  /* 0x00001fff51007589 */ /* 0x000ea400000e0000 */
[----:B--2---:R-:W-:Y:S01]  /*00f0*/  R2UR UR20, R0 ;  /* 0x00000000001472ca */ /* 0x004fe200000e0000 */
[----:B-1----:R-:W-:-:S14]  /*0100*/  BRA.U UP0, `(.L_x_0) ;  /* 0x0000000100307547 */ /* 0x002fdc000b800000 */
[----:B------:R-:W1:Y:S02]  /*0110*/  LDCU.64 UR4, c[0x0][0xc88] ;  /* 0x00019100ff0477ac */ /* 0x000e640008000a00 */
[----:B-1----:R-:W-:-:S04]  /*0120*/  UISETP.NE.U32.AND UP0, UPT, UR4, URZ, UPT ;  /* 0x000000ff0400728c */ /* 0x002fc8000bf05070 */
[----:B------:R-:W-:-:S09]  /*0130*/  UISETP.NE.AND.EX UP0, UPT, UR5, URZ, UPT, UP0 ;  /* 0x000000ff0500728c */ /* 0x000fd2000bf05300 */
[----:B------:R-:W-:Y:S05]  /*0140*/  BRA.U !UP0, `(.L_x_1) ;  /* 0x0000000108147547 */ /* 0x000fea000b800000 */
[----:B------:R-:W1:Y:S01]  /*0150*/  LDC.64 R6, c[0x0][0xc88] ;  /* 0x00032200ff067b82 */ /* 0x000e620000000a00 */
[----:B------:R-:W1:Y:S02]  /*0160*/  LDCU.64 UR4, c[0x0][0x358] ;  /* 0x00006b00ff0477ac */ /* 0x000e640008000a00 */
[----:B-1----:R1:W5:Y:S01]  /*0170*/  LDG.E R41, desc[UR4][R6.64] ;  /* 0x0000000406297981 */ /* 0x002362000c1e1900 */
[----:B------:R-:W-:Y:S01]  /*0180*/  HFMA2 R80, -RZ, RZ, 0, 5.9604644775390625e-08 ;  /* 0x00000001ff507431 */ /* 0x000fe200000001ff */
[----:B------:R-:W-:Y:S05]  /*0190*/  BRA `(.L_x_0) ;  /* 0x00000000000c7947 */ /* 0x000fea0003800000 */
.L_x_1:
[----:B------:R-:W1:Y:S01]  /*01a0*/  LDCU UR4, c[0x0][0xc80] ;  /* 0x00019000ff0477ac */ /* 0x000e620008000800 */
[----:B------:R-:W-:Y:S01]  /*01b0*/  HFMA2 R80, -RZ, RZ, 0, 5.9604644775390625e-08 ;  /* 0x00000001ff507431 */ /* 0x000fe200000001ff */
[----:B-1----:R-:W-:-:S07]  /*01c0*/  MOV R41, UR4 ;  /* 0x0000000400297c02 */ /* 0x002fce0008000f00 */
.L_x_0:
[----:B------:R-:W2:Y:S02]  /*01d0*/  LDCU.64 UR4, c[0x0][0xcb0] ;  /* 0x00019600ff0477ac */ /* 0x000ea40008000a00 */
[----:B--2---:R-:W-:-:S04]  /*01e0*/  UISETP.NE.U32.AND UP0, UPT, UR4, URZ, UPT ;  /* 0x000000ff0400728c */ /* 0x004fc8000bf05070 */
[----:B------:R-:W-:-:S09]  /*01f0*/  UISETP.NE.AND.EX UP0, UPT, UR5, URZ, UPT, UP0 ;  /* 0x000000ff0500728c */ /* 0x000fd2000bf05300 */
[----:B------:R-:W-:Y:S05]  /*0200*/  BRA.U UP0, `(.L_x_2) ;  /* 0x0000000100287547 */ /* 0x000fea000b800000 */
[----:B------:R-:W2:Y:S02]  /*0210*/  LDCU.64 UR4, c[0x0][0xca8] ;  /* 0x00019500ff0477ac */ /* 0x000ea40008000a00 */
[----:B--2---:R-:W-:-:S04]  /*0220*/  UISETP.NE.U32.AND UP0, UPT, UR4, URZ, UPT ;  /* 0x000000ff0400728c */ /* 0x004fc8000bf05070 */
[----:B------:R-:W-:-:S09]  /*0230*/  UISETP.NE.AND.EX UP0, UPT, UR5, URZ, UPT, UP0 ;  /* 0x000000ff0500728c */ /* 0x000fd2000bf05300 */
[----:B------:R-:W-:Y:S05]  /*0240*/  BRA.U !UP0, `(.L_x_3) ;  /* 0x0000000108107547 */ /* 0x000fea000b800000 */
[----:B------:R-:W2:Y:S01]  /*0250*/  LDC.64 R38, c[0x0][0xca8] ;  /* 0x00032a00ff267b82 */ /* 0x000ea20000000a00 */
[----:B------:R-:W2:Y:S02]  /*0260*/  LDCU.64 UR4, c[0x0][0x358] ;  /* 0x00006b00ff0477ac */ /* 0x000ea40008000a00 */
[----:B--2---:R2:W5:Y:S01]  /*0270*/  LDG.E R38, desc[UR4][R38.64] ;  /* 0x0000000426267981 */ /* 0x004562000c1e1900 */
[----:B------:R-:W-:Y:S05]  /*0280*/  BRA `(.L_x_2) ;  /* 0x0000000000087947 */ /* 0x000fea0003800000 */
.L_x_3:
[----:B------:R-:W2:Y:S02]  /*0290*/  LDCU UR4, c[0x0][0xca0] ;  /* 0x00019400ff0477ac */ /* 0x000ea40008000800 */
[----:B--2---:R-:W-:Y:S02]  /*02a0*/  MOV R38, UR4 ;  /* 0x0000000400267c02 */ /* 0x004fe40008000f00 */
.L_x_2:
[----:B------:R-:W-:Y:S01]  /*02b0*/  IMAD.U32 R0, RZ, RZ, UR20 ;  /* 0x00000014ff007e24 */ /* 0x000fe2000f8e00ff */
[----:B------:R-:W-:Y:S04]  /*02c0*/  BSSY.RECONVERGENT B0, `(.L_x_4) ;  /* 0x0000012000007945 */ /* 0x000fe80003800200 */
[C---:B------:R-:W-:Y:S02]  /*02d0*/  ISETP.NE.OR P2, PT, R0.reuse, 0x1, !P1 ;  /* 0x000000010000780c */ /* 0x040fe40004f45670 */
[----:B------:R-:W-:-:S11]  /*02e0*/  ISETP.NE.OR P0, PT, R0, 0x3, !P1 ;  /* 0x000000030000780c */ /* 0x000fd60004f05670 */
[----:B------:R-:W-:Y:S05]  /*02f0*/  @P2 BRA `(.L_x_5) ;  /* 0x0000000000382947 */ /* 0x000fea0003800000 */
[----:B------:R-:W3:Y:S02]  /*0300*/  LDCU.64 UR4, c[0x0][0x348] ;  /* 0x00006900ff0477ac */ /* 0x000ee40008000a00 */
[----:B---3--:R-:W-:Y:S02]  /*0310*/  UIADD3 UR10, UP3, UPT, UR4, 0x80, URZ ;  /* 0x00000080040a7890 */ /* 0x008fe4000ff7e0ff */
[----:B------:R-:W-:Y:S02]  /*0320*/  UIADD3 UR8, UP2, UPT, UR4, 0x180, URZ ;  /* 0x0000018004087890 */ /* 0x000fe4000ff5e0ff */
[----:B------:R-:W-:Y:S02]  /*0330*/  UIADD3 UR6, UP1, UPT, UR4, 0x280, URZ ;  /* 0x0000028004067890 */ /* 0x000fe4000ff3e0ff */
[----:B------:R-:W-:Y:S02]  /*0340*/  UIADD3 UR4, UP0, UPT, UR4, 0x380, URZ ;  /* 0x0000038004047890 */ /* 0x000fe4000ff1e0ff */
[----:B------:R-:W-:-:S02]  /*0350*/  UIADD3.X UR11, UPT, UPT, URZ, UR5, URZ, UP3, !UPT ;  /* 0x00000005ff0b7290 */ /* 0x000fc40009ffe4ff */
[----:B------:R-:W-:Y:S02]  /*0360*/  UIADD3.X UR9, UPT, UPT, URZ, UR5, URZ, UP2, !UPT ;  /* 0x00000005ff097290 */ /* 0x000fe400097fe4ff */
[----:B------:R-:W-:Y:S02]  /*0370*/  UIADD3.X UR7, UPT, UPT, URZ, UR5, URZ, UP1, !UPT ;  /* 0x00000005ff077290 */ /* 0x000fe40008ffe4ff */
[----:B------:R-:W-:-:S03]  /*0380*/  UIADD3.X UR5, UPT, UPT, URZ, UR5, URZ, UP0, !UPT ;  /* 0x00000005ff057290 */ /* 0x000fc600087fe4ff */
[----:B------:R3:W-:Y:S02]  /*0390*/  UTMACCTL.PF [UR10] ;  /* 0x000000000a0079b9 */ /* 0x0007e40008040000 */
[----:B------:R3:W-:Y:S02]  /*03a0*/  UTMACCTL.PF [UR8] ;  /* 0x00000000080079b9 */ /* 0x0007e40008040000 */
[----:B------:R3:W-:Y:S02]  /*03b0*/  UTMACCTL.PF [UR6] ;  /* 0x00000000060079b9 */ /* 0x0007e40008040000 */
[----:B------:R3:W-:Y:S02]  /*03c0*/  UTMACCTL.PF [UR4] ;  /* 0x00000000040079b9 */ /* 0x0007e40008040000 */
[----:B---3--:R-:W-:Y:S01]  /*03d0*/  NOP ;  /* 0x0000000000007918 */ /* 0x008fe20000000000 */
.L_x_5:
[----:B------:R-:W-:Y:S05]  /*03e0*/  BSYNC.RECONVERGENT B0 ;  /* 0x0000000000007941 */ /* 0x000fea0003800200 */
.L_x_4:
[----:B------:R-:W-:Y:S04]  /*03f0*/  BSSY.RECONVERGENT B0, `(.L_x_6) ;  /* 0x000000a000007945 */ /* 0x000fe80003800200 */
[----:B------:R-:W-:Y:S05]  /*0400*/  @P0 BRA `(.L_x_7) ;  /* 0x0000000000200947 */ /* 0x000fea0003800000 */
[----:B------:R-:W3:Y:S02]  /*0410*/  LDCU.64 UR4, c[0x0][0x348] ;  /* 0x00006900ff0477ac */ /* 0x000ee40008000a00 */
[----:B---3--:R-:W-:Y:S02]  /*0420*/  UIADD3 UR6, UP1, UPT, UR4, 0x980, URZ ;  /* 0x0000098004067890 */ /* 0x008fe4000ff3e0ff */
[----:B------:R-:W-:Y:S02]  /*0430*/  UIADD3 UR4, UP0, UPT, UR4, 0xa80, URZ ;  /* 0x00000a8004047890 */ /* 0x000fe4000ff1e0ff */
[----:B------:R-:W-:Y:S02]  /*0440*/  UIADD3.X UR7, UPT, UPT, URZ, UR5, URZ, UP1, !UPT ;  /* 0x00000005ff077290 */ /* 0x000fe40008ffe4ff */
[----:B------:R-:W-:-:S07]  /*0450*/  UIADD3.X UR5, UPT, UPT, URZ, UR5, URZ, UP0, !UPT ;  /* 0x00000005ff057290 */ /* 0x000fce00087fe4ff */
[----:B------:R3:W-:Y:S02]  /*0460*/  UTMACCTL.PF [UR6] ;  /* 0x00000000060079b9 */ /* 0x0007e40008040000 */
[----:B------:R3:W-:Y:S02]  /*0470*/  UTMACCTL.PF [UR4] ;  /* 0x00000000040079b9 */ /* 0x0007e40008040000 */
[----:B---3--:R-:W-:Y:S01]  /*0480*/  NOP ;  /* 0x0000000000007918 */ /* 0x008fe20000000000 */
.L_x_7:
[----:B------:R-:W-:Y:S05]  /*0490*/  BSYNC.RECONVERGENT B0 ;  /* 0x0000000000007941 */ /* 0x000fea0003800200 */
.L_x_6:
[----:B------:R-:W3:Y:S01]  /*04a0*/  LDCU.64 UR4, c[0x0][0xc88] ;  /* 0x00019100ff0477ac */ /* 0x000ee20008000a00 */
[----:B------:R-:W-:Y:S02]  /*04b0*/  UISETP.EQ.U32.AND UP2, UPT, UR12, URZ, UPT ;  /* 0x000000ff0c00728c */ /* 0x000fe4000bf42070 */
[----:B------:R-:W-:Y:S02]  /*04c0*/  UPLOP3.LUT UP4, UPT, UPT, UPT, UPT, 0x80, 0x8 ;  /* 0x000000000008789c */ /* 0x000fe40003f8f070 */
[----:B---3--:R-:W-:-:S04]  /*04d0*/  UISETP.NE.U32.AND UP0, UPT, UR4, URZ, UPT ;  /* 0x000000ff0400728c */ /* 0x008fc8000bf05070 */
[----:B------:R-:W-:-:S04]  /*04e0*/  UISETP.NE.AND.EX UP1, UPT, UR5, URZ, UPT, UP0 ;  /* 0x000000ff0500728c */ /* 0x000fc8000bf25300 */
[----:B------:R-:W-:-:S04]  /*04f0*/  UISETP.EQ.OR.EX UP3, UPT, UR13, URZ, !UP1, UP2 ;  /* 0x000000ff0d00728c */ /* 0x000fc8000cf62720 */
[----:B------:R-:W-:-:S06]  /*0500*/  UP2UR UR4, UPR, URZ, 0x8 ;  /* 0x00000008ff047883 */ /* 0x000fcc0008000000 */
[----:B------:R-:W-:Y:S01]  /*0510*/  MOV R85, UR4 ;  /* 0x0000000400557c02 */ /* 0x000fe20008000f00 */
[----:B------:R-:W-:Y:S06]  /*0520*/  BRA.U !UP3, `(.L_x_8) ;  /* 0x000000010b207547 */ /* 0x000fec000b800000 */
[----:B------:R-:W-:Y:S01]  /*0530*/  UISETP.NE.U32.AND UP2, UPT, UR12, URZ, UPT ;  /* 0x000000ff0c00728c */ /* 0x000fe2000bf45070 */
[----:B-----5:R-:W-:Y:S01]  /*0540*/  FSETP.NEU.AND P0, PT, R41, RZ, PT ;  /* 0x000000ff2900720b */ /* 0x020fe20003f0d000 */
[----:B------:R-:W-:Y:S02]  /*0550*/  USEL UR4, URZ, 0xffffffff, UP1 ;  /* 0xffffffffff047887 */ /* 0x000fe40008800000 */
[----:B------:R-:W-:-:S10]  /*0560*/  UISETP.NE.AND.EX UP2, UPT, UR13, URZ, UPT, UP2 ;  /* 0x000000ff0d00728c */ /* 0x000fd4000bf45320 */
[----:B------:R-:W-:Y:S01]  /*0570*/  VOTEU.ANY UP0, P0 ;  /* 0x0000000000ff7886 */ /* 0x000fe20000000100 */
[----:B------:R-:W-:-:S04]  /*0580*/  @!UP2 USEL UR4, URZ, 0xffffffff, UP0 ;  /* 0xffffffffff04a887 */ /* 0x000fc80008000000 */
[----:B------:R-:W-:-:S04]  /*0590*/  ULOP3.LUT UR4, UR4, 0x1, URZ, 0xc0, !UPT ;  /* 0x0000000104047892 */ /* 0x000fc8000f8ec0ff */
[----:B------:R-:W-:-:S11]  /*05a0*/  UISETP.NE.U32.AND UP4, UPT, UR4, 0x1, UPT ;  /* 0x000000010400788c */ /* 0x000fd6000bf85070 */
.L_x_8:
[----:B------:R-:W3:Y:S01]  /*05b0*/  SHFL.IDX PT, R0, R81, RZ, 0x1f ;  /* 0x00001fff51007589 */ /* 0x000ee200000e0000 */
[----:B------:R-:W-:Y:S01]  /*05c0*/  R2UR UR4, R4 ;  /* 0x00000000040472ca */ /* 0x000fe200000e0000 */
[----:B------:R-:W-:-:S04]  /*05d0*/  UISETP.NE.AND UP0, UPT, UR20, 0x2, UPT ;  /* 0x000000021400788c */ /* 0x000fc8000bf05270 */
[----:B------:R-:W-:-:S08]  /*05e0*/  USEL UR58, URZ, 0x1, UP0 ;  /* 0x00000001ff3a7887 */ /* 0x000fd00008000000 */
[----:B------:R-:W-:-:S06]  /*05f0*/  UISETP.EQ.AND UP2, UPT, UR4, URZ, !UP0 ;  /* 0x000000ff0400728c */ /* 0x000fcc000c742270 */
[----:B------:R-:W-:Y:S02]  /*0600*/  PLOP3.LUT P4, PT, P1, PT, UP2, 0x80, 0x8 ;  /* 0x000000000008781c */ /* 0x000fe40000f8f028 */
[----:B---3--:R-:W-:-:S13]  /*0610*/  ISETP.NE.AND P0, PT, R0, RZ, PT ;  /* 0x000000ff0000720c */ /* 0x008fda0003f05270 */
[----:B------:R-:W-:Y:S05]  /*0620*/  @P0 BRA `(.L_x_9) ;  /* 0x0000000000500947 */ /* 0x000fea0003800000 */
[----:B------:R-:W-:Y:S01]  /*0630*/  R2UR UR5, R84 ;  /* 0x00000000540572ca */ /* 0x000fe200000e0000 */
[----:B------:R-:W-:Y:S01]  /*0640*/  UMOV UR4, 0x400 ;  /* 0x0000040000047882 */ /* 0x000fe20000000000 */
[----:B------:R-:W-:Y:S01]  /*0650*/  UMOV UR8, 0x1 ;  /* 0x0000000100087882 */ /* 0x000fe20000000000 */
[----:B------:R-:W-:Y:S01]  /*0660*/  UMOV UR6, 0x4 ;  /* 0x0000000400067882 */ /* 0x000fe20000000000 */
[----:B------:R-:W-:-:S04]  /*0670*/  UIADD3 UR8, UPT, UPT, -UR8, 0x100000, URZ ;  /* 0x0010000008087890 */ /* 0x000fc8000fffe1ff */
[----:B------:R-:W-:Y:S02]  /*0680*/  USHF.L.U32 UR9, UR8, 0xb, URZ ;  /* 0x0000000b08097899 */ /* 0x000fe400080006ff */
[----:B------:R-:W-:Y:S02]  /*0690*/  USHF.L.U32 UR8, UR8, 0x1, URZ ;  /* 0x0000000108087899 */ /* 0x000fe400080006ff */
[----:B------:R-:W-:-:S04]  /*06a0*/  UIADD3 UR6, UPT, UPT, -UR6, 0x100000, URZ ;  /* 0x0010000006067890 */ /* 0x000fc8000fffe1ff */
[----:B------:R-:W-:Y:S02]  /*06b0*/  USHF.L.U32 UR7, UR6, 0xb, URZ ;  /* 0x0000000b06077899 */ /* 0x000fe400080006ff */
[----:B------:R-:W-:Y:S01]  /*06c0*/  USHF.L.U32 UR6, UR6, 0x1, URZ ;  /* 0x0000000106067899 */ /* 0x000fe200080006ff */
[----:B------:R-:W-:Y:S01]  /*06d0*/  ELECT P0, URZ, PT ;  /* 0x0000000000ff782f */ /* 0x000fe20003800000 */
[----:B------:R-:W-:Y:S01]  /*06e0*/  ULEA UR4, UR5, UR4, 0x18 ;  /* 0x0000000405047291 */ /* 0x000fe2000f8ec0ff */
[----:B------:R-:W3:Y:S11]  /*06f0*/  FENCE.VIEW.ASYNC.S ;  /* 0x00000000000073c6 */ /* 0x000ef60000000000 */
[----:B---3--:R3:W4:Y:S01]  /*0700*/  SYNCS.EXCH.64 URZ, [UR4], UR8 ;  /* 0x0000000804ff75b2 */ /* 0x0087220008000100 */
[----:B------:R3:W1:Y:S01]  /*0710*/  SYNCS.EXCH.64 URZ, [UR4+0x18], UR6 ;  /* 0x0000180604ff75b2 */ /* 0x0006620008000100 */
[----:B------:R3:W1:Y:S01]  /*0720*/  SYNCS.EXCH.64 URZ, [UR4+0x8], UR8 ;  /* 0x0000080804ff75b2 */ /* 0x0006620008000100 */
[----:B------:R3:W1:Y:S01]  /*0730*/  SYNCS.EXCH.64 URZ, [UR4+0x20], UR6 ;  /* 0x0000200604ff75b2 */ /* 0x0006620008000100 */
[----:B------:R3:W1:Y:S01]  /*0740*/  SYNCS.EXCH.64 URZ, [UR4+0x10], UR8 ;  /* 0x0000100804ff75b2 */ /* 0x0006620008000100 */
[----:B------:R3:W1:Y:S01]  /*0750*/  SYNCS.EXCH.64 URZ, [UR4+0x28], UR6 ;  /* 0x0000280604ff75b2 */ /* 0x0006620008000100 */
[----:B------:R-:W-:Y:S01]  /*0760*/  NOP ;  /* 0x0000000000007918 */ /* 0x000fe20000000000 */
.L_x_9:
[----:B------:R-:W2:Y:S01]  /*0770*/  SHFL.IDX PT, R0, R81, RZ, 0x1f ;  /* 0x00001fff51007589 */ /* 0x000ea200000e0000 */
[----:B------:R-:W-:Y:S01]  /*0780*/  NOP ;  /* 0x0000000000007918 */ /* 0x000fe20000000000 */
[----:B--2---:R-:W-:-:S13]  /*0790*/  ISETP.NE.AND P0, PT, R0, 0x1, PT ;  /* 0x000000010000780c */ /* 0x004fda0003f05270 */
[----:B------:R-:W-:Y:S05]  /*07a0*/  @P0 BRA `(.L_x_10) ;  /* 0x0000000000580947 */ /* 0x000fea0003800000 */
[----:B------:R-:W-:Y:S01]  /*07b0*/  R2UR UR5, R84 ;  /* 0x00000000540572ca */ /* 0x000fe200000e0000 */
[----:B---3--:R-:W-:Y:S01]  /*07c0*/  UMOV UR4, 0x400 ;  /* 0x0000040000047882 */ /* 0x008fe20000000000 */
        /* <DEDUP_REMOVED lines=10> */
[----:B------:R-:W2:Y:S11]  /*0870*/  FENCE.VIEW.ASYNC.S ;  /* 0x00000000000073c6 */ /* 0x000eb60000000000 */
[----:B--2---:R2:W3:Y:S01]  /*0880*/  SYNCS.EXCH.64 URZ, [UR4+0x30], UR8 ;  /* 0x0000300804ff75b2 */ /* 0x0044e20008000100 */
[----:B------:R2:W1:Y:S01]  /*0890*/  SYNCS.EXCH.64 URZ, [UR4+0x50], UR6 ;  /* 0x0000500604ff75b2 */ /* 0x0004620008000100 */
[----:B------:R2:W1:Y:S01]  /*08a0*/  SYNCS.EXCH.64 URZ, [UR4+0x38], UR8 ;  /* 0x0000380804ff75b2 */ /* 0x0004620008000100 */
[----:B------:R2:W1:Y:S01]  /*08b0*/  SYNCS.EXCH.64 URZ, [UR4+0x58], UR6 ;  /* 0x0000580604ff75b2 */ /* 0x0004620008000100 */
[----:B------:R2:W1:Y:S01]  /*08c0*/  SYNCS.EXCH.64 URZ, [UR4+0x40], UR8 ;  /* 0x0000400804ff75b2 */ /* 0x0004620008000100 */
[----:B------:R2:W1:Y:S01]  /*08d0*/  SYNCS.EXCH.64 URZ, [UR4+0x60], UR6 ;  /* 0x0000600604ff75b2 */ /* 0x0004620008000100 */
[----:B------:R2:W1:Y:S01]  /*08e0*/  SYNCS.EXCH.64 URZ, [UR4+0x48], UR8 ;  /* 0x0000480804ff75b2 */ /* 0x0004620008000100 */
[----:B------:R2:W1:Y:S01]  /*08f0*/  SYNCS.EXCH.64 URZ, [UR4+0x68], UR6 ;  /* 0x0000680604ff75b2 */ /* 0x0004620008000100 */
[----:B------:R-:W-:Y:S01]  /*0900*/  NOP ;  /* 0x0000000000007918 */ /* 0x000fe20000000000 */
.L_x_10:
[----:B------:R-:W4:Y:S01]  /*0910*/  SHFL.IDX PT, R0, R81, RZ, 0x1f ;  /* 0x00001fff51007589 */ /* 0x000f2200000e0000 */
[----:B------:R-:W-:Y:S01]  /*0920*/  NOP ;  /* 0x0000000000007918 */ /* 0x000fe20000000000 */
[----:B----4-:R-:W-:-:S13]  /*0930*/  ISETP.NE.AND P0, PT, R0, 0x3, PT ;  /* 0x000000030000780c */ /* 0x010fda0003f05270 */
[----:B------:R-:W-:Y:S05]  /*0940*/  @P0 BRA `(.L_x_11) ;  /* 0x0000000000300947 */ /* 0x000fea0003800000 */
[----:B------:R-:W-:Y:S01]  /*0950*/  R2UR UR5, R84 ;  /* 0x00000000540572ca */ /* 0x000fe200000e0000 */
[----:B--23--:R-:W-:Y:S01]  /*0960*/  UMOV UR6, 0x400 ;  /* 0x0000040000067882 */ /* 0x00cfe20000000000 */
[----:B------:R-:W-:Y:S01]  /*0970*/  UMOV UR4, 0x20 ;  /* 0x0000002000047882 */ /* 0x000fe20000000000 */
[----:B------:R-:W-:-:S10]  /*0980*/  ELECT P0, URZ, PT ;  /* 0x0000000000ff782f */ /* 0x000fd40003800000 */
[----:B------:R-:W-:Y:S02]  /*0990*/  ULEA UR6, UR5, UR6, 0x18 ;  /* 0x0000000605067291 */ /* 0x000fe4000f8ec0ff */
[----:B------:R-:W-:-:S04]  /*09a0*/  UIADD3 UR4, UPT, UPT, -UR4, 0x100000, URZ ;  /* 0x0010000004047890 */ /* 0x000fc8000fffe1ff */
[----:B------:R-:W-:Y:S02]  /*09b0*/  USHF.L.U32 UR5, UR4, 0xb, URZ ;  /* 0x0000000b04057899 */ /* 0x000fe400080006ff */
[----:B------:R-:W-:Y:S01]  /*09c0*/  USHF.L.U32 UR4, UR4, 0x1, URZ ;  /* 0x0000000104047899 */ /* 0x000fe200080006ff */
[----:B------:R-:W2:Y:S11]  /*09d0*/  FENCE.VIEW.ASYNC.S ;  /* 0x00000000000073c6 */ /* 0x000eb60000000000 */
[----:B--2---:R4:W2:Y:S01]  /*09e0*/  SYNCS.EXCH.64 URZ, [UR6+0x70], UR4 ;  /* 0x0000700406ff75b2 */ /* 0x0048a20008000100 */
[----:B------:R4:W3:Y:S02]  /*09f0*/  SYNCS.EXCH.64 URZ, [UR6+0x78], UR4 ;  /* 0x0000780406ff75b2 */ /* 0x0008e40008000100 */
[----:B----4-:R-:W-:Y:S01]  /*0a00*/  NOP ;  /* 0x0000000000007918 */ /* 0x010fe20000000000 */
.L_x_11:
[----:B------:R-:W4:Y:S01]  /*0a10*/  SHFL.IDX PT, R0, R81, RZ, 0x1f ;  /* 0x00001fff51007589 */ /* 0x000f2200000e0000 */
[----:B------:R-:W-:Y:S01]  /*0a20*/  NOP ;  /* 0x0000000000007918 */ /* 0x000fe20000000000 */
[----:B----4-:R-:W-:-:S13]  /*0a30*/  ISETP.NE.AND P0, PT, R0, 0x4, PT ;  /* 0x000000040000780c */ /* 0x010fda0003f05270 */
[----:B------:R-:W-:Y:S05]  /*0a40*/  @P0 BRA `(.L_x_12) ;  /* 0x00000000004c0947 */ /* 0x000fea0003800000 */
[----:B------:R-:W-:Y:S01]  /*0a50*/  R2UR UR5, R84 ;  /* 0x00000000540572ca */ /* 0x000fe200000e0000 */
[----:B--23--:R-:W-:Y:S01]  /*0a60*/  UMOV UR4, 0x720 ;  /* 0x0000072000047882 */ /* 0x00cfe20000000000 */
[----:B------:R-:W-:Y:S01]  /*0a70*/  UMOV UR6, 0x400 ;  /* 0x0000040000067882 */ /* 0x000fe20000000000 */
[----:B------:R-:W-:Y:S01]  /*0a80*/  USEL UR4, UR4, 0x620, UP4 ;  /* 0x0000062004047887 */ /* 0x000fe2000a000000 */
[----:B------:R-:W-:Y:S01]  /*0a90*/  UMOV UR8, 0x1 ;  /* 0x0000000100087882 */ /* 0x000fe20000000000 */
[----:B------:R-:W-:Y:S01]  /*0aa0*/  ELECT P0, URZ, PT ;  /* 0x0000000000ff782f */ /* 0x000fe20003800000 */
[----:B------:R-:W-:-:S04]  /*0ab0*/  UIADD3 UR8, UPT, UPT, -UR8, 0x100000, URZ ;  /* 0x0010000008087890 */ /* 0x000fc8000fffe1ff */
[----:B------:R-:W-:Y:S02]  /*0ac0*/  USHF.L.U32 UR9, UR8, 0xb, URZ ;  /* 0x0000000b08097899 */ /* 0x000fe400080006ff */
[----:B------:R-:W-:Y:S02]  /*0ad0*/  USHF.L.U32 UR8, UR8, 0x1, URZ ;  /* 0x0000000108087899 */ /* 0x000fe400080006ff */
[----:B------:R-:W-:Y:S02]  /*0ae0*/  ULEA UR6, UR5, UR6, 0x18 ;  /* 0x0000000605067291 */ /* 0x000fe4000f8ec0ff */
[----:B------:R-:W-:-:S04]  /*0af0*/  UIADD3 UR4, UPT, UPT, -UR4, 0x100000, URZ ;  /* 0x0010000004047890 */ /* 0x000fc8000fffe1ff */
[----:B------:R-:W-:Y:S02]  /*0b00*/  USHF.L.U32 UR5, UR4, 0xb, URZ ;  /* 0x0000000b04057899 */ /* 0x000fe400080006ff */
[----:B------:R-:W-:Y:S01]  /*0b10*/  USHF.L.U32 UR4, UR4, 0x1, URZ ;  /* 0x0000000104047899 */ /* 0x000fe200080006ff */
[----:B------:R-:W2:Y:S03]  /*0b20*/  FENCE.VIEW.ASYNC.S ;  /* 0x00000000000073c6 */ /* 0x000ea60000000000 */
[----:B--2---:R4:W2:Y:S08]  /*0b30*/  SYNCS.EXCH.64 URZ, [UR6+0x80], UR8 ;  /* 0x0000800806ff75b2 */ /* 0x0048b00008000100 */
[----:B------:R4:W3:Y:S01]  /*0b40*/  SYNCS.EXCH.64 URZ, [UR6+0x90], UR4 ;  /* 0x0000900406ff75b2 */ /* 0x0008e20008000100 */
[----:B------:R4:W1:Y:S01]  /*0b50*/  SYNCS.EXCH.64 URZ, [UR6+0x88], UR8 ;  /* 0x0000880806ff75b2 */ /* 0x0008620008000100 */
[----:B------:R4:W1:Y:S02]  /*0b60*/  SYNCS.EXCH.64 URZ, [UR6+0x98], UR4 ;  /* 0x0000980406ff75b2 */ /* 0x0008640008000100 */
[----:B----4-:R-:W-:Y:S01]  /*0b70*/  NOP ;  /* 0x0000000000007918 */ /* 0x010fe20000000000 */
.L_x_12:
[----:B------:R-:W4:Y:S01]  /*0b80*/  SHFL.IDX PT, R0, R81, RZ, 0x1f ;  /* 0x00001fff51007589 */ /* 0x000f2200000e0000 */
[----:B------:R-:W-:Y:S01]  /*0b90*/  NOP ;  /* 0x0000000000007918 */ /* 0x000fe20000000000 */
[----:B----4-:R-:W-:-:S13]  /*0ba0*/  ISETP.NE.AND P0, PT, R0, 0x5, PT ;  /* 0x000000050000780c */ /* 0x010fda0003f05270 */
[----:B------:R-:W-:Y:S05]  /*0bb0*/  @P0 BRA `(.L_x_13) ;  /* 0x0000000000480947 */ /* 0x000fea0003800000 */
[----:B------:R-:W-:Y:S01]  /*0bc0*/  R2UR UR5, R84 ;  /* 0x00000000540572ca */ /* 0x000fe200000e0000 */
[----:B--23--:R-:W-:Y:S01]  /*0bd0*/  UMOV UR4, 0x400 ;  /* 0x0000040000047882 */ /* 0x00cfe20000000000 */
        /* <DEDUP_REMOVED lines=11> */
[----:B--2---:R4:W2:Y:S01]  /*0c90*/  SYNCS.EXCH.64 URZ, [UR4+0xa0], UR6 ;  /* 0x0000a00604ff75b2 */ /* 0x0048a20008000100 */
[----:B------:R4:W3:Y:S01]  /*0ca0*/  SYNCS.EXCH.64 URZ, [UR4+0xb0], UR8 ;  /* 0x0000b00804ff75b2 */ /* 0x0008e20008000100 */
[----:B------:R4:W1:Y:S01]  /*0cb0*/  SYNCS.EXCH.64 URZ, [UR4+0xa8], UR6 ;  /* 0x0000a80604ff75b2 */ /* 0x0008620008000100 */
[----:B------:R4:W1:Y:S02]  /*0cc0*/  SYNCS.EXCH.64 URZ, [UR4+0xb8], UR8 ;  /* 0x0000b80804ff75b2 */ /* 0x0008640008000100 */
[----:B----4-:R-:W-:Y:S01]  /*0cd0*/  NOP ;  /* 0x0000000000007918 */ /* 0x010fe20000000000 */
.L_x_13:
[----:B------:R-:W4:Y:S01]  /*0ce0*/  SHFL.IDX PT, R0, R81, RZ, 0x1f ;  /* 0x00001fff51007589 */ /* 0x000f2200000e0000 */
[----:B------:R-:W-:Y:S01]  /*0cf0*/  ISETP.NE.OR P1, PT, RZ, UR20, !P1 ;  /* 0x00000014ff007c0c */ /* 0x000fe2000cf25670 */
[----:B------:R-:W-:Y:S01]  /*0d00*/  NOP ;  /* 0x0000000000007918 */ /* 0x000fe20000000000 */
[----:B----4-:R-:W-:-:S13]  /*0d10*/  ISETP.NE.AND P0, PT, R0, 0x3, PT ;  /* 0x000000030000780c */ /* 0x010fda0003f05270 */
[----:B------:R-:W-:Y:S05]  /*0d20*/  @P0 BRA `(.L_x_14) ;  /* 0x0000000000380947 */ /* 0x000fea0003800000 */
[----:B------:R-:W-:Y:S01]  /*0d30*/  R2UR UR5, R84 ;  /* 0x00000000540572ca */ /* 0x000fe200000e0000 */
[----:B--23--:R-:W-:Y:S01]  /*0d40*/  UMOV UR4, 0x400 ;  /* 0x0000040000047882 */ /* 0x00cfe20000000000 */
[----:B------:R-:W-:Y:S01]  /*0d50*/  UMOV UR6, 0x20 ;  /* 0x0000002000067882 */ /* 0x000fe20000000000 */
[----:B------:R-:W-:Y:S01]  /*0d60*/  ELECT P0, URZ, PT ;  /* 0x0000000000ff782f */ /* 0x000fe20003800000 */
[----:B------:R-:W-:-:S04]  /*0d70*/  UIADD3 UR6, UPT, UPT, -UR6, 0x100000, URZ ;  /* 0x0010000006067890 */ /* 0x000fc8000fffe1ff */
[----:B------:R-:W-:Y:S02]  /*0d80*/  USHF.L.U32 UR7, UR6, 0xb, URZ ;  /* 0x0000000b06077899 */ /* 0x000fe400080006ff */
[----:B------:R-:W-:-:S03]  /*0d90*/  USHF.L.U32 UR6, UR6, 0x1, URZ ;  /* 0x0000000106067899 */ /* 0x000fc600080006ff */
[----:B------:R-:W-:Y:S01]  /*0da0*/  ULEA UR4, UR5, UR4, 0x18 ;  /* 0x0000000405047291 */ /* 0x000fe2000f8ec0ff */
[----:B------:R-:W2:Y:S11]  /*0db0*/  FENCE.VIEW.ASYNC.S ;  /* 0x00000000000073c6 */ /* 0x000eb60000000000 */
[----:B--2---:R4:W2:Y:S01]  /*0dc0*/  SYNCS.EXCH.64 URZ, [UR4+0xc0], UR6 ;  /* 0x0000c00604ff75b2 */ /* 0x0048a20008000100 */
[----:B------:R4:W3:Y:S01]  /*0dd0*/  SYNCS.EXCH.64 URZ, [UR4+0xd0], UR6 ;  /* 0x0000d00604ff75b2 */ /* 0x0008e20008000100 */
[----:B------:R4:W1:Y:S01]  /*0de0*/  SYNCS.EXCH.64 URZ, [UR4+0xc8], UR6 ;  /* 0x0000c80604ff75b2 */ /* 0x0008620008000100 */
[----:B------:R4:W1:Y:S02]  /*0df0*/  SYNCS.EXCH.64 URZ, [UR4+0xd8], UR6 ;  /* 0x0000d80604ff75b2 */ /* 0x0008640008000100 */
[----:B----4-:R-:W-:Y:S01]  /*0e00*/  NOP ;  /* 0x0000000000007918 */ /* 0x010fe20000000000 */
.L_x_14:
[----:B--23--:R-:W-:Y:S01]  /*0e10*/  R2UR UR7, R84 ;  /* 0x00000000540772ca */ /* 0x00cfe200000e0000 */
[----:B------:R-:W-:Y:S01]  /*0e20*/  VOTEU.ALL UP0, P1 ;  /* 0x0000000000ff7886 */ /* 0x000fe20000800000 */
[----:B------:R-:W-:Y:S01]  /*0e30*/  UMOV UR4, 0x20 ;  /* 0x0000002000047882 */ /* 0x000fe20000000000 */
[----:B------:R-:W-:Y:S01]  /*0e40*/  NOP ;  /* 0x0000000000007918 */ /* 0x000fe20000000000 */
[----:B------:R-:W-:Y:S01]  /*0e50*/  LOP3.LUT R5, R96, 0x1f, RZ, 0xc0, !PT ;  /* 0x0000001f60057812 */ /* 0x000fe200078ec0ff */
[----:B------:R-:W-:Y:S01]  /*0e60*/  UISETP.NE.AND UP5, UPT, UR20, URZ, UPT ;  /* 0x000000ff1400728c */ /* 0x000fe2000bfa5270 */
[----:B------:R-:W-:Y:S01]  /*0e70*/  @!UP0 UMOV UR6, 0x400 ;  /* 0x0000040000068882 */ /* 0x000fe20000000000 */
[----:B------:R-:W-:-:S04]  /*0e80*/  @!UP0 UIADD3 UR4, UPT, UPT, -UR4, 0x100000, URZ ;  /* 0x0010000004048890 */ /* 0x000fc8000fffe1ff */
[----:B------:R-:W-:Y:S02]  /*0e90*/  @!UP0 USHF.L.U32 UR5, UR4, 0xb, URZ ;  /* 0x0000000b04058899 */ /* 0x000fe400080006ff */
[----:B------:R-:W-:Y:S02]  /*0ea0*/  @!UP0 USHF.L.U32 UR4, UR4, 0x1, URZ ;  /* 0x0000000104048899 */ /* 0x000fe400080006ff */
[----:B------:R-:W-:Y:S01]  /*0eb0*/  @!UP0 ULEA UR6, UR7, UR6, 0x18 ;  /* 0x0000000607068291 */ /* 0x000fe2000f8ec0ff */
[----:B------:R-:W2:Y:S01]  /*0ec0*/  LDCU UR7, c[0x0][0x36c] ;  /* 0x00006d80ff0777ac */ /* 0x000ea20008000800 */
[----:B------:R-:W-:Y:S01]  /*0ed0*/  VOTEU.ALL UP0, P1 ;  /* 0x0000000000ff7886 */ /* 0x000fe20000800000 */
[----:B------:R-:W3:Y:S09]  /*0ee0*/  FENCE.VIEW.ASYNC.S ;  /* 0x00000000000073c6 */ /* 0x000ef20000000000 */
[----:B---3--:R3:W4:Y:S01]  /*0ef0*/  @!UP0 SYNCS.EXCH.64 URZ, [UR6+0xe0], UR4 ;  /* 0x0000e00406ff85b2 */ /* 0x0087220008000100 */
[----:B--2---:R-:W-:-:S09]  /*0f00*/  UISETP.EQ.U32.AND UP6, UPT, UR7, 0x1, UPT ;  /* 0x000000010700788c */ /* 0x004fd2000bfc2070 */
[----:B---3--:R-:W-:Y:S05]  /*0f10*/  BRA.U !UP6, `(.L_x_15) ;  /* 0x000000010e087547 */ /* 0x008fea000b800000 */
[----:B-1--4-:R-:W-:Y:S01]  /*0f20*/  UCGABAR_ARV ;  /* 0x00000000000079c7 */ /* 0x012fe20008000000 */
[----:B------:R-:W-:Y:S05]  /*0f30*/  BRA `(.L_x_16) ;  /* 0x0000000000047947 */ /* 0x000fea0003800000 */
.L_x_15:
[----:B-1--4-:R-:W-:Y:S01]  /*0f40*/  NOP ;  /* 0x0000000000007918 */ /* 0x012fe20000000000 */
.L_x_16:
[----:B------:R-:W1:Y:S01]  /*0f50*/  S2UR UR71, SR_CTAID.X ;  /* 0x00000000004779c3 */ /* 0x000e620000002500 */
[----:B------:R-:W-:-:S05]  /*0f60*/  CS2R.32 R83, SR_CgaSize ;  /* 0x0000000000537805 */ /* 0x000fca0000008a00 */
[----:B------:R-:W-:-:S05]  /*0f70*/  IMAD R83, R83, -0xa0, RZ ;  /* 0xffffff6053537824 */ /* 0x000fca00078e02ff */
[----:B------:R-:W-:-:S14]  /*0f80*/  R2UR UR5, R83 ;  /* 0x00000000530572ca */ /* 0x000fdc00000e0000 */
[----:B------:R-:W2:Y:S01]  /*0f90*/  LDCU UR5, c[0x0][UR5+0x2b0] ;  /* 0x00005600050577ac */ /* 0x000ea20008000800 */
[----:B------:R-:W-:Y:S02]  /*0fa0*/  R2UR UR9, R4 ;  /* 0x00000000040972ca */ /* 0x000fe400000e0000 */
[----:B------:R-:W-:Y:S02]  /*0fb0*/  R2UR UR10, R84 ;  /* 0x00000000540a72ca */ /* 0x000fe400000e0000 */
[----:B------:R-:W-:-:S05]  /*0fc0*/  CS2R.32 R83, SR_CgaSize ;  /* 0x0000000000537805 */ /* 0x000fca0000008a00 */
[----:B------:R-:W-:-:S05]  /*0fd0*/  IMAD R83, R83, -0xa0, RZ ;  /* 0xffffff6053537824 */ /* 0x000fca00078e02ff */
[----:B------:R-:W-:-:S14]  /*0fe0*/  R2UR UR4, R83 ;  /* 0x00000000530472ca */ /* 0x000fdc00000e0000 */
[----:B------:R-:W3:Y:S01]  /*0ff0*/  LDCU UR4, c[0x0][UR4+0x2b4] ;  /* 0x00005680040477ac */ /* 0x000ee20008000800 */
[----:B------:R-:W4:Y:S01]  /*1000*/  S2UR UR12, SR_CTAID.Y ;  /* 0x00000000000c79c3 */ /* 0x000f220000002600 */
[----:B------:R-:W-:-:S05]  /*1010*/  CS2R.32 R83, SR_CgaSize ;  /* 0x0000000000537805 */ /* 0x000fca0000008a00 */
[----:B------:R-:W-:-:S05]  /*1020*/  IMAD R83, R83, -0xa0, RZ ;  /* 0xffffff6053537824 */ /* 0x000fca00078e02ff */
[----:B------:R-:W-:-:S14]  /*1030*/  R2UR UR7, R83 ;  /* 0x00000000530772ca */ /* 0x000fdc00000e0000 */
[----:B------:R-:W3:Y:S01]  /*1040*/  LDCU UR7, c[0x0][UR7+0x2a0] ;  /* 0x00005400070777ac */ /* 0x000ee20008000800 */
[----:B------:R-:W-:-:S05]  /*1050*/  CS2R.32 R83, SR_CgaSize ;  /* 0x0000000000537805 */ /* 0x000fca0000008a00 */
[----:B------:R-:W-:-:S05]  /*1060*/  IMAD R83, R83, -0xa0, RZ ;  /* 0xffffff6053537824 */ /* 0x000fca00078e02ff */
[----:B------:R-:W-:-:S14]  /*1070*/  R2UR UR8, R83 ;  /* 0x00000000530872ca */ /* 0x000fdc00000e0000 */
[----:B------:R-:W3:Y:S01]  /*1080*/  LDCU UR8, c[0x0][UR8+0x2a4] ;  /* 0x00005480080877ac */ /* 0x000ee20008000800 */
[----:B------:R-:W-:Y:S02]  /*1090*/  UISETP.GT.U32.AND UP0, UPT, UR9, 0xffff, UPT ;  /* 0x0000ffff0900788c */ /* 0x000fe4000bf04070 */
[----:B------:R-:W-:Y:S02]  /*10a0*/  USHF.R.U32.HI UR69, URZ, 0x1, UR10 ;  /* 0x00000001ff457899 */ /* 0x000fe4000801160a */
[----:B------:R-:W-:Y:S01]  /*10b0*/  USHF.L.U32 UR45, UR10, 0xa, URZ ;  /* 0x0000000a0a2d7899 */ /* 0x000fe200080006ff */
[----:B------:R-:W3:Y:S01]  /*10c0*/  LDCU UR21, c[0x0][0xf24] ;  /* 0x0001e480ff1577ac */ /* 0x000ee20008000800 */
[----:B-1----:R-:W-:Y:S01]  /*10d0*/  I2FP.F32.U32 R2, UR71 ;  /* 0x0000004700027c45 */ /* 0x002fe20008201000 */
[----:B------:R-:W1:Y:S04]  /*10e0*/  LDCU UR39, c[0x0][0xf24] ;  /* 0x0001e480ff2777ac */ /* 0x000e680008000800 */
[----:B--2---:R-:W-:Y:S01]  /*10f0*/  FMUL R2, R2, UR5 ;  /* 0x0000000502027c20 */ /* 0x004fe20008400000 */
[----:B------:R-:W2:Y:S01]  /*1100*/  LDCU UR24, c[0x0][0xf30] ;  /* 0x0001e600ff1877ac */ /* 0x000ea20008000800 */
[----:B----4-:R-:W-:-:S04]  /*1110*/  I2FP.F32.U32 R0, UR12 ;  /* 0x0000000c00007c45 */ /* 0x010fc80008201000 */
[----:B------:R-:W4:Y:S01]  /*1120*/  F2I.U32.TRUNC.NTZ R2, R2 ;  /* 0x0000000200027305 */ /* 0x000f22000020f000 */
[----:B------:R-:W-:Y:S01]  /*1130*/  USHF.L.U32 UR53, UR10, 0x7, URZ ;  /* 0x000000070a357899 */ /* 0x000fe200080006ff */
[----:B---3--:R-:W-:Y:S01]  /*1140*/  FMUL R0, R0, UR4 ;  /* 0x0000000400007c20 */ /* 0x008fe20008400000 */
[----:B------:R-:W-:Y:S02]  /*1150*/  USHF.L.U32 UR22, UR10, 0x6, URZ ;  /* 0x000000060a167899 */ /* 0x000fe400080006ff */
[----:B------:R-:W-:Y:S01]  /*1160*/  USEL UR38, UR9, 0xffff, !UP0 ;  /* 0x0000ffff09267887 */ /* 0x000fe2000c000000 */
[----:B------:R-:W-:Y:S02]  /*1170*/  UMOV UR28, UR71 ;  /* 0x00000047001c7c82 */ /* 0x000fe40008000000 */
[----:B------:R-:W3:Y:S01]  /*1180*/  F2I.U32.TRUNC.NTZ R0, R0 ;  /* 0x0000000000007305 */ /* 0x000ee2000020f000 */
[----:B----4-:R-:W-:Y:S02]  /*1190*/  R2UR UR4, R2 ;  /* 0x00000000020472ca */ /* 0x010fe400000e0000 */
[----:B------:R-:W-:-:S02]  /*11a0*/  PRMT R2, RZ, 0x7610, R2 ;  /* 0x00007610ff027816 */ /* 0x000fc40000000002 */
[----:B---3--:R-:W-:Y:S02]  /*11b0*/  R2UR UR6, R0 ;  /* 0x00000000000672ca */ /* 0x008fe400000e0000 */
[----:B------:R-:W-:-:S07]  /*11c0*/  PRMT R0, RZ, 0x7610, R0 ;  /* 0x00007610ff007816 */ /* 0x000fce0000000000 */
[----:B------:R-:W-:-:S04]  /*11d0*/  UIADD3 UR5, UPT, UPT, -UR4, URZ, URZ ;  /* 0x000000ff04057290 */ /* 0x000fc8000fffe1ff */
[----:B------:R-:W-:Y:S02]  /*11e0*/  UIMAD UR5, UR7, UR5, UR71 ;  /* 0x00000005070572a4 */ /* 0x000fe4000f8e0247 */
[----:B------:R-:W-:-:S04]  /*11f0*/  UIADD3 UR4, UPT, UPT, -UR6, URZ, URZ ;  /* 0x000000ff06047290 */ /* 0x000fc8000fffe1ff */
[----:B------:R-:W-:Y:S01]  /*1200*/  IMAD.U32 R83, RZ, RZ, UR5 ;  /* 0x00000005ff537e24 */ /* 0x000fe2000f8e00ff */
[----:B------:R-:W-:-:S06]  /*1210*/  UIMAD UR4, UR8, UR4, UR12 ;  /* 0x00000004080472a4 */ /* 0x000fcc000f8e020c */
[----:B------:R-:W-:Y:S01]  /*1220*/  IMAD.U32 R82, RZ, RZ, UR4 ;  /* 0x00000004ff527e24 */ /* 0x000fe2000f8e00ff */
[----:B-12---:R-:W-:Y:S06]  /*1230*/  BRA.U UP5, `(.L_x_17) ;  /* 0x00000001056c7547 */ /* 0x006fec000b800000 */
[----:B------:R-:W-:Y:S02]  /*1240*/  R2UR UR4, R82 ;  /* 0x00000000520472ca */ /* 0x000fe400000e0000 */
[----:B------:R-:W-:-:S11]  /*1250*/  R2UR UR10, R83 ;  /* 0x00000000530a72ca */ /* 0x000fd600000e0000 */
[----:B------:R-:W-:Y:S02]  /*1260*/  UISETP.NE.AND UP0, UPT, UR4, URZ, UPT ;  /* 0x000000ff0400728c */ /* 0x000fe4000bf05270 */
[----:B------:R-:W-:Y:S02]  /*1270*/  ULOP3.LUT UR4, UR10, 0x2, URZ, 0x3c, !UPT ;  /* 0x000000020a047892 */ /* 0x000fe4000f8e3cff */
[----:B------:R-:W-:Y:S02]  /*1280*/  UISETP.GT.U32.AND UP2, UPT, UR10, 0x1, UP0 ;  /* 0x000000010a00788c */ /* 0x000fe40008744070 */
[----:B------:R-:W-:Y:S02]  /*1290*/  ULOP3.LUT UR5, UR10, 0x4, URZ, 0x3c, !UPT ;  /* 0x000000040a057892 */ /* 0x000fe4000f8e3cff */
[----:B------:R-:W-:Y:S02]  /*12a0*/  USEL UR8, URZ, 0x1, UP2 ;  /* 0x00000001ff087887 */ /* 0x000fe40009000000 */
[----:B------:R-:W-:-:S02]  /*12b0*/  USEL UR7, URZ, 0x2, UP2 ;  /* 0x00000002ff077887 */ /* 0x000fc40009000000 */
[----:B------:R-:W-:Y:S02]  /*12c0*/  UISETP.GT.U32.AND UP2, UPT, UR4, 0x1, UP0 ;  /* 0x000000010400788c */ /* 0x000fe40008744070 */
[----:B------:R-:W-:Y:S02]  /*12d0*/  ULOP3.LUT UR4, UR10, 0x6, URZ, 0x3c, !UPT ;  /* 0x000000060a047892 */ /* 0x000fe4000f8e3cff */
[----:B------:R-:W-:Y:S02]  /*12e0*/  USEL UR6, URZ, 0x4, UP2 ;  /* 0x00000004ff067887 */ /* 0x000fe40009000000 */
[----:B------:R-:W-:Y:S02]  /*12f0*/  USEL UR9, URZ, 0x8, UP2 ;  /* 0x00000008ff097887 */ /* 0x000fe40009000000 */
[----:B------:R-:W-:Y:S02]  /*1300*/  UISETP.GT.U32.AND UP2, UPT, UR5, 0x1, UP0 ;  /* 0x000000010500788c */ /* 0x000fe40008744070 */
[----:B------:R-:W-:-:S02]  /*1310*/  UISETP.GT.U32.AND UP0, UPT, UR4, 0x1, UP0 ;  /* 0x000000010400788c */ /* 0x000fc40008704070 */
[----:B------:R-:W-:Y:S02]  /*1320*/  USEL UR4, URZ, 0x10, UP2 ;  /* 0x00000010ff047887 */ /* 0x000fe40009000000 */
[----:B------:R-:W-:Y:S02]  /*1330*/  UIADD3 UR5, UPT, UPT, UR6, UR7, UR8 ;  /* 0x0000000706057290 */ /* 0x000fe4000fffe008 */
[----:B------:R-:W-:Y:S02]  /*1340*/  USEL UR7, URZ, 0x40, UP0 ;  /* 0x00000040ff077887 */ /* 0x000fe40008000000 */
[----:B------:R-:W-:Y:S02]  /*1350*/  USEL UR8, URZ, 0x20, UP2 ;  /* 0x00000020ff087887 */ /* 0x000fe40009000000 */
[----:B------:R-:W-:Y:S02]  /*1360*/  UIADD3 UR5, UPT, UPT, UR4, UR5, UR9 ;  /* 0x0000000504057290 */ /* 0x000fe4000fffe009 */
[----:B------:R-:W-:-:S02]  /*1370*/  ULOP3.LUT UR4, UR10, 0xfffffffe, URZ, 0xc0, !UPT ;  /* 0xfffffffe0a047892 */ /* 0x000fc4000f8ec0ff */
[----:B------:R-:W-:Y:S02]  /*1380*/  USEL UR6, URZ, 0x80, UP0 ;  /* 0x00000080ff067887 */ /* 0x000fe40008000000 */
[----:B------:R-:W-:-:S03]  /*1390*/  UIADD3 UR5, UPT, UPT, UR7, UR5, UR8 ;  /* 0x0000000507057290 */ /* 0x000fc6000fffe008 */
[----:B------:R-:W-:Y:S01]  /*13a0*/  UMOV UR7, 0x3 ;  /* 0x0000000300077882 */ /* 0x000fe20000000000 */
[----:B------:R-:W-:Y:S02]  /*13b0*/  UIADD3 UR5, UPT, UPT, UR5, UR6, URZ ;  /* 0x0000000605057290 */ /* 0x000fe4000fffe0ff */
[----:B------:R-:W-:-:S04]  /*13c0*/  USHF.L.U32 UR4, UR7, UR4, URZ ;  /* 0x0000000407047299 */ /* 0x000fc800080006ff */
[----:B------:R-:W-:Y:S02]  /*13d0*/  IMAD.U32 R2, RZ, RZ, UR5 ;  /* 0x00000005ff027e24 */ /* 0x000fe4000f8e00ff */
[----:B------:R-:W-:-:S07]  /*13e0*/  IMAD.U32 R0, RZ, RZ, UR4 ;  /* 0x00000004ff007e24 */ /* 0x000fce000f8e00ff */
.L_x_17:
[----:B------:R-:W1:Y:S01]  /*13f0*/  S2UR UR52, SR_CTAID.Z ;  /* 0x00000000003479c3 */ /* 0x000e620000002700 */
[----:B------:R-:W-:Y:S01]  /*1400*/  UISETP.GE.AND UP0, UPT, UR21, 0x1, UPT ;  /* 0x000000011500788c */ /* 0x000fe2000bf06270 */
[----:B------:R-:W-:-:S08]  /*1410*/  UMOV UR25, 0x55 ;  /* 0x0000005500197882 */ /* 0x000fd00000000000 */
[----:B------:R-:W-:Y:S05]  /*1420*/  BRA.U !UP0, `(.L_x_18) ;  /* 0x0000000108d07547 */ /* 0x000fea000b800000 */
[----:B------:R-:W2:Y:S01]  /*1430*/  LDCU.128 UR16, c[0x0][0xf10] ;  /* 0x0001e200ff1077ac */ /* 0x000ea20008000c00 */
[----:B------:R-:W3:Y:S01]  /*1440*/  LDCU UR6, c[0x0][0x370] ;  /* 0x00006e00ff0677ac */ /* 0x000ee20008000800 */
[----:B------:R-:W4:Y:S01]  /*1450*/  LDCU UR7, c[0x0][0x374] ;  /* 0x00006e80ff0777ac */ /* 0x000f220008000800 */
[----:B------:R-:W1:Y:S01]  /*1460*/  LDCU UR23, c[0x0][0xf0c] ;  /* 0x0001e180ff1777ac */ /* 0x000e620008000800 */
[----:B------:R-:W1:Y:S01]  /*1470*/  LDCU UR13, c[0x0][0xf20] ;  /* 0x0001e400ff0d77ac */ /* 0x000e620008000800 */
[----:B------:R-:W1:Y:S01]  /*1480*/  LDCU.64 UR8, c[0x0][0xf28] ;  /* 0x0001e500ff0877ac */ /* 0x000e620008000a00 */
[----:B--2---:R-:W-:Y:S02]  /*1490*/  UISETP.NE.AND UP3, UPT, UR18, 0x1, UPT ;  /* 0x000000011200788c */ /* 0x004fe4000bf65270 */
[----:B----4-:R-:W-:Y:S02]  /*14a0*/  UIMAD.WIDE.U32 UR10, UR7, UR19, URZ ;  /* 0x00000013070a72a5 */ /* 0x010fe4000f8e00ff */
[----:B---3--:R-:W-:-:S02]  /*14b0*/  UIMAD.WIDE.U32 UR14, UR6, UR16, URZ ;  /* 0x00000010060e72a5 */ /* 0x008fc4000f8e00ff */
[----:B-1----:R-:W-:Y:S02]  /*14c0*/  UISETP.NE.AND UP0, UPT, UR23, 0x1, UPT ;  /* 0x000000011700788c */ /* 0x002fe4000bf05270 */
[----:B------:R-:W-:Y:S01]  /*14d0*/  UISETP.NE.AND UP2, UPT, UR21, 0x1, UPT ;  /* 0x000000011500788c */ /* 0x000fe2000bf45270 */
[----:B------:R-:W-:Y:S02]  /*14e0*/  UMOV UR10, UR11 ;  /* 0x0000000b000a7c82 */ /* 0x000fe40008000000 */
[----:B------:R-:W-:Y:S01]  /*14f0*/  UMOV UR14, UR15 ;  /* 0x0000000f000e7c82 */ /* 0x000fe20008000000 */
[----:B------:R-:W-:Y:S02]  /*1500*/  @UP3 USHF.R.U32.HI UR7, URZ, UR13, UR10 ;  /* 0x0000000dff073299 */ /* 0x000fe4000801160a */
[----:B------:R-:W-:Y:S02]  /*1510*/  UIMAD.WIDE.U32 UR4, UR28, UR16, URZ ;  /* 0x000000101c0472a5 */ /* 0x000fe4000f8e00ff */
[----:B------:R-:W-:-:S02]  /*1520*/  UIMAD.WIDE.U32 UR10, UR7, UR8, URZ ;  /* 0x00000008070a72a5 */ /* 0x000fc4000f8e00ff */
[----:B------:R-:W-:Y:S02]  /*1530*/  @UP0 USHF.R.U32.HI UR6, URZ, UR17, UR14 ;  /* 0x00000011ff060299 */ /* 0x000fe4000801160e */
[----:B------:R-:W-:Y:S02]  /*1540*/  UIMAD.WIDE.U32 UR14, UR12, UR19, URZ ;  /* 0x000000130c0e72a5 */ /* 0x000fe4000f8e00ff */
[----:B------:R-:W-:Y:S02]  /*1550*/  USHF.R.U32.HI UR5, URZ, UR17, UR5 ;  /* 0x00000011ff057299 */ /* 0x000fe40008011605 */
[----:B------:R-:W-:Y:S01]  /*1560*/  UIMAD.WIDE.U32 UR16, UR6, UR8, URZ ;  /* 0x00000008061072a5 */ /* 0x000fe2000f8e00ff */
[----:B------:R-:W-:Y:S02]  /*1570*/  UMOV UR10, UR11 ;  /* 0x0000000b000a7c82 */ /* 0x000fe40008000000 */
[----:B------:R-:W-:Y:S01]  /*1580*/  UMOV UR4, UR15 ;  /* 0x0000000f00047c82 */ /* 0x000fe20008000000 */
[----:B------:R-:W-:-:S02]  /*1590*/  @UP2 USHF.R.U32.HI UR7, URZ, UR9, UR10 ;  /* 0x00000009ff072299 */ /* 0x000fc4000801160a */
[----:B------:R-:W-:Y:S01]  /*15a0*/  USHF.R.U32.HI UR4, URZ, UR13, UR4 ;  /* 0x0000000dff047299 */ /* 0x000fe20008011604 */
[----:B------:R-:W-:Y:S01]  /*15b0*/  UMOV UR16, UR17 ;  /* 0x0000001100107c82 */ /* 0x000fe20008000000 */
[----:B------:R-:W-:Y:S02]  /*15c0*/  UIMAD UR7, UR7, UR21, URZ ;  /* 0x00000015070772a4 */ /* 0x000fe4000f8e02ff */
[----:B------:R-:W-:Y:S02]  /*15d0*/  USEL UR4, UR12, UR4, !UP3 ;  /* 0x000000040c047287 */ /* 0x000fe4000d800000 */
[----:B------:R-:W-:Y:S02]  /*15e0*/  @UP2 USHF.R.U32.HI UR6, URZ, UR9, UR16 ;  /* 0x00000009ff062299 */ /* 0x000fe40008011610 */
[----:B------:R-:W-:Y:S02]  /*15f0*/  USEL UR5, UR28, UR5, !UP0 ;  /* 0x000000051c057287 */ /* 0x000fe4000c000000 */
[----:B------:R-:W-:-:S02]  /*1600*/  UIMAD UR13, UR6, UR21, URZ ;  /* 0x00000015060d72a4 */ /* 0x000fc4000f8e02ff */
[----:B------:R-:W-:Y:S02]  /*1610*/  UISETP.GE.AND UP0, UPT, UR4, UR7, UPT ;  /* 0x000000070400728c */ /* 0x000fe4000bf06270 */
[----:B------:R-:W-:Y:S02]  /*1620*/  UIMAD.WIDE.U32 UR10, UR4, UR8, URZ ;  /* 0x00000008040a72a5 */ /* 0x000fe4000f8e00ff */
[----:B------:R-:W-:Y:S02]  /*1630*/  UISETP.GE.OR UP0, UPT, UR5, UR13, UP0 ;  /* 0x0000000d0500728c */ /* 0x000fe40008706670 */
[----:B------:R-:W-:Y:S02]  /*1640*/  UIMAD.WIDE.U32 UR14, UR5, UR8, URZ ;  /* 0x00000008050e72a5 */ /* 0x000fe4000f8e00ff */
[----:B------:R-:W-:Y:S01]  /*1650*/  UIADD3 UR7, UPT, UPT, -UR4, URZ, URZ ;  /* 0x000000ff04077290 */ /* 0x000fe2000fffe1ff */
[----:B------:R-:W-:Y:S01]  /*1660*/  UMOV UR8, UR11 ;  /* 0x0000000b00087c82 */ /* 0x000fe20008000000 */
[----:B------:R-:W-:-:S02]  /*1670*/  UIADD3 UR10, UPT, UPT, -UR5, URZ, URZ ;  /* 0x000000ff050a7290 */ /* 0x000fc4000fffe1ff */
[----:B------:R-:W-:Y:S02]  /*1680*/  USHF.R.U32.HI UR8, URZ, UR9, UR8 ;  /* 0x00000009ff087299 */ /* 0x000fe40008011608 */
[----:B------:R-:W-:Y:S02]  /*1690*/  UIMAD UR12, UR18, UR7, UR12 ;  /* 0x00000007120c72a4 */ /* 0x000fe4000f8e020c */
[----:B------:R-:W-:Y:S01]  /*16a0*/  USEL UR8, UR4, UR8, !UP2 ;  /* 0x0000000804087287 */ /* 0x000fe2000d000000 */
[----:B------:R-:W-:Y:S01]  /*16b0*/  @!UP0 UMOV UR7, UR15 ;  /* 0x0000000f00078c82 */ /* 0x000fe20008000000 */
[----:B------:R-:W-:Y:S02]  /*16c0*/  UIMAD UR28, UR23, UR10, UR28 ;  /* 0x0000000a171c72a4 */ /* 0x000fe4000f8e021c */
[----:B------:R-:W-:Y:S02]  /*16d0*/  @!UP0 USHF.R.U32.HI UR7, URZ, UR9, UR7 ;  /* 0x00000009ff078299 */ /* 0x000fe40008011607 */
[----:B------:R-:W-:-:S02]  /*16e0*/  UIADD3 UR9, UPT, UPT, -UR8, URZ, URZ ;  /* 0x000000ff08097290 */ /* 0x000fc4000fffe1ff */
[----:B------:R-:W-:Y:S02]  /*16f0*/  @!UP0 USEL UR7, UR5, UR7, !UP2 ;  /* 0x0000000705078287 */ /* 0x000fe4000d000000 */
[----:B------:R-:W-:Y:S02]  /*1700*/  UIMAD UR9, UR21, UR9, UR4 ;  /* 0x00000009150972a4 */ /* 0x000fe4000f8e0204 */
[----:B------:R-:W-:Y:S02]  /*1710*/  @!UP0 UIADD3 UR8, UPT, UPT, UR8, -UR7, URZ ;  /* 0x8000000708088290 */ /* 0x000fe4000fffe0ff */
[----:B------:R-:W-:Y:S02]  /*1720*/  @!UP0 UIMAD UR6, UR9, UR6, UR7 ;  /* 0x00000006090682a4 */ /* 0x000fe4000f8e0207 */
[----:B------:R-:W-:-:S04]  /*1730*/  @!UP0 UIMAD UR4, UR8, UR21, UR5 ;  /* 0x00000015080482a4 */ /* 0x000fc8000f8e0205 */
[----:B------:R-:W-:Y:S01]  /*1740*/  UIMAD UR12, UR4, UR18, UR12 ;  /* 0x00000012040c72a4 */ /* 0x000fe2000f8e020c */
[----:B------:R-:W-:Y:S02]  /*1750*/  @!UP0 UMOV UR5, UR6 ;  /* 0x0000000600058c82 */ /* 0x000fe40008000000 */
[----:B------:R-:W-:-:S12]  /*1760*/  UIMAD UR28, UR5, UR23, UR28 ;  /* 0x00000017051c72a4 */ /* 0x000fd8000f8e021c */
.L_x_18:
[----:B------:R-:W-:Y:S02]  /*1770*/  UISETP.NE.AND UP2, UPT, UR24, 0x1, UPT ;  /* 0x000000011800788c */ /* 0x000fe4000bf45270 */
[----:B------:R-:W-:Y:S02]  /*1780*/  ULOP3.LUT UR53, UR53, 0x380, URZ, 0xc0, !UPT ;  /* 0x0000038035357892 */ /* 0x000fe4000f8ec0ff */
[----:B------:R-:W-:Y:S02]  /*1790*/  ULOP3.LUT UR38, UR38, 0xffff, URZ, 0xc0, !UPT ;  /* 0x0000ffff26267892 */ /* 0x000fe4000f8ec0ff */
[----:B------:R-:W-:Y:S02]  /*17a0*/  UISETP.NE.AND UP0, UPT, UR20, 0x2, UPT ;  /* 0x000000021400788c */ /* 0x000fe4000bf05270 */
[----:B------:R-:W-:Y:S02]  /*17b0*/  ULOP3.LUT UR73, UR71, 0x1, URZ, 0xc0, !UPT ;  /* 0x0000000147497892 */ /* 0x000fe4000f8ec0ff */
[----:B------:R-:W-:-:S02]  /*17c0*/  ULOP3.LUT UR69, UR69, 0x3, URZ, 0xc0, !UPT ;  /* 0x0000000345457892 */ /* 0x000fc4000f8ec0ff */
[----:B------:R-:W-:Y:S02]  /*17d0*/  ULOP3.LUT UR45, UR45, 0x1800, URZ, 0xc0, !UPT ;  /* 0x000018002d2d7892 */ /* 0x000fe4000f8ec0ff */
[----:B------:R-:W-:Y:S02]  /*17e0*/  ULOP3.LUT UR10, UR22, 0xc0, URZ, 0xc0, !UPT ;  /* 0x000000c0160a7892 */ /* 0x000fe4000f8ec0ff */
[----:B------:R-:W-:Y:S02]  /*17f0*/  USHF.R.U32.HI UR59, URZ, 0x9, UR53 ;  /* 0x00000009ff3b7899 */ /* 0x000fe40008011635 */
[----:B------:R-:W-:Y:S01]  /*1800*/  USHF.L.U32 UR38, UR25, UR38, URZ ;  /* 0x0000002619267299 */ /* 0x000fe200080006ff */
[----:B------:R-:W-:Y:S11]  /*1810*/  BRA.U UP2, `(.L_x_19) ;  /* 0x0000000102407547 */ /* 0x000ff6000b800000 */
[----:B------:R-:W2:Y:S01]  /*1820*/  LDCU.128 UR16, c[0x0][0xf10] ;  /* 0x0001e200ff1077ac */ /* 0x000ea20008000c00 */
[----:B------:R-:W3:Y:S01]  /*1830*/  LDCU UR8, c[0x0][0xf0c] ;  /* 0x0001e180ff0877ac */ /* 0x000ee20008000800 */
[----:B------:R-:W4:Y:S01]  /*1840*/  LDCU UR9, c[0x0][0xf20] ;  /* 0x0001e400ff0977ac */ /* 0x000f220008000800 */
[----:B--2---:R-:W-:Y:S02]  /*1850*/  UIMAD.WIDE.U32 UR4, UR28, UR16, URZ ;  /* 0x000000101c0472a5 */ /* 0x004fe4000f8e00ff */
[----:B------:R-:W-:Y:S02]  /*1860*/  UIMAD.WIDE.U32 UR6, UR12, UR19, URZ ;  /* 0x000000130c0672a5 */ /* 0x000fe4000f8e00ff */
[----:B---3--:R-:W-:Y:S02]  /*1870*/  UISETP.NE.AND UP2, UPT, UR8, 0x1, UPT ;  /* 0x000000010800788c */ /* 0x008fe4000bf45270 */
[----:B------:R-:W-:-:S03]  /*1880*/  USHF.R.U32.HI UR5, URZ, UR17, UR5 ;  /* 0x00000011ff057299 */ /* 0x000fc60008011605 */
[----:B------:R-:W-:Y:S01]  /*1890*/  UMOV UR4, UR7 ;  /* 0x0000000700047c82 */ /* 0x000fe20008000000 */
[----:B------:R-:W-:Y:S02]  /*18a0*/  USEL UR5, UR28, UR5, !UP2 ;  /* 0x000000051c057287 */ /* 0x000fe4000d000000 */
[----:B------:R-:W-:Y:S02]  /*18b0*/  UISETP.NE.AND UP2, UPT, UR18, 0x1, UPT ;  /* 0x000000011200788c */ /* 0x000fe4000bf45270 */
[----:B----4-:R-:W-:-:S04]  /*18c0*/  USHF.R.U32.HI UR4, URZ, UR9, UR4 ;  /* 0x00000009ff047299 */ /* 0x010fc80008011604 */
[----:B------:R-:W-:-:S04]  /*18d0*/  USEL UR4, UR12, UR4, !UP2 ;  /* 0x000000040c047287 */ /* 0x000fc8000d000000 */
[----:B------:R-:W-:Y:S02]  /*18e0*/  UIADD3 UR6, UPT, UPT, UR5, -UR4, URZ ;  /* 0x8000000405067290 */ /* 0x000fe4000fffe0ff */
[----:B------:R-:W-:Y:S02]  /*18f0*/  UIADD3 UR4, UPT, UPT, -UR5, UR4, URZ ;  /* 0x0000000405047290 */ /* 0x000fe4000fffe1ff */
[----:B------:R-:W-:Y:S02]  /*1900*/  UIMAD UR12, UR6, UR18, UR12 ;  /* 0x00000012060c72a4 */ /* 0x000fe4000f8e020c */
[----:B------:R-:W-:-:S12]  /*1910*/  UIMAD UR28, UR4, UR8, UR28 ;  /* 0x00000008041c72a4 */ /* 0x000fd8000f8e021c */
.L_x_19:
[----:B------:R-:W-:Y:S05]  /*1920*/  BRA.U !UP6, `(.L_x_20) ;  /* 0x000000010e0c7547 */ /* 0x000fea000b800000 */
[----:B------:R-:W-:Y:S01]  /*1930*/  UCGABAR_WAIT ;  /* 0x0000000000007dc7 */ /* 0x000fe20008000000 */
[----:B------:R-:W-:Y:S01]  /*1940*/  CCTL.IVALL ;  /* 0x00000000ff00798f */ /* 0x000fe20002000000 */
[----:B------:R-:W-:Y:S05]  /*1950*/  BRA `(.L_x_21) ;  /* 0x0000000000047947 */ /* 0x000fea0003800000 */
.L_x_20:
[----:B------:R-:W-:Y:S06]  /*1960*/  BAR.SYNC.DEFER_BLOCKING 0x0 ;  /* 0x0000000000007b1d */ /* 0x000fec0000010000 */
.L_x_21:
[----:B------:R-:W-:Y:S05]  /*1970*/  BRA.U UP0, `(.L_x_22) ;  /* 0x0000001500f47547 */ /* 0x000fea000b800000 */
[----:B------:R-:W2:Y:S01]  /*1980*/  LDCU UR6, c[0x0][0x38c] ;  /* 0x00007180ff0677ac */ /* 0x000ea20008000800 */
[----:B------:R-:W-:Y:S01]  /*1990*/  PLOP3.LUT P2, PT, PT, PT, UP4, 0x80, 0x8 ;  /* 0x000000000008781c */ /* 0x000fe20003f4f048 */
[----:B------:R-:W-:Y:S01]  /*19a0*/  IMAD.MOV.U32 R12, RZ, RZ, 0x1 ;  /* 0x00000001ff0c7424 */ /* 0x000fe200078e00ff */
[----:B------:R-:W-:Y:S02]  /*19b0*/  ISETP.NE.AND P3, PT, R5, RZ, P4 ;  /* 0x000000ff0500720c */ /* 0x000fe40002765270 */
[----:B------:R-:W-:Y:S02]  /*19c0*/  CS2R R10, SRZ ;  /* 0x00000000000a7805 */ /* 0x000fe4000001ff00 */
[----:B------:R-:W-:Y:S01]  /*19d0*/  PLOP3.LUT P2, PT, P2, PT, PT, 0x8, 0x80 ;  /* 0x000000000080781c */ /* 0x000fe2000174e170 */
[----:B------:R-:W-:Y:S01]  /*19e0*/  IMAD.MOV.U32 R9, RZ, RZ, RZ ;  /* 0x000000ffff097224 */ /* 0x000fe200078e00ff */
[----:B------:R-:W3:Y:S01]  /*19f0*/  LDCU UR65, c[0x0][0x370] ;  /* 0x00006e00ff4177ac */ /* 0x000ee20008000800 */
[----:B------:R-:W-:Y:S01]  /*1a00*/  IMAD.MOV.U32 R8, RZ, RZ, 0x1 ;  /* 0x00000001ff087424 */ /* 0x000fe200078e00ff */
[----:B------:R-:W4:Y:S01]  /*1a10*/  LDCU.64 UR54, c[0x0][0x348] ;  /* 0x00006900ff3677ac */ /* 0x000f220008000a00 */
[----:B------:R-:W-:Y:S01]  /*1a20*/  ULEA UR69, UR73, UR69, 0x2 ;  /* 0x0000004549457291 */ /* 0x000fe2000f8e10ff */
[----:B------:R-:W1:Y:S01]  /*1a30*/  LDCU UR64, c[0x0][0x374] ;  /* 0x00006e80ff4077ac */ /* 0x000e620008000800 */
[----:B--2---:R-:W-:-:S02]  /*1a40*/  UIADD3 UR5, UPT, UPT, UR6, 0xff, URZ ;  /* 0x000000ff06057890 */ /* 0x004fc4000fffe0ff */
[----:B------:R-:W-:Y:S02]  /*1a50*/  UIADD3 UR72, UPT, UPT, UR6, 0x1fe, URZ ;  /* 0x000001fe06487890 */ /* 0x000fe4000fffe0ff */
[----:B------:R-:W-:Y:S01]  /*1a60*/  USHF.R.S32.HI UR4, URZ, 0x1f, UR5 ;  /* 0x0000001fff047899 */ /* 0x000fe20008011405 */
[----:B------:R-:W-:-:S03]  /*1a70*/  UMOV UR29, URZ ;  /* 0x000000ff001d7c82 */ /* 0x000fc60008000000 */
[----:B------:R-:W-:Y:S02]  /*1a80*/  ULEA.HI UR4, UR4, UR5, URZ, 0x8 ;  /* 0x0000000504047291 */ /* 0x000fe4000f8f40ff */
[----:B------:R-:W-:Y:S02]  /*1a90*/  UIADD3 UR5, UPT, UPT, UR6, -0x1, URZ ;  /* 0xffffffff06057890 */ /* 0x000fe4000fffe0ff */
[----:B------:R-:W-:Y:S02]  /*1aa0*/  USHF.R.S32.HI UR67, URZ, 0x8, UR4 ;  /* 0x00000008ff437899 */ /* 0x000fe40008011404 */
[----:B------:R-:W-:Y:S02]  /*1ab0*/  UISETP.GE.U32.AND UP1, UPT, UR5, -0x1ff, UPT ;  /* 0xfffffe010500788c */ /* 0x000fe4000bf26070 */
[----:B------:R-:W-:-:S04]  /*1ac0*/  UISETP.LT.U32.AND UP0, UPT, UR67, 0x3, UPT ;  /* 0x000000034300788c */ /* 0x000fc8000bf01070 */
[----:B------:R-:W-:Y:S02]  /*1ad0*/  USEL UR66, UR67, 0x3, UP0 ;  /* 0x0000000343427887 */ /* 0x000fe40008000000 */
[----:B------:R-:W-:Y:S02]  /*1ae0*/  UISETP.NE.AND UP0, UPT, UR20, URZ, UPT ;  /* 0x000000ff1400728c */ /* 0x000fe4000bf05270 */
[----:B------:R-:W-:Y:S02]  /*1af0*/  UIADD3 UR4, UPT, UPT, UR66, -0x1, URZ ;  /* 0xffffffff42047890 */ /* 0x000fe4000fffe0ff */
[----:B------:R-:W-:Y:S02]  /*1b00*/  @UP1 UIADD3 UR4, UPT, UPT, UR66, URZ, URZ ;  /* 0x000000ff42041290 */ /* 0x000fe4000fffe0ff */
[----:B------:R-:W-:Y:S02]  /*1b10*/  USEL UR58, UR58, 0x2, UP0 ;  /* 0x000000023a3a7887 */ /* 0x000fe40008000000 */
[----:B------:R-:W-:-:S02]  /*1b20*/  UIADD3 UR70, UPT, UPT, UR67, -UR66, URZ ;  /* 0x8000004243467290 */ /* 0x000fc4000fffe0ff */
[----:B------:R-:W-:Y:S02]  /*1b30*/  UIADD3 UR60, UPT, UPT, UR4, 0x1, URZ ;  /* 0x00000001043c7890 */ /* 0x000fe4000fffe0ff */
[----:B-1-34-:R-:W-:-:S12]  /*1b40*/  UIADD3 UR68, UPT, UPT, -UR4, URZ, URZ ;  /* 0x000000ff04447290 */ /* 0x01afd8000fffe1ff */
.L_x_46:
[----:B------:R-:W-:-:S13]  /*1b50*/  R2UR UR4, R84 ;  /* 0x00000000540472ca */ /* 0x000fda00000e0000 */
[----:B------:R-:W-:Y:S01]  /*1b60*/  UISETP.NE.AND UP0, UPT, UR4, URZ, UPT ;  /* 0x000000ff0400728c */ /* 0x000fe2000bf05270 */
[----:B-1----:R-:W1:Y:S02]  /*1b70*/  S2UR UR4, SR_CgaCtaId ;  /* 0x00000000000479c3 */ /* 0x002e640000008800 */
[----:B-1----:R-:W-:-:S06]  /*1b80*/  MOV R84, UR4 ;  /* 0x0000000400547c02 */ /* 0x002fcc0008000f00 */
[----:B---3--:R-:W-:Y:S05]  /*1b90*/  BRA.U UP0, `(.L_x_23) ;  /* 0x0000000100347547 */ /* 0x008fea000b800000 */
[----:B------:R-:W1:Y:S01]  /*1ba0*/  S2R R0, SR_CgaCtaId ;  /* 0x0000000000007919 */ /* 0x000e620000008800 */
[----:B------:R-:W-:Y:S02]  /*1bb0*/  MOV R3, 0x400 ;  /* 0x0000040000037802 */ /* 0x000fe40000000f00 */
[----:B------:R-:W-:Y:S02]  /*1bc0*/  SHF.L.U32 R2, R8, 0x1f, RZ ;  /* 0x0000001f08027819 */ /* 0x000fe400000006ff */
[----:B-1----:R-:W-:-:S05]  /*1bd0*/  LEA R0, R0, R3, 0x18 ;  /* 0x0000000300007211 */ /* 0x002fca00078ec0ff */
[----:B------:R-:W-:-:S04]  /*1be0*/  IMAD R3, R9, 0x8, R0 ;  /* 0x0000000809037824 */ /* 0x000fc800078e0200 */
[----:B------:R-:W1:Y:S02]  /*1bf0*/  SYNCS.PHASECHK.TRANS64.TRYWAIT P0, [R3+URZ+0xd0], R2 ;  /* 0x0000d002030075a7 */ /* 0x000e6400080011ff */
[----:B-1----:R-:W-:Y:S05]  /*1c00*/  @!P0 BRA `(.L_x_24) ;  /* 0x0000008c006c8947 */ /* 0x002fea0003800000 */
.L_x_150:
[----:B------:R-:W-:Y:S01]  /*1c10*/  VIADD R9, R9, 0x1 ;  /* 0x0000000109097836 */ /* 0x000fe20000000000 */
[----:B------:R1:W-:Y:S04]  /*1c20*/  SYNCS.ARRIVE.TRANS64.A1T0 RZ, [R3+URZ+0xc0], RZ ;  /* 0x0000c0ff03ff79a7 */ /* 0x0003e800081000ff */
[----:B------:R-:W-:-:S04]  /*1c30*/  ISETP.NE.AND P0, PT, R9, 0x2, PT ;  /* 0x000000020900780c */ /* 0x000fc80003f05270 */
[----:B------:R-:W-:Y:S02]  /*1c40*/  SEL R9, R9, RZ, P0 ;  /* 0x000000ff09097207 */ /* 0x000fe40000000000 */
[----:B-1----:R-:W-:-:S04]  /*1c50*/  SEL R3, RZ, 0x1, P0 ;  /* 0x00000001ff037807 */ /* 0x002fc80000000000 */
[----:B------:R-:W-:Y:S02]  /*1c60*/  LOP3.LUT R8, R8, R3, RZ, 0x3c, !PT ;  /* 0x0000000308087212 */ /* 0x000fe400078e3cff */
.L_x_23:
[----:B------:R-:W-:Y:S01]  /*1c70*/  R2UR UR4, R84 ;  /* 0x00000000540472ca */ /* 0x000fe200000e0000 */
[----:B------:R-:W-:Y:S01]  /*1c80*/  UMOV UR7, 0x400 ;  /* 0x0000040000077882 */ /* 0x000fe20000000000 */
[----:B------:R-:W-:Y:S01]  /*1c90*/  SHF.L.U32 R0, R12, 0x1f, RZ ;  /* 0x0000001f0c007819 */ /* 0x000fe200000006ff */
[----:B------:R-:W-:Y:S02]  /*1ca0*/  UISETP.GE.U32.AND UP0, UPT, UR72, 0x1ff, UPT ;  /* 0x000001ff4800788c */ /* 0x000fe4000bf06070 */
[----:B------:R-:W-:Y:S01]  /*1cb0*/  ULEA UR35, UR12, UR69, 0x3 ;  /* 0x000000450c237291 */ /* 0x000fe2000f8e18ff */
[----:B------:R-:W-:-:S03]  /*1cc0*/  UMOV UR15, URZ ;  /* 0x000000ff000f7c82 */ /* 0x000fc60008000000 */
[----:B------:R-:W-:-:S04]  /*1cd0*/  USHF.L.U32 UR35, UR35, 0x4, URZ ;  /* 0x0000000423237899 */ /* 0x000fc800080006ff */
[----:B------:R-:W-:-:S04]  /*1ce0*/  ULEA UR7, UR4, UR7, 0x18 ;  /* 0x0000000704077291 */ /* 0x000fc8000f8ec0ff */
[----:B------:R-:W-:-:S09]  /*1cf0*/  ULEA UR4, UR29, UR7, 0x3 ;  /* 0x000000071d047291 */ /* 0x000fd2000f8e18ff */
[----:B------:R1:W2:Y:S01]  /*1d00*/  SYNCS.PHASECHK.TRANS64.TRYWAIT P1, [UR4+0x18], R0 ;  /* 0x00001800ff0075a7 */ /* 0x0002a20008021104 */
[----:B------:R-:W-:-:S04]  /*1d10*/  ULEA.HI UR4, UR28, UR28, URZ, 0x1 ;  /* 0x0000001c1c047291 */ /* 0x000fc8000f8f08ff */
[----:B------:R-:W-:Y:S02]  /*1d20*/  USHF.L.U32 UR5, UR4, 0x7, URZ ;  /* 0x0000000704057899 */ /* 0x000fe400080006ff */
[----:B------:R-:W-:Y:S02]  /*1d30*/  ULOP3.LUT UR20, UR4, 0xfffffffe, URZ, 0xc0, !UPT ;  /* 0xfffffffe04147892 */ /* 0x000fe4000f8ec0ff */
[----:B------:R-:W-:Y:S02]  /*1d40*/  ULOP3.LUT UR5, UR5, 0xffffff00, URZ, 0xc0, !UPT ;  /* 0xffffff0005057892 */ /* 0x000fe4000f8ec0ff */
[----:B------:R-:W-:Y:S02]  /*1d50*/  ULOP3.LUT UR20, UR20, 0x1, UR71, 0xf8, !UPT ;  /* 0x0000000114147892 */ /* 0x000fe4000f8ef847 */
[----:B------:R-:W-:Y:S01]  /*1d60*/  ULEA UR51, UR73, UR5, 0x7 ;  /* 0x0000000549337291 */ /* 0x000fe2000f8e38ff */
[----:B------:R-:W-:Y:S11]  /*1d70*/  BRA.U !UP0, `(.L_x_25) ;  /* 0x00000005085c7547 */ /* 0x000ff6000b800000 */
[----:B------:R-:W-:Y:S01]  /*1d80*/  UMOV UR37, UR68 ;  /* 0x0000004400257c82 */ /* 0x000fe20008000000 */
[----:B------:R-:W-:Y:S01]  /*1d90*/  UMOV UR5, UR29 ;  /* 0x0000001d00057c82 */ /* 0x000fe20008000000 */
[----:B------:R-:W-:Y:S01]  /*1da0*/  UMOV UR42, 0x80 ;  /* 0x00000080002a7882 */ /* 0x000fe20000000000 */
[----:B------:R-:W-:Y:S01]  /*1db0*/  UMOV UR19, URZ ;  /* 0x000000ff00137c82 */ /* 0x000fe20008000000 */
[----:B------:R-:W-:-:S05]  /*1dc0*/  UMOV UR11, UR59 ;  /* 0x0000003b000b7c82 */ /* 0x000fca0008000000 */
.L_x_33:
[----:B------:R-:W-:Y:S01]  /*1dd0*/  ULEA UR6, UR5, UR7, 0x3 ;  /* 0x0000000705067291 */ /* 0x000fe2000f8e18ff */
[----:B--2---:R-:W-:Y:S01]  /*1de0*/  @P4 MOV R2, 0x19000 ;  /* 0x0001900000024802 */ /* 0x004fe20000000f00 */
[----:B--23--:R-:W-:Y:S10]  /*1df0*/  @P1 BRA `(.L_x_26) ;  /* 0x00000000000c1947 */ /* 0x00cff40003800000 */
[----:B------:R-:W-:-:S04]  /*1e00*/  SHF.L.U32 R3, R12, 0x1f, RZ ;  /* 0x0000001f0c037819 */ /* 0x000fc800000006ff */
[----:B------:R-:W2:Y:S02]  /*1e10*/  SYNCS.PHASECHK.TRANS64.TRYWAIT P0, [UR6+0x18], R3 ;  /* 0x00001803ff0075a7 */ /* 0x000ea40008001106 */
[----:B--2---:R-:W-:Y:S05]  /*1e20*/  @!P0 BRA `(.L_x_27) ;  /* 0x0000008800f88947 */ /* 0x004fea0003800000 */
.L_x_26:
[----:B------:R2:W-:Y:S01]  /*1e30*/  @P4 SYNCS.ARRIVE.TRANS64 RZ, [UR6], R2 ;  /* 0x00000002ffff49a7 */ /* 0x0005e20008000006 */
[----:B------:R-:W-:Y:S02]  /*1e40*/  ULOP3.LUT UR4, UR58, 0x2, URZ, 0xfc, !UPT ;  /* 0x000000023a047892 */ /* 0x000fe4000f8efcff */
[----:B------:R-:W-:Y:S02]  /*1e50*/  UIADD3 UR37, UPT, UPT, UR37, 0x1, URZ ;  /* 0x0000000125257890 */ /* 0x000fe4000fffe0ff */
[----:B------:R-:W-:Y:S02]  /*1e60*/  UISETP.NE.AND UP0, UPT, UR4, 0x2, UPT ;  /* 0x000000020400788c */ /* 0x000fe4000bf05270 */
[----:B------:R-:W-:-:S07]  /*1e70*/  UISETP.NE.AND UP4, UPT, UR37, 0x1, UPT ;  /* 0x000000012500788c */ /* 0x000fce000bf85270 */
[----:B------:R-:W-:Y:S05]  /*1e80*/  BRA.U UP0, `(.L_x_28) ;  /* 0x0000000100047547 */ /* 0x000fea000b800000 */
[----:B------:R-:W-:Y:S05]  /*1e90*/  BPT.TRAP 0x1 ;  /* 0x000000040000795c */ /* 0x000fea0000300000 */
.L_x_28:
[----:B------:R-:W-:Y:S04]  /*1ea0*/  BSSY.RECONVERGENT B0, `(.L_x_29) ;  /* 0x0000003000007945 */ /* 0x000fe80003800200 */
[----:B------:R-:W-:Y:S05]  /*1eb0*/  @!P3 BRA `(.L_x_30) ;  /* 0x000000000004b947 */ /* 0x000fea0003800000 */
[----:B------:R-:W-:Y:S05]  /*1ec0*/  BPT.TRAP 0x1 ;  /* 0x000000040000795c */ /* 0x000fea0000300000 */
.L_x_30:
[----:B------:R-:W-:Y:S05]  /*1ed0*/  BSYNC.RECONVERGENT B0 ;  /* 0x0000000000007941 */ /* 0x000fea0003800200 */
.L_x_29:
[----:B------:R-:W-:Y:S01]  /*1ee0*/  UIADD3 UR4, UPT, UPT, UR5, 0x1, URZ ;  /* 0x0000000105047890 */ /* 0x000fe2000fffe0ff */
[----:B------:R-:W-:Y:S01]  /*1ef0*/  BSSY.RECONVERGENT B0, `(.L_x_31) ;  /* 0x0000039000007945 */ /* 0x000fe20003800200 */
[----:B------:R-:W-:Y:S02]  /*1f00*/  ELECT P0, URZ, PT ;  /* 0x0000000000ff782f */ /* 0x000fe40003800000 */
[----:B------:R-:W-:-:S04]  /*1f10*/  UISETP.NE.AND UP0, UPT, UR4, 0x3, UPT ;  /* 0x000000030400788c */ /* 0x000fc8000bf05270 */
[----:B------:R-:W-:Y:S02]  /*1f20*/  USEL UR8, URZ, 0x1, UP0 ;  /* 0x00000001ff087887 */ /* 0x000fe40008000000 */
[----:B------:R-:W-:-:S04]  /*1f30*/  USEL UR29, UR4, URZ, UP0 ;  /* 0x000000ff041d7287 */ /* 0x000fc80008000000 */
[----:B------:R-:W-:Y:S01]  /*1f40*/  ULEA UR4, UR29, UR7, 0x3 ;  /* 0x000000071d047291 */ /* 0x000fe2000f8e18ff */
[----:B------:R-:W-:-:S04]  /*1f50*/  LOP3.LUT R12, R12, UR8, RZ, 0x3c, !PT ;  /* 0x000000080c0c7c12 */ /* 0x000fc8000f8e3cff */
[----:B-1----:R-:W-:-:S04]  /*1f60*/  SHF.L.U32 R0, R12, 0x1f, RZ ;  /* 0x0000001f0c007819 */ /* 0x002fc800000006ff */
[----:B------:R1:W3:Y:S01]  /*1f70*/  SYNCS.PHASECHK.TRANS64.TRYWAIT P1, [UR4+0x18], R0 ;  /* 0x00001800ff0075a7 */ /* 0x0002e20008021104 */
[----:B------:R-:W-:Y:S05]  /*1f80*/  @!P0 BRA `(.L_x_32) ;  /* 0x0000000000bc8947 */ /* 0x000fea0003800000 */
[----:B------:R-:W-:Y:S02]  /*1f90*/  ULEA UR24, UR5, UR45, 0xe ;  /* 0x0000002d05187291 */ /* 0x000fe4000f8e70ff */
[----:B------:R-:W-:Y:S02]  /*1fa0*/  ULEA UR40, UR5, UR7, 0xf ;  /* 0x0000000705287291 */ /* 0x000fe4000f8e78ff */
[----:B------:R-:W-:Y:S02]  /*1fb0*/  UIADD3 UR22, UP3, UPT, UR54, 0x80, URZ ;  /* 0x0000008036167890 */ /* 0x000fe4000ff7e0ff */
[----:B------:R-:W-:Y:S02]  /*1fc0*/  USHF.L.U32 UR16, UR5, 0xa, URZ ;  /* 0x0000000a05107899 */ /* 0x000fe400080006ff */
[----:B------:R-:W-:Y:S02]  /*1fd0*/  UIADD3 UR14, UP2, UPT, UR54, 0x180, URZ ;  /* 0x00000180360e7890 */ /* 0x000fe4000ff5e0ff */
[----:B------:R-:W-:-:S02]  /*1fe0*/  UIADD3 UR24, UPT, UPT, UR7, UR24, URZ ;  /* 0x0000001807187290 */ /* 0x000fc4000fffe0ff */
[----:B------:R-:W-:Y:S02]  /*1ff0*/  UIADD3 UR46, UP1, UPT, UR54, 0x280, URZ ;  /* 0x00000280362e7890 */ /* 0x000fe4000ff3e0ff */
[----:B------:R-:W-:Y:S02]  /*2000*/  UIADD3 UR50, UPT, UPT, UR42, -0x80, URZ ;  /* 0xffffff802a327890 */ /* 0x000fe4000fffe0ff */
[----:B------:R-:W-:Y:S02]  /*2010*/  ULOP3.LUT UR49, UR6, 0xfefffff8, URZ, 0xc0, !UPT ;  /* 0xfefffff806317892 */ /* 0x000fe4000f8ec0ff */
[----:B------:R-:W-:Y:S02]  /*2020*/  UIADD3.X UR23, UPT, UPT, URZ, UR55, URZ, UP3, !UPT ;  /* 0x00000037ff177290 */ /* 0x000fe40009ffe4ff */
[----:B------:R-:W-:Y:S02]  /*2030*/  UIADD3 UR48, UPT, UPT, UR40, 0x8400, URZ ;  /* 0x0000840028307890 */ /* 0x000fe4000fffe0ff */
[----:B------:R-:W-:-:S02]  /*2040*/  UIADD3 UR30, UP0, UPT, UR54, 0x380, URZ ;  /* 0x00000380361e7890 */ /* 0x000fc4000ff1e0ff */
[----:B------:R-:W-:Y:S02]  /*2050*/  ULOP3.LUT UR8, UR16, UR53, URZ, 0xfc, !UPT ;  /* 0x0000003510087292 */ /* 0x000fe4000f8efcff */
[----:B------:R-:W-:Y:S02]  /*2060*/  UIADD3 UR40, UPT, UPT, UR40, 0xc400, URZ ;  /* 0x0000c40028287890 */ /* 0x000fe4000fffe0ff */
[----:B------:R-:W-:Y:S02]  /*2070*/  UIADD3.X UR15, UPT, UPT, URZ, UR55, URZ, UP2, !UPT ;  /* 0x00000037ff0f7290 */ /* 0x000fe400097fe4ff */
[----:B------:R-:W-:Y:S02]  /*2080*/  UIADD3 UR32, UPT, UPT, UR24, 0x20400, URZ ;  /* 0x0002040018207890 */ /* 0x000fe4000fffe0ff */
[----:B------:R-:W-:Y:S02]  /*2090*/  UPRMT UR4, URZ, 0x5410, UR38 ;  /* 0x00005410ff047896 */ /* 0x000fe40008000026 */
[----:B------:R-:W-:-:S02]  /*20a0*/  UIADD3 UR24, UPT, UPT, UR24, 0x22400, URZ ;  /* 0x0002240018187890 */ /* 0x000fc4000fffe0ff */
[----:B------:R-:W-:Y:S02]  /*20b0*/  UIADD3.X UR47, UPT, UPT, URZ, UR55, URZ, UP1, !UPT ;  /* 0x00000037ff2f7290 */ /* 0x000fe40008ffe4ff */
[----:B------:R-:W-:Y:S02]  /*20c0*/  UIADD3 UR16, UPT, UPT, UR7, 0x2c400, UR16 ;  /* 0x0002c40007107890 */ /* 0x000fe4000fffe010 */
[----:B------:R-:W-:Y:S02]  /*20d0*/  UIADD3 UR8, UPT, UPT, UR7, 0x2d000, UR8 ;  /* 0x0002d00007087890 */ /* 0x000fe4000fffe008 */
[----:B------:R-:W-:Y:S01]  /*20e0*/  UIADD3.X UR31, UPT, UPT, URZ, UR55, URZ, UP0, !UPT ;  /* 0x00000037ff1f7290 */ /* 0x000fe200087fe4ff */
[----:B------:R-:W-:Y:S01]  /*20f0*/  UMOV UR56, 0x0 ;  /* 0x0000000000387882 */ /* 0x000fe20000000000 */
[----:B------:R-:W-:Y:S01]  /*2100*/  UMOV UR57, 0x10000000 ;  /* 0x1000000000397882 */ /* 0x000fe20000000000 */
[----:B------:R-:W-:Y:S01]  /*2110*/  UMOV UR43, UR51 ;  /* 0x00000033002b7c82 */ /* 0x000fe20008000000 */
[----:B------:R-:W-:Y:S01]  /*2120*/  UMOV UR44, UR52 ;  /* 0x00000034002c7c82 */ /* 0x000fe20008000000 */
[----:B------:R-:W-:Y:S01]  /*2130*/  UMOV UR41, UR49 ;  /* 0x0000003100297c82 */ /* 0x000fe20008000000 */
[----:B------:R-:W-:Y:S01]  /*2140*/  UMOV UR36, UR52 ;  /* 0x0000003400247c82 */ /* 0x000fe20008000000 */
[----:B------:R-:W-:Y:S01]  /*2150*/  UMOV UR33, UR49 ;  /* 0x0000003100217c82 */ /* 0x000fe20008000000 */
[----:B------:R-:W-:Y:S01]  /*2160*/  UMOV UR34, UR50 ;  /* 0x0000003200227c82 */ /* 0x000fe20008000000 */
[----:B------:R4:W-:Y:S01]  /*2170*/  UTMALDG.3D.2CTA [UR48], [UR22], desc[UR56] ;  /* 0x00003830160075b4 */ /* 0x0009e20008211000 */
[----:B------:R-:W-:Y:S01]  /*2180*/  UMOV UR26, UR42 ;  /* 0x0000002a001a7c82 */ /* 0x000fe20008000000 */
[----:B------:R-:W-:Y:S01]  /*2190*/  UMOV UR27, UR35 ;  /* 0x00000023001b7c82 */ /* 0x000fe20008000000 */
[----:B------:R-:W-:Y:S01]  /*21a0*/  UMOV UR28, UR52 ;  /* 0x00000034001c7c82 */ /* 0x000fe20008000000 */
[----:B------:R-:W-:Y:S01]  /*21b0*/  UMOV UR25, UR49 ;  /* 0x0000003100197c82 */ /* 0x000fe20008000000 */
[----:B------:R-:W-:Y:S01]  /*21c0*/  UMOV UR18, URZ ;  /* 0x000000ff00127c82 */ /* 0x000fe20008000000 */
[----:B------:R-:W-:Y:S01]  /*21d0*/  UMOV UR21, UR52 ;  /* 0x0000003400157c82 */ /* 0x000fe20008000000 */
[----:B------:R-:W-:Y:S01]  /*21e0*/  UMOV UR17, UR49 ;  /* 0x0000003100117c82 */ /* 0x000fe20008000000 */
[----:B------:R4:W-:Y:S01]  /*21f0*/  UTMALDG.3D.2CTA [UR40], [UR22], desc[UR56] ;  /* 0x00003828160075b4 */ /* 0x0009e20008211000 */
[----:B------:R-:W-:Y:S01]  /*2200*/  UMOV UR63, 0xff0000 ;  /* 0x00ff0000003f7882 */ /* 0x000fe20000000000 */
[----:B------:R-:W-:Y:S01]  /*2210*/  UMOV UR13, UR52 ;  /* 0x00000034000d7c82 */ /* 0x000fe20008000000 */
[----:B------:R-:W-:Y:S01]  /*2220*/  UMOV UR9, UR49 ;  /* 0x0000003100097c82 */ /* 0x000fe20008000000 */
[----:B------:R4:W-:Y:S01]  /*2230*/  UTMALDG.3D.MULTICAST.2CTA [UR32], [UR14], UR4, desc[UR56] ;  /* 0x000038200e0073b4 */ /* 0x0009e20008211804 */
[----:B------:R4:W-:Y:S01]  /*2240*/  UTMALDG.3D.MULTICAST.2CTA [UR24], [UR14], UR4, desc[UR56] ;  /* 0x000038180e0073b4 */ /* 0x0009e20008211804 */
[----:B------:R4:W-:Y:S01]  /*2250*/  UTMALDG.4D.2CTA [UR16], [UR46], desc[UR56] ;  /* 0x000038102e0075b4 */ /* 0x0009e20008219000 */
[----:B------:R4:W-:Y:S02]  /*2260*/  UTMALDG.4D.MULTICAST.2CTA [UR8], [UR30], UR63, desc[UR56] ;  /* 0x000038081e0073b4 */ /* 0x0009e4000821983f */
[----:B----4-:R-:W-:Y:S01]  /*2270*/  NOP ;  /* 0x0000000000007918 */ /* 0x010fe20000000000 */
.L_x_32:
[----:B------:R-:W-:Y:S05]  /*2280*/  BSYNC.RECONVERGENT B0 ;  /* 0x0000000000007941 */ /* 0x000fea0003800200 */
.L_x_31:
[----:B------:R-:W-:Y:S02]  /*2290*/  UIADD3 UR42, UPT, UPT, UR42, 0x100, URZ ;  /* 0x000001002a2a7890 */ /* 0x000fe4000fffe0ff */
[----:B------:R-:W-:Y:S02]  /*22a0*/  UIADD3 UR11, UPT, UPT, UR11, 0x2, URZ ;  /* 0x000000020b0b7890 */ /* 0x000fe4000fffe0ff */
[----:B------:R-:W-:Y:S01]  /*22b0*/  UIADD3 UR19, UPT, UPT, UR19, 0x2, URZ ;  /* 0x0000000213137890 */ /* 0x000fe2000fffe0ff */
[----:B------:R-:W-:Y:S01]  /*22c0*/  UMOV UR5, UR29 ;  /* 0x0000001d00057c82 */ /* 0x000fe20008000000 */
[----:B------:R-:W-:Y:S01]  /*22d0*/  UMOV UR15, UR60 ;  /* 0x0000003c000f7c82 */ /* 0x000fe20008000000 */
[----:B------:R-:W-:Y:S09]  /*22e0*/  BRA.U UP4, `(.L_x_33) ;  /* 0xfffffff904b87547 */ /* 0x000ff2000b83ffff */
.L_x_25:
[----:B------:R-:W-:Y:S01]  /*22f0*/  ULEA UR4, UR29, UR7, 0x3 ;  /* 0x000000071d047291 */ /* 0x000fe2000f8e18ff */
[----:B-1----:R-:W-:Y:S01]  /*2300*/  SHF.L.U32 R0, R12, 0x1f, RZ ;  /* 0x0000001f0c007819 */ /* 0x002fe200000006ff */
[----:B------:R-:W-:Y:S01]  /*2310*/  @!P2 SYNCS.ARRIVE.TRANS64.A1T0 RZ, [UR7+0x78], RZ ;  /* 0x000078ffffffa9a7 */ /* 0x000fe20008100007 */
[----:B------:R-:W-:-:S06]  /*2320*/  UISETP.GT.AND UP0, UPT, UR67, UR66, UPT ;  /* 0x000000424300728c */ /* 0x000fcc000bf04270 */
[----:B--23--:R1:W2:Y:S03]  /*2330*/  SYNCS.PHASECHK.TRANS64.TRYWAIT P1, [UR4+0x18], R0 ;  /* 0x00001800ff0075a7 */ /* 0x00c2a60008021104 */
[----:B------:R-:W-:Y:S05]  /*2340*/  BRA.U !UP0, `(.L_x_34) ;  /* 0x00000005084c7547 */ /* 0x000fea000b800000 */
[----:B------:R-:W-:Y:S01]  /*2350*/  UIADD3 UR37, UPT, UPT, UR70, UR15, URZ ;  /* 0x0000000f46257290 */ /* 0x000fe2000fffe0ff */
[----:B------:R-:W-:-:S11]  /*2360*/  UMOV UR5, UR29 ;  /* 0x0000001d00057c82 */ /* 0x000fd60008000000 */
.L_x_42:
[----:B------:R-:W-:Y:S01]  /*2370*/  ULEA UR14, UR5, UR7, 0x3 ;  /* 0x00000007050e7291 */ /* 0x000fe2000f8e18ff */
[----:B--2---:R-:W-:Y:S01]  /*2380*/  @P4 MOV R2, 0x19000 ;  /* 0x0001900000024802 */ /* 0x004fe20000000f00 */
[----:B--23--:R-:W-:Y:S10]  /*2390*/  @P1 BRA `(.L_x_35) ;  /* 0x00000000000c1947 */ /* 0x00cff40003800000 */
[----:B------:R-:W-:-:S04]  /*23a0*/  SHF.L.U32 R3, R12, 0x1f, RZ ;  /* 0x0000001f0c037819 */ /* 0x000fc800000006ff */
[----:B------:R-:W2:Y:S02]  /*23b0*/  SYNCS.PHASECHK.TRANS64.TRYWAIT P0, [UR14+0x18], R3 ;  /* 0x00001803ff0075a7 */ /* 0x000ea4000800110e */
[----:B--2---:R-:W-:Y:S05]  /*23c0*/  @!P0 BRA `(.L_x_36) ;  /* 0x0000008400a88947 */ /* 0x004fea0003800000 */
.L_x_35:
[----:B------:R2:W-:Y:S01]  /*23d0*/  @P4 SYNCS.ARRIVE.TRANS64 RZ, [UR14], R2 ;  /* 0x00000002ffff49a7 */ /* 0x0005e2000800000e */
[----:B------:R-:W-:-:S04]  /*23e0*/  ULOP3.LUT UR4, UR58, 0x2, URZ, 0xfc, !UPT ;  /* 0x000000023a047892 */ /* 0x000fc8000f8efcff */
[----:B------:R-:W-:-:S09]  /*23f0*/  UISETP.NE.AND UP0, UPT, UR4, 0x2, UPT ;  /* 0x000000020400788c */ /* 0x000fd2000bf05270 */
[----:B------:R-:W-:Y:S05]  /*2400*/  BRA.U UP0, `(.L_x_37) ;  /* 0x0000000100047547 */ /* 0x000fea000b800000 */
[----:B------:R-:W-:Y:S05]  /*2410*/  BPT.TRAP 0x1 ;  /* 0x000000040000795c */ /* 0x000fea0000300000 */
.L_x_37:
[----:B------:R-:W-:Y:S04]  /*2420*/  BSSY.RECONVERGENT B0, `(.L_x_38) ;  /* 0x0000003000007945 */ /* 0x000fe80003800200 */
[----:B------:R-:W-:Y:S05]  /*2430*/  @!P3 BRA `(.L_x_39) ;  /* 0x000000000004b947 */ /* 0x000fea0003800000 */
[----:B------:R-:W-:Y:S05]  /*2440*/  BPT.TRAP 0x1 ;  /* 0x000000040000795c */ /* 0x000fea0000300000 */
.L_x_39:
[----:B------:R-:W-:Y:S05]  /*2450*/  BSYNC.RECONVERGENT B0 ;  /* 0x0000000000007941 */ /* 0x000fea0003800200 */
.L_x_38:
        /* <DEDUP_REMOVED lines=12> */
[----:B------:R-:W-:Y:S02]  /*2520*/  UIADD3 UR8, UP3, UPT, UR54, 0x80, URZ ;  /* 0x0000008036087890 */ /* 0x000fe4000ff7e0ff */
[----:B------:R-:W-:Y:S02]  /*2530*/  USHF.L.U32 UR50, UR15, 0x8, URZ ;  /* 0x000000080f327899 */ /* 0x000fe400080006ff */
[----:B------:R-:W-:Y:S02]  /*2540*/  ULOP3.LUT UR49, UR14, 0xfefffff8, URZ, 0xc0, !UPT ;  /* 0xfefffff80e317892 */ /* 0x000fe4000f8ec0ff */
[----:B------:R-:W-:Y:S02]  /*2550*/  UIADD3.X UR9, UPT, UPT, URZ, UR55, URZ, UP3, !UPT ;  /* 0x00000037ff097290 */ /* 0x000fe40009ffe4ff */
[----:B------:R-:W-:-:S02]  /*2560*/  UIADD3 UR48, UPT, UPT, UR40, 0x8400, URZ ;  /* 0x0000840028307890 */ /* 0x000fc4000fffe0ff */
[----:B------:R-:W-:Y:S02]  /*2570*/  UIADD3 UR42, UPT, UPT, UR50, 0x80, URZ ;  /* 0x00000080322a7890 */ /* 0x000fe4000fffe0ff */
[----:B------:R-:W-:Y:S02]  /*2580*/  UIADD3 UR40, UPT, UPT, UR40, 0xc400, URZ ;  /* 0x0000c40028287890 */ /* 0x000fe4000fffe0ff */
[----:B------:R-:W-:Y:S01]  /*2590*/  ULEA UR24, UR5, UR45, 0xe ;  /* 0x0000002d05187291 */ /* 0x000fe2000f8e70ff */
[----:B------:R-:W-:Y:S01]  /*25a0*/  UMOV UR56, 0x0 ;  /* 0x0000000000387882 */ /* 0x000fe20000000000 */
[----:B------:R-:W-:Y:S01]  /*25b0*/  UMOV UR57, 0x10000000 ;  /* 0x1000000000397882 */ /* 0x000fe20000000000 */
[----:B------:R-:W-:Y:S01]  /*25c0*/  USHF.L.U32 UR4, UR5, 0xa, URZ ;  /* 0x0000000a05047899 */ /* 0x000fe200080006ff */
[----:B------:R-:W-:Y:S01]  /*25d0*/  UTMALDG.3D.2CTA [UR48], [UR8], desc[UR56] ;  /* 0x00003830080075b4 */ /* 0x000fe20008211000 */
[----:B------:R-:W-:Y:S01]  /*25e0*/  UIADD3 UR22, UP2, UPT, UR54, 0x180, URZ ;  /* 0x0000018036167890 */ /* 0x000fe2000ff5e0ff */
[----:B------:R-:W-:Y:S01]  /*25f0*/  UMOV UR43, UR51 ;  /* 0x00000033002b7c82 */ /* 0x000fe20008000000 */
[----:B------:R-:W-:Y:S01]  /*2600*/  UMOV UR44, UR52 ;  /* 0x00000034002c7c82 */ /* 0x000fe20008000000 */
[----:B------:R-:W-:Y:S01]  /*2610*/  UIADD3 UR24, UPT, UPT, UR7, UR24, URZ ;  /* 0x0000001807187290 */ /* 0x000fe2000fffe0ff */
[----:B------:R-:W-:Y:S01]  /*2620*/  UMOV UR41, UR49 ;  /* 0x0000003100297c82 */ /* 0x000fe20008000000 */
[----:B------:R-:W-:Y:S01]  /*2630*/  UIADD3 UR30, UP1, UPT, UR54, 0x280, URZ ;  /* 0x00000280361e7890 */ /* 0x000fe2000ff3e0ff */
[----:B------:R4:W-:Y:S01]  /*2640*/  UTMALDG.3D.2CTA [UR40], [UR8], desc[UR56] ;  /* 0x00003828080075b4 */ /* 0x0009e20008211000 */
[----:B------:R-:W-:-:S02]  /*2650*/  UIADD3 UR46, UP0, UPT, UR54, 0x380, URZ ;  /* 0x00000380362e7890 */ /* 0x000fc4000ff1e0ff */
[----:B------:R-:W-:Y:S02]  /*2660*/  USHF.L.U32 UR19, UR15, 0x1, URZ ;  /* 0x000000010f137899 */ /* 0x000fe400080006ff */
[----:B------:R-:W-:Y:S02]  /*2670*/  UIADD3.X UR23, UPT, UPT, URZ, UR55, URZ, UP2, !UPT ;  /* 0x00000037ff177290 */ /* 0x000fe400097fe4ff */
[----:B------:R-:W-:Y:S02]  /*2680*/  UIADD3 UR32, UPT, UPT, UR24, 0x20400, URZ ;  /* 0x0002040018207890 */ /* 0x000fe4000fffe0ff */
[----:B------:R-:W-:Y:S02]  /*2690*/  UPRMT UR6, URZ, 0x5410, UR38 ;  /* 0x00005410ff067896 */ /* 0x000fe40008000026 */
[----:B------:R-:W-:Y:S02]  /*26a0*/  UIADD3 UR24, UPT, UPT, UR24, 0x22400, URZ ;  /* 0x0002240018187890 */ /* 0x000fe4000fffe0ff */
[----:B------:R-:W-:-:S02]  /*26b0*/  UIADD3.X UR31, UPT, UPT, URZ, UR55, URZ, UP1, !UPT ;  /* 0x00000037ff1f7290 */ /* 0x000fc40008ffe4ff */
[----:B------:R-:W-:Y:S02]  /*26c0*/  UIADD3 UR16, UPT, UPT, UR7, 0x2c400, UR4 ;  /* 0x0002c40007107890 */ /* 0x000fe4000fffe004 */
[----:B------:R-:W-:Y:S02]  /*26d0*/  UIADD3 UR11, UPT, UPT, UR59, UR19, URZ ;  /* 0x000000133b0b7290 */ /* 0x000fe4000fffe0ff */
[----:B------:R-:W-:Y:S01]  /*26e0*/  UIADD3.X UR47, UPT, UPT, URZ, UR55, URZ, UP0, !UPT ;  /* 0x00000037ff2f7290 */ /* 0x000fe200087fe4ff */
[----:B------:R-:W-:Y:S01]  /*26f0*/  UMOV UR36, UR52 ;  /* 0x0000003400247c82 */ /* 0x000fe20008000000 */
[----:B------:R-:W-:Y:S01]  /*2700*/  UMOV UR33, UR49 ;  /* 0x0000003100217c82 */ /* 0x000fe20008000000 */
[----:B------:R-:W-:Y:S01]  /*2710*/  UMOV UR34, UR50 ;  /* 0x0000003200227c82 */ /* 0x000fe20008000000 */
[----:B------:R-:W-:Y:S01]  /*2720*/  UMOV UR27, UR35 ;  /* 0x00000023001b7c82 */ /* 0x000fe20008000000 */
[----:B------:R-:W-:Y:S01]  /*2730*/  UMOV UR28, UR52 ;  /* 0x00000034001c7c82 */ /* 0x000fe20008000000 */
[----:B------:R-:W-:Y:S01]  /*2740*/  UMOV UR25, UR49 ;  /* 0x0000003100197c82 */ /* 0x000fe20008000000 */
[----:B------:R-:W-:Y:S01]  /*2750*/  UMOV UR26, UR42 ;  /* 0x0000002a001a7c82 */ /* 0x000fe20008000000 */
[----:B------:R-:W-:Y:S01]  /*2760*/  UMOV UR18, URZ ;  /* 0x000000ff00127c82 */ /* 0x000fe20008000000 */
[----:B------:R-:W-:Y:S01]  /*2770*/  UMOV UR21, UR52 ;  /* 0x0000003400157c82 */ /* 0x000fe20008000000 */
[----:B------:R1:W-:Y:S01]  /*2780*/  UTMALDG.3D.MULTICAST.2CTA [UR32], [UR22], UR6, desc[UR56] ;  /* 0x00003820160073b4 */ /* 0x0003e20008211806 */
[----:B------:R-:W-:Y:S01]  /*2790*/  UMOV UR17, UR49 ;  /* 0x0000003100117c82 */ /* 0x000fe20008000000 */
[----:B------:R-:W-:Y:S01]  /*27a0*/  UMOV UR13, UR52 ;  /* 0x00000034000d7c82 */ /* 0x000fe20008000000 */
[----:B------:R1:W-:Y:S01]  /*27b0*/  UTMALDG.3D.MULTICAST.2CTA [UR24], [UR22], UR6, desc[UR56] ;  /* 0x00003818160073b4 */ /* 0x0003e20008211806 */
[----:B----4-:R-:W-:Y:S01]  /*27c0*/  ULOP3.LUT UR8, UR4, UR53, URZ, 0xfc, !UPT ;  /* 0x0000003504087292 */ /* 0x010fe2000f8efcff */
[----:B------:R-:W-:-:S02]  /*27d0*/  UMOV UR9, UR49 ;  /* 0x0000003100097c82 */ /* 0x000fc40008000000 */
[----:B------:R-:W-:Y:S01]  /*27e0*/  UMOV UR4, 0xff0000 ;  /* 0x00ff000000047882 */ /* 0x000fe20000000000 */
[----:B------:R-:W-:Y:S01]  /*27f0*/  UIADD3 UR8, UPT, UPT, UR7, 0x2d000, UR8 ;  /* 0x0002d00007087890 */ /* 0x000fe2000fffe008 */
[----:B------:R1:W-:Y:S08]  /*2800*/  UTMALDG.4D.2CTA [UR16], [UR30], desc[UR56] ;  /* 0x000038101e0075b4 */ /* 0x0003f00008219000 */
[----:B------:R1:W-:Y:S02]  /*2810*/  UTMALDG.4D.MULTICAST.2CTA [UR8], [UR46], UR4, desc[UR56] ;  /* 0x000038082e0073b4 */ /* 0x0003e40008219804 */
[----:B-1----:R-:W-:Y:S01]  /*2820*/  NOP ;  /* 0x0000000000007918 */ /* 0x002fe20000000000 */
.L_x_41:
[----:B------:R-:W-:Y:S05]  /*2830*/  BSYNC.RECONVERGENT B0 ;  /* 0x0000000000007941 */ /* 0x000fea0003800200 */
.L_x_40:
[----:B------:R-:W-:Y:S01]  /*2840*/  UIADD3 UR15, UPT, UPT, UR15, 0x1, URZ ;  /* 0x000000010f0f7890 */ /* 0x000fe2000fffe0ff */
[----:B------:R-:W-:-:S03]  /*2850*/  UMOV UR5, UR29 ;  /* 0x0000001d00057c82 */ /* 0x000fc60008000000 */
[----:B------:R-:W-:-:S09]  /*2860*/  UISETP.NE.AND UP0, UPT, UR15, UR37, UPT ;  /* 0x000000250f00728c */ /* 0x000fd2000bf05270 */
[----:B------:R-:W-:Y:S05]  /*2870*/  BRA.U UP0, `(.L_x_42) ;  /* 0xfffffff900bc7547 */ /* 0x000fea000b83ffff */
.L_x_34:
[C---:B------:R-:W-:Y:S01]  /*2880*/  LEA R3, R11.reuse, UR7, 0x3 ;  /* 0x000000070b037c11 */ /* 0x040fe2000f8e18ff */
[----:B------:R-:W-:Y:S01]  /*2890*/  NOP ;  /* 0x0000000000007918 */ /* 0x000fe20000000000 */
[----:B-1----:R-:W-:Y:S02]  /*28a0*/  SHF.L.U32 R0, R10, 0x1f, RZ ;  /* 0x0000001f0a007819 */ /* 0x002fe400000006ff */
[----:B------:R-:W-:Y:S02]  /*28b0*/  LEA R5, R11, UR7, 0x4 ;  /* 0x000000070b057c11 */ /* 0x000fe4000f8e20ff */
[----:B------:R-:W1:Y:S02]  /*28c0*/  SYNCS.PHASECHK.TRANS64.TRYWAIT P0, [R3+URZ+0x80], R0 ;  /* 0x00008000030075a7 */ /* 0x000e6400080011ff */
[----:B-1----:R-:W-:Y:S05]  /*28d0*/  @!P0 BRA `(.L_x_43) ;  /* 0x00000080007c8947 */ /* 0x002fea0003800000 */
.L_x_153:
[----:B------:R-:W4:Y:S01]  /*28e0*/  LDS.128 R4, [R5+0xf0] ;  /* 0x0000f00005047984 */ /* 0x000f220000000c00 */
[----:B------:R-:W-:Y:S01]  /*28f0*/  UISETP.GE.AND UP0, UPT, UR39, 0x1, UPT ;  /* 0x000000012700788c */ /* 0x000fe2000bf06270 */
[----:B------:R-:W-:Y:S01]  /*2900*/  @!PT LDS RZ, [RZ] ;  /* 0x00000000fffff984 */ /* 0x000fe20000000800 */
[----:B------:R-:W-:Y:S01]  /*2910*/  @!PT LDS RZ, [RZ] ;  /* 0x00000000fffff984 */ /* 0x000fe20000000800 */
[----:B------:R-:W-:Y:S01]  /*2920*/  @!PT LDS RZ, [RZ] ;  /* 0x00000000fffff984 */ /* 0x000fe20000000800 */
[----:B------:R-:W-:Y:S01]  /*2930*/  @!PT LDS RZ, [RZ] ;  /* 0x00000000fffff984 */ /* 0x000fe20000000800 */
[----:B------:R1:W-:Y:S06]  /*2940*/  MEMBAR.ALL.CTA ;  /* 0x0000000000007992 */ /* 0x0003ec0000008000 */
[----:B-1----:R-:W1:Y:S01]  /*2950*/  FENCE.VIEW.ASYNC.S ;  /* 0x00000000000073c6 */ /* 0x002e620000000000 */
[----:B----4-:R-:W-:-:S13]  /*2960*/  LOP3.LUT P0, RZ, R6, 0x1, RZ, 0xc0, !PT ;  /* 0x0000000106ff7812 */ /* 0x010fda000780c0ff */
[----:B-1----:R-:W-:Y:S01]  /*2970*/  VOTEU.ANY UP1, P0 ;  /* 0x0000000000ff7886 */ /* 0x002fe20000020100 */
[----:B------:R-:W-:-:S13]  /*2980*/  PLOP3.LUT P0, PT, PT, PT, UP1, 0x80, 0x8 ;  /* 0x000000000008781c */ /* 0x000fda0003f0f018 */
[----:B------:R-:W-:Y:S02]  /*2990*/  @P0 LOP3.LUT R0, R5, 0xffff, RZ, 0xc0, !PT ;  /* 0x0000ffff05000812 */ /* 0x000fe400078ec0ff */
[----:B--2---:R-:W-:Y:S02]  /*29a0*/  @P0 MOV R2, R4 ;  /* 0x0000000400020202 */ /* 0x004fe40000000f00 */
[----:B------:R-:W-:Y:S01]  /*29b0*/  @P0 R2UR UR5, R0 ;  /* 0x00000000000502ca */ /* 0x000fe200000e0000 */
[----:B------:R-:W-:Y:S01]  /*29c0*/  VIADD R0, R3, 0x90 ;  /* 0x0000009003007836 */ /* 0x000fe20000000000 */
[----:B------:R-:W-:Y:S02]  /*29d0*/  @P0 SHF.R.U32.HI R4, RZ, 0x10, R5 ;  /* 0x00000010ff040819 */ /* 0x000fe40000011605 */
[----:B------:R-:W-:Y:S02]  /*29e0*/  @P0 R2UR UR6, R2 ;  /* 0x00000000020602ca */ /* 0x000fe400000e0000 */
[----:B------:R-:W-:-:S02]  /*29f0*/  PRMT R0, RZ, 0x654, R0 ;  /* 0x00000654ff007816 */ /* 0x000fc40000000000 */
[----:B------:R-:W-:Y:S02]  /*2a00*/  @P0 R2UR UR4, R4 ;  /* 0x00000000040402ca */ /* 0x000fe400000e0000 */
[----:B------:R1:W-:Y:S03]  /*2a10*/  SYNCS.ARRIVE.TRANS64.RED.A1T0 RZ, [R0+URZ], RZ ;  /* 0x000000ff00ff79a7 */ /* 0x0003e600081004ff */
[----:B------:R-:W-:-:S04]  /*2a20*/  @UP1 UMOV UR61, UR5 ;  /* 0x00000005003d1c82 */ /* 0x000fc80008000000 */
[----:B------:R-:W-:-:S04]  /*2a30*/  @UP1 UMOV UR62, UR6 ;  /* 0x00000006003e1c82 */ /* 0x000fc80008000000 */
[----:B------:R-:W-:Y:S01]  /*2a40*/  @UP1 UMOV UR52, UR4 ;  /* 0x0000000400341c82 */ /* 0x000fe20008000000 */
[----:B------:R-:W-:Y:S05]  /*2a50*/  BRA.U !UP0, `(.L_x_44) ;  /* 0x0000000108d47547 */ /* 0x000fea000b800000 */
[----:B------:R-:W2:Y:S01]  /*2a60*/  LDCU.128 UR12, c[0x0][0xf10] ;  /* 0x0001e200ff0c77ac */ /* 0x000ea20008000c00 */
[----:B------:R-:W4:Y:S01]  /*2a70*/  LDCU UR11, c[0x0][0xf20] ;  /* 0x0001e400ff0b77ac */ /* 0x000f220008000800 */
[----:B------:R-:W3:Y:S01]  /*2a80*/  LDCU UR22, c[0x0][0xf0c] ;  /* 0x0001e180ff1677ac */ /* 0x000ee20008000800 */
[----:B------:R-:W1:Y:S01]  /*2a90*/  LDCU.64 UR8, c[0x0][0xf28] ;  /* 0x0001e500ff0877ac */ /* 0x000e620008000a00 */
[----:B------:R-:W-:Y:S02]  /*2aa0*/  UISETP.NE.AND UP3, UPT, UR39, 0x1, UPT ;  /* 0x000000012700788c */ /* 0x000fe4000bf65270 */
[----:B--2---:R-:W-:Y:S02]  /*2ab0*/  UIMAD.WIDE.U32 UR16, UR64, UR15, URZ ;  /* 0x0000000f401072a5 */ /* 0x004fe4000f8e00ff */
[----:B------:R-:W-:Y:S02]  /*2ac0*/  UIMAD.WIDE.U32 UR4, UR65, UR12, URZ ;  /* 0x0000000c410472a5 */ /* 0x000fe4000f8e00ff */
[----:B------:R-:W-:-:S02]  /*2ad0*/  UISETP.NE.AND UP0, UPT, UR14, 0x1, UPT ;  /* 0x000000010e00788c */ /* 0x000fc4000bf05270 */
[----:B------:R-:W-:Y:S01]  /*2ae0*/  UIMAD.WIDE.U32 UR20, UR61, UR15, URZ ;  /* 0x0000000f3d1472a5 */ /* 0x000fe2000f8e00ff */
[----:B------:R-:W-:Y:S02]  /*2af0*/  UMOV UR16, UR17 ;  /* 0x0000001100107c82 */ /* 0x000fe40008000000 */
[----:B------:R-:W-:Y:S01]  /*2b00*/  UMOV UR4, UR5 ;  /* 0x0000000500047c82 */ /* 0x000fe20008000000 */
[----:B----4-:R-:W-:Y:S02]  /*2b10*/  USHF.R.U32.HI UR16, URZ, UR11, UR16 ;  /* 0x0000000bff107299 */ /* 0x010fe40008011610 */
[----:B---3--:R-:W-:Y:S02]  /*2b20*/  UISETP.NE.AND UP2, UPT, UR22, 0x1, UPT ;  /* 0x000000011600788c */ /* 0x008fe4000bf45270 */
[----:B------:R-:W-:Y:S02]  /*2b30*/  USHF.R.U32.HI UR4, URZ, UR13, UR4 ;  /* 0x0000000dff047299 */ /* 0x000fe40008011604 */
[----:B------:R-:W-:-:S02]  /*2b40*/  USEL UR5, UR64, UR16, !UP0 ;  /* 0x0000001040057287 */ /* 0x000fc4000c000000 */
[----:B------:R-:W-:Y:S02]  /*2b50*/  USEL UR6, UR65, UR4, !UP2 ;  /* 0x0000000441067287 */ /* 0x000fe4000d000000 */
[----:B-1----:R-:W-:Y:S01]  /*2b60*/  UIMAD.WIDE.U32 UR16, UR5, UR8, URZ ;  /* 0x00000008051072a5 */ /* 0x002fe2000f8e00ff */
[----:B------:R-:W-:Y:S01]  /*2b70*/  UMOV UR4, UR21 ;  /* 0x0000001500047c82 */ /* 0x000fe20008000000 */
[----:B------:R-:W-:Y:S02]  /*2b80*/  UIMAD.WIDE.U32 UR18, UR62, UR12, URZ ;  /* 0x0000000c3e1272a5 */ /* 0x000fe4000f8e00ff */
[----:B------:R-:W-:-:S03]  /*2b90*/  UIMAD.WIDE.U32 UR20, UR6, UR8, URZ ;  /* 0x00000008061472a5 */ /* 0x000fc6000f8e00ff */
[----:B------:R-:W-:Y:S01]  /*2ba0*/  UMOV UR16, UR17 ;  /* 0x0000001100107c82 */ /* 0x000fe20008000000 */
[----:B------:R-:W-:Y:S02]  /*2bb0*/  USHF.R.U32.HI UR4, URZ, UR11, UR4 ;  /* 0x0000000bff047299 */ /* 0x000fe40008011604 */
[----:B------:R-:W-:Y:S01]  /*2bc0*/  @UP3 USHF.R.U32.HI UR5, URZ, UR9, UR16 ;  /* 0x00000009ff053299 */ /* 0x000fe20008011610 */
[----:B------:R-:W-:Y:S01]  /*2bd0*/  UMOV UR18, UR19 ;  /* 0x0000001300127c82 */ /* 0x000fe20008000000 */
[----:B------:R-:W-:Y:S01]  /*2be0*/  UMOV UR20, UR21 ;  /* 0x0000001500147c82 */ /* 0x000fe20008000000 */
[----:B------:R-:W-:Y:S02]  /*2bf0*/  USHF.R.U32.HI UR13, URZ, UR13, UR18 ;  /* 0x0000000dff0d7299 */ /* 0x000fe40008011612 */
[----:B------:R-:W-:Y:S02]  /*2c00*/  USEL UR4, UR61, UR4, !UP0 ;  /* 0x000000043d047287 */ /* 0x000fe4000c000000 */
[----:B------:R-:W-:-:S02]  /*2c10*/  @UP3 USHF.R.U32.HI UR6, URZ, UR9, UR20 ;  /* 0x00000009ff063299 */ /* 0x000fc40008011614 */
[----:B------:R-:W-:Y:S02]  /*2c20*/  UIMAD UR11, UR39, UR5, URZ ;  /* 0x00000005270b72a4 */ /* 0x000fe4000f8e02ff */
[----:B------:R-:W-:Y:S02]  /*2c30*/  USEL UR5, UR62, UR13, !UP2 ;  /* 0x0000000d3e057287 */ /* 0x000fe4000d000000 */
[----:B------:R-:W-:Y:S02]  /*2c40*/  UIMAD UR12, UR39, UR6, URZ ;  /* 0x00000006270c72a4 */ /* 0x000fe4000f8e02ff */
[----:B------:R-:W-:Y:S02]  /*2c50*/  UISETP.GE.AND UP0, UPT, UR4, UR11, UPT ;  /* 0x0000000b0400728c */ /* 0x000fe4000bf06270 */
[----:B------:R-:W-:Y:S02]  /*2c60*/  UIMAD.WIDE.U32 UR16, UR4, UR8, URZ ;  /* 0x00000008041072a5 */ /* 0x000fe4000f8e00ff */
[----:B------:R-:W-:-:S02]  /*2c70*/  UISETP.GE.OR UP0, UPT, UR5, UR12, UP0 ;  /* 0x0000000c0500728c */ /* 0x000fc40008706670 */
[----:B------:R-:W-:Y:S02]  /*2c80*/  UIMAD.WIDE.U32 UR12, UR5, UR8, URZ ;  /* 0x00000008050c72a5 */ /* 0x000fe4000f8e00ff */
[----:B------:R-:W-:Y:S01]  /*2c90*/  UIADD3 UR15, UPT, UPT, -UR4, URZ, URZ ;  /* 0x000000ff040f7290 */ /* 0x000fe2000fffe1ff */
[----:B------:R-:W-:Y:S01]  /*2ca0*/  UMOV UR11, UR17 ;  /* 0x00000011000b7c82 */ /* 0x000fe20008000000 */
[----:B------:R-:W-:Y:S02]  /*2cb0*/  UIADD3 UR12, UPT, UPT, -UR5, URZ, URZ ;  /* 0x000000ff050c7290 */ /* 0x000fe4000fffe1ff */
[----:B------:R-:W-:-:S03]  /*2cc0*/  USHF.R.U32.HI UR11, URZ, UR9, UR11 ;  /* 0x00000009ff0b7299 */ /* 0x000fc6000801160b */
[----:B------:R-:W-:Y:S01]  /*2cd0*/  @!UP0 UMOV UR8, UR13 ;  /* 0x0000000d00088c82 */ /* 0x000fe20008000000 */
[----:B------:R-:W-:Y:S02]  /*2ce0*/  UIMAD UR15, UR14, UR15, UR61 ;  /* 0x0000000f0e0f72a4 */ /* 0x000fe4000f8e023d */
[----:B------:R-:W-:Y:S02]  /*2cf0*/  USEL UR11, UR4, UR11, !UP3 ;  /* 0x0000000b040b7287 */ /* 0x000fe4000d800000 */
[----:B------:R-:W-:Y:S02]  /*2d00*/  @!UP0 USHF.R.U32.HI UR8, URZ, UR9, UR8 ;  /* 0x00000009ff088299 */ /* 0x000fe40008011608 */
[----:B------:R-:W-:Y:S02]  /*2d10*/  UIADD3 UR9, UPT, UPT, -UR11, URZ, URZ ;  /* 0x000000ff0b097290 */ /* 0x000fe4000fffe1ff */
[----:B------:R-:W-:Y:S02]  /*2d20*/  @!UP0 USEL UR8, UR5, UR8, !UP3 ;  /* 0x0000000805088287 */ /* 0x000fe4000d800000 */
[----:B------:R-:W-:-:S02]  /*2d30*/  UIMAD UR9, UR39, UR9, UR4 ;  /* 0x00000009270972a4 */ /* 0x000fc4000f8e0204 */
[----:B------:R-:W-:Y:S02]  /*2d40*/  @!UP0 UIADD3 UR11, UPT, UPT, UR11, -UR8, URZ ;  /* 0x800000080b0b8290 */ /* 0x000fe4000fffe0ff */
[----:B------:R-:W-:Y:S02]  /*2d50*/  @!UP0 UIMAD UR8, UR9, UR6, UR8 ;  /* 0x00000006090882a4 */ /* 0x000fe4000f8e0208 */
[----:B------:R-:W-:Y:S02]  /*2d60*/  @!UP0 UIMAD UR4, UR39, UR11, UR5 ;  /* 0x0000000b270482a4 */ /* 0x000fe4000f8e0205 */
[----:B------:R-:W-:Y:S02]  /*2d70*/  UIMAD UR6, UR22, UR12, UR62 ;  /* 0x0000000c160672a4 */ /* 0x000fe4000f8e023e */
[----:B------:R-:W-:Y:S01]  /*2d80*/  UIMAD UR61, UR4, UR14, UR15 ;  /* 0x0000000e043d72a4 */ /* 0x000fe2000f8e020f */
[----:B------:R-:W-:Y:S02]  /*2d90*/  @!UP0 UMOV UR5, UR8 ;  /* 0x0000000800058c82 */ /* 0x000fe40008000000 */
[----:B------:R-:W-:-:S12]  /*2da0*/  UIMAD UR62, UR5, UR22, UR6 ;  /* 0x00000016053e72a4 */ /* 0x000fd8000f8e0206 */
.L_x_44:
[----:B------:R-:W2:Y:S02]  /*2db0*/  LDCU UR4, c[0x0][0xf30] ;  /* 0x0001e600ff0477ac */ /* 0x000ea40008000800 */
[----:B--2---:R-:W-:-:S09]  /*2dc0*/  UISETP.NE.AND UP0, UPT, UR4, 0x1, UPT ;  /* 0x000000010400788c */ /* 0x004fd2000bf05270 */
[----:B------:R-:W-:Y:S05]  /*2dd0*/  BRA.U UP0, `(.L_x_45) ;  /* 0x0000000100447547 */ /* 0x000fea000b800000 */
[----:B------:R-:W2:Y:S01]  /*2de0*/  LDCU.128 UR12, c[0x0][0xf10] ;  /* 0x0001e200ff0c77ac */ /* 0x000ea20008000c00 */
[----:B------:R-:W4:Y:S01]  /*2df0*/  LDCU UR11, c[0x0][0xf0c] ;  /* 0x0001e180ff0b77ac */ /* 0x000f220008000800 */
[----:B------:R-:W1:Y:S01]  /*2e00*/  LDCU UR6, c[0x0][0xf20] ;  /* 0x0001e400ff0677ac */ /* 0x000e620008000800 */
[----:B--2---:R-:W-:Y:S02]  /*2e10*/  UIMAD.WIDE.U32 UR8, UR62, UR12, URZ ;  /* 0x0000000c3e0872a5 */ /* 0x004fe4000f8e00ff */
[----:B------:R-:W-:Y:S02]  /*2e20*/  UIMAD.WIDE.U32 UR4, UR61, UR15, URZ ;  /* 0x0000000f3d0472a5 */ /* 0x000fe4000f8e00ff */
[----:B----4-:R-:W-:Y:S02]  /*2e30*/  UISETP.NE.AND UP2, UPT, UR11, 0x1, UPT ;  /* 0x000000010b00788c */ /* 0x010fe4000bf45270 */
[----:B------:R-:W-:Y:S01]  /*2e40*/  UISETP.NE.AND UP0, UPT, UR14, 0x1, UPT ;  /* 0x000000010e00788c */ /* 0x000fe2000bf05270 */
[----:B------:R-:W-:-:S02]  /*2e50*/  UMOV UR8, UR9 ;  /* 0x0000000900087c82 */ /* 0x000fc40008000000 */
[----:B------:R-:W-:Y:S01]  /*2e60*/  UMOV UR4, UR5 ;  /* 0x0000000500047c82 */ /* 0x000fe20008000000 */
[----:B------:R-:W-:Y:S02]  /*2e70*/  USHF.R.U32.HI UR13, URZ, UR13, UR8 ;  /* 0x0000000dff0d7299 */ /* 0x000fe40008011608 */
[----:B-1----:R-:W-:Y:S02]  /*2e80*/  USHF.R.U32.HI UR4, URZ, UR6, UR4 ;  /* 0x00000006ff047299 */ /* 0x002fe40008011604 */
[----:B------:R-:W-:Y:S02]  /*2e90*/  USEL UR5, UR62, UR13, !UP2 ;  /* 0x0000000d3e057287 */ /* 0x000fe4000d000000 */
[----:B------:R-:W-:-:S04]  /*2ea0*/  USEL UR4, UR61, UR4, !UP0 ;  /* 0x000000043d047287 */ /* 0x000fc8000c000000 */
[----:B------:R-:W-:Y:S02]  /*2eb0*/  UIADD3 UR6, UPT, UPT, UR5, -UR4, URZ ;  /* 0x8000000405067290 */ /* 0x000fe4000fffe0ff */
[----:B------:R-:W-:Y:S02]  /*2ec0*/  UIADD3 UR4, UPT, UPT, -UR5, UR4, URZ ;  /* 0x0000000405047290 */ /* 0x000fe4000fffe1ff */
[----:B------:R-:W-:Y:S02]  /*2ed0*/  UIMAD UR61, UR6, UR14, UR61 ;  /* 0x0000000e063d72a4 */ /* 0x000fe4000f8e023d */
[----:B------:R-:W-:-:S12]  /*2ee0*/  UIMAD UR62, UR4, UR11, UR62 ;  /* 0x0000000b043e72a4 */ /* 0x000fd8000f8e023e */
.L_x_45:
[----:B------:R-:W-:Y:S01]  /*2ef0*/  VIADD R11, R11, 0x1 ;  /* 0x000000010b0b7836 */ /* 0x000fe20000000000 */
[----:B------:R-:W-:Y:S02]  /*2f00*/  R2UR UR5, R83 ;  /* 0x00000000530572ca */ /* 0x000fe400000e0000 */
[----:B------:R-:W-:Y:S02]  /*2f10*/  R2UR UR4, R82 ;  /* 0x00000000520472ca */ /* 0x000fe400000e0000 */
[C---:B------:R-:W-:Y:S02]  /*2f20*/  ISETP.NE.AND P0, PT, R11.reuse, 0x2, PT ;  /* 0x000000020b00780c */ /* 0x040fe40003f05270 */
[----:B------:R-:W-:Y:S02]  /*2f30*/  PLOP3.LUT P2, PT, PT, PT, PT, 0x80, 0x8 ;  /* 0x000000000008781c */ /* 0x000fe40003f4f070 */
[----:B------:R-:W-:Y:S02]  /*2f40*/  SEL R3, RZ, 0x1, P0 ;  /* 0x00000001ff037807 */ /* 0x000fe40000000000 */
[----:B------:R-:W-:-:S02]  /*2f50*/  SEL R11, R11, RZ, P0 ;  /* 0x000000ff0b0b7207 */ /* 0x000fc40000000000 */
[----:B------:R-:W-:Y:S01]  /*2f60*/  LOP3.LUT R10, R10, R3, RZ, 0x3c, !PT ;  /* 0x000000030a0a7212 */ /* 0x000fe200078e3cff */
[----:B------:R-:W-:Y:S02]  /*2f70*/  UIADD3 UR28, UPT, UPT, UR62, UR5, URZ ;  /* 0x000000053e1c7290 */ /* 0x000fe4000fffe0ff */
[----:B------:R-:W-:Y:S01]  /*2f80*/  UIADD3 UR12, UPT, UPT, UR61, UR4, URZ ;  /* 0x000000043d0c7290 */ /* 0x000fe2000fffe0ff */
[----:B------:R-:W-:Y:S11]  /*2f90*/  BRA.U UP1, `(.L_x_46) ;  /* 0xffffffe901ec7547 */ /* 0x000ff6000b83ffff */
[----:B------:R-:W-:Y:S01]  /*2fa0*/  UIADD3 UR7, UPT, UPT, UR7, 0x18, URZ ;  /* 0x0000001807077890 */ /* 0x000fe2000fffe0ff */
[----:B------:R-:W-:-:S03]  /*2fb0*/  SHF.L.U32 R3, R12, 0x1f, RZ ;  /* 0x0000001f0c037819 */ /* 0x000fc600000006ff */
[----:B------:R-:W-:-:S09]  /*2fc0*/  ULEA UR4, UR29, UR7, 0x3 ;  /* 0x000000071d047291 */ /* 0x000fd2000f8e18ff */
[----:B------:R-:W2:Y:S02]  /*2fd0*/  SYNCS.PHASECHK.TRANS64.TRYWAIT P0, [UR4], R3 ;  /* 0x00000003ff0075a7 */ /* 0x000ea40008001104 */
[----:B--2---:R-:W-:Y:S05]  /*2fe0*/  @!P0 BRA `(.L_x_47) ;  /* 0x0000007800cc8947 */ /* 0x004fea0003800000 */
.L_x_155:
[----:B------:R-:W-:-:S04]  /*2ff0*/  UIADD3 UR4, UPT, UPT, UR29, 0x1, URZ ;  /* 0x000000011d047890 */ /* 0x000fc8000fffe0ff */
[----:B------:R-:W-:-:S04]  /*3000*/  UISETP.NE.AND UP0, UPT, UR4, 0x3, UPT ;  /* 0x000000030400788c */ /* 0x000fc8000bf05270 */
[----:B------:R-:W-:Y:S02]  /*3010*/  USEL UR6, URZ, 0x1, UP0 ;  /* 0x00000001ff067887 */ /* 0x000fe40008000000 */
[----:B------:R-:W-:-:S04]  /*3020*/  USEL UR4, UR4, URZ, UP0 ;  /* 0x000000ff04047287 */ /* 0x000fc80008000000 */
[----:B------:R-:W-:Y:S01]  /*3030*/  ULEA UR5, UR4, UR7, 0x3 ;  /* 0x0000000704057291 */ /* 0x000fe2000f8e18ff */
[----:B------:R-:W-:-:S04]  /*3040*/  LOP3.LUT R12, R12, UR6, RZ, 0x3c, !PT ;  /* 0x000000060c0c7c12 */ /* 0x000fc8000f8e3cff */
[----:B-1----:R-:W-:-:S04]  /*3050*/  SHF.L.U32 R3, R12, 0x1f, RZ ;  /* 0x0000001f0c037819 */ /* 0x002fc800000006ff */
[----:B------:R-:W1:Y:S02]  /*3060*/  SYNCS.PHASECHK.TRANS64.TRYWAIT P0, [UR5], R3 ;  /* 0x00000003ff0075a7 */ /* 0x000e640008001105 */
[----:B-1----:R-:W-:Y:S05]  /*3070*/  @!P0 BRA `(.L_x_48) ;  /* 0x0000007800c08947 */ /* 0x002fea0003800000 */
.L_x_157:
[----:B------:R-:W-:-:S04]  /*3080*/  UIADD3 UR4, UPT, UPT, UR4, 0x1, URZ ;  /* 0x0000000104047890 */ /* 0x000fc8000fffe0ff */
[----:B------:R-:W-:-:S04]  /*3090*/  UISETP.NE.AND UP0, UPT, UR4, 0x3, UPT ;  /* 0x000000030400788c */ /* 0x000fc8000bf05270 */
[----:B------:R-:W-:Y:S02]  /*30a0*/  USEL UR5, URZ, 0x1, UP0 ;  /* 0x00000001ff057887 */ /* 0x000fe40008000000 */
[----:B------:R-:W-:-:S04]  /*30b0*/  USEL UR4, UR4, URZ, UP0 ;  /* 0x000000ff04047287 */ /* 0x000fc80008000000 */
[----:B------:R-:W-:Y:S01]  /*30c0*/  ULEA UR4, UR4, UR7, 0x3 ;  /* 0x0000000704047291 */ /* 0x000fe2000f8e18ff */
[----:B-1----:R-:W-:-:S04]  /*30d0*/  LOP3.LUT R3, R12, UR5, RZ, 0x3c, !PT ;  /* 0x000000050c037c12 */ /* 0x002fc8000f8e3cff */
[----:B------:R-:W-:Y:S01]  /*30e0*/  SHF.L.U32 R3, R3, 0x1f, RZ ;  /* 0x0000001f03037819 */ /* 0x000fe200000006ff */
[----:B------:R-:W-:-:S07]  /*30f0*/  IMAD.U32 R0, RZ, RZ, UR4 ;  /* 0x00000004ff007e24 */ /* 0x000fce000f8e00ff */
.L_x_49:
[----:B-1----:R1:W2:Y:S02]  /*3100*/  SYNCS.PHASECHK.TRANS64.TRYWAIT P0, [R0+URZ], R3 ;  /* 0x00000003000075a7 */ /* 0x0022a400080011ff */
[----:B--2---:R-:W-:Y:S05]  /*3110*/  @!P0 NANOSLEEP.SYNCS 0x989680 ;  /* 0x009896800000895d */ /* 0x004fea0003900000 */
[----:B------:R-:W2:Y:S02]  /*3120*/  @!P0 SYNCS.PHASECHK.TRANS64 P0, [R0+URZ], R3 ;  /* 0x00000003000085a7 */ /* 0x000ea400080010ff */
[----:B--2---:R-:W-:Y:S05]  /*3130*/  @P0 EXIT ;  /* 0x000000000000094d */ /* 0x004fea0003800000 */
[----:B------:R-:W-:Y:S05]  /*3140*/  BRA `(.L_x_49) ;  /* 0xfffffffc00ec7947 */ /* 0x000fea000383ffff */
.L_x_22:
[----:B------:R-:W-:-:S13]  /*3150*/  R2UR UR4, R84 ;  /* 0x00000000540472ca */ /* 0x000fda00000e0000 */
[----:B------:R-:W-:-:S04]  /*3160*/  UISETP.NE.AND UP0, UPT, UR4, URZ, UPT ;  /* 0x000000ff0400728c */ /* 0x000fc8000bf05270 */
[----:B------:R-:W-:-:S09]  /*3170*/  UISETP.NE.OR UP0, UPT, UR20, 0x1, UP0 ;  /* 0x000000011400788c */ /* 0x000fd20008705670 */
[----:B------:R-:W-:Y:S05]  /*3180*/  BRA.U UP0, `(.L_x_50) ;  /* 0x0000000500507547 */ /* 0x000fea000b800000 */
[----:B------:R-:W-:Y:S01]  /*3190*/  R2UR UR4, R84 ;  /* 0x00000000540472ca */ /* 0x000fe200000e0000 */
[----:B------:R-:W-:Y:S01]  /*31a0*/  IMAD.MOV.U32 R12, RZ, RZ, 0x1 ;  /* 0x00000001ff0c7424 */ /* 0x000fe200078e00ff */
[----:B------:R-:W-:Y:S02]  /*31b0*/  ISETP.GE.U32.AND P2, PT, R5, 0x8, PT ;  /* 0x000000080500780c */ /* 0x000fe40003f46070 */
[----:B------:R-:W-:Y:S01]  /*31c0*/  CS2R R6, SRZ ;  /* 0x0000000000067805 */ /* 0x000fe2000001ff00 */
[----:B------:R-:W-:Y:S01]  /*31d0*/  IMAD.MOV.U32 R3, RZ, RZ, RZ ;  /* 0x000000ffff037224 */ /* 0x000fe200078e00ff */
[----:B------:R-:W-:Y:S01]  /*31e0*/  UMOV UR6, 0x400 ;  /* 0x0000040000067882 */ /* 0x000fe20000000000 */
[----:B------:R-:W-:Y:S01]  /*31f0*/  IMAD.MOV.U32 R4, RZ, RZ, RZ ;  /* 0x000000ffff047224 */ /* 0x000fe200078e00ff */
[----:B------:R-:W-:-:S05]  /*3200*/  UMOV UR5, URZ ;  /* 0x000000ff00057c82 */ /* 0x000fca0008000000 */
[----:B------:R-:W-:-:S12]  /*3210*/  ULEA UR6, UR4, UR6, 0x18 ;  /* 0x0000000604067291 */ /* 0x000fd8000f8ec0ff */
.L_x_54:
[----:B------:R-:W-:Y:S02]  /*3220*/  LEA R0, R3, UR6, 0x3 ;  /* 0x0000000603007c11 */ /* 0x000fe4000f8e18ff */
[----:B------:R-:W-:-:S03]  /*3230*/  SHF.L.U32 R9, R4, 0x1f, RZ ;  /* 0x0000001f04097819 */ /* 0x000fc600000006ff */
[----:B------:R-:W-:Y:S01]  /*3240*/  VIADD R8, R0, 0xd0 ;  /* 0x000000d000087836 */ /* 0x000fe20000000000 */
[----:B------:R-:W2:Y:S02]  /*3250*/  SYNCS.PHASECHK.TRANS64.TRYWAIT P0, [R0+URZ+0xc0], R9 ;  /* 0x0000c009000075a7 */ /* 0x000ea400080011ff */
[----:B--2---:R-:W-:Y:S05]  /*3260*/  @!P0 BRA `(.L_x_51) ;  /* 0x00000078005c8947 */ /* 0x004fea0003800000 */
.L_x_158:
[----:B------:R-:W-:Y:S01]  /*3270*/  ULEA UR4, UR5, UR6, 0x3 ;  /* 0x0000000605047291 */ /* 0x000fe2000f8e18ff */
[----:B------:R-:W-:Y:S01]  /*3280*/  PRMT R8, RZ, 0x654, R8 ;  /* 0x00000654ff087816 */ /* 0x000fe20000000008 */
[----:B--2---:R-:W-:Y:S01]  /*3290*/  @!P2 IMAD.MOV.U32 R9, RZ, RZ, 0x10 ;  /* 0x00000010ff09a424 */ /* 0x004fe200078e00ff */
[----:B------:R-:W-:Y:S01]  /*32a0*/  SHF.L.U32 R11, R12, 0x1f, RZ ;  /* 0x0000001f0c0b7819 */ /* 0x000fe200000006ff */
[----:B------:R-:W-:Y:S01]  /*32b0*/  UIADD3 UR7, UPT, UPT, UR4, 0x80, URZ ;  /* 0x0000008004077890 */ /* 0x000fe2000fffe0ff */
[----:B------:R2:W-:Y:S05]  /*32c0*/  SYNCS.ARRIVE.TRANS64.RED.A1T0 RZ, [R8+URZ], RZ ;  /* 0x000000ff08ff79a7 */ /* 0x0005ea00081004ff */
[----:B------:R-:W-:Y:S01]  /*32d0*/  IMAD.U32 R0, RZ, RZ, UR7 ;  /* 0x00000007ff007e24 */ /* 0x000fe2000f8e00ff */
[----:B------:R-:W3:Y:S04]  /*32e0*/  SYNCS.PHASECHK.TRANS64.TRYWAIT P0, [UR4+0x90], R11 ;  /* 0x0000900bff0075a7 */ /* 0x000ee80008001104 */
[----:B------:R-:W-:Y:S01]  /*32f0*/  PRMT R13, R5, 0x654, R0 ;  /* 0x00000654050d7816 */ /* 0x000fe20000000000 */
[----:B--23--:R-:W-:Y:S06]  /*3300*/  @!P0 BRA `(.L_x_52) ;  /* 0x0000007800488947 */ /* 0x00cfec0003800000 */
.L_x_160:
[----:B------:R-:W-:Y:S01]  /*3310*/  ULEA UR8, UR5, UR6, 0x4 ;  /* 0x0000000605087291 */ /* 0x000fe2000f8e20ff */
[----:B------:R-:W-:Y:S01]  /*3320*/  SEL R2, R13, R2, !P2 ;  /* 0x000000020d027207 */ /* 0x000fe20005000000 */
[----:B------:R-:W-:Y:S01]  /*3330*/  UIADD3 UR9, UPT, UPT, UR4, 0x80, URZ ;  /* 0x0000008004097890 */ /* 0x000fe2000fffe0ff */
[----:B--2---:R-:W-:Y:S01]  /*3340*/  LEA R0, R7, UR6, 0x3 ;  /* 0x0000000607007c11 */ /* 0x004fe2000f8e18ff */
[----:B------:R-:W-:Y:S01]  /*3350*/  UIADD3 UR8, UPT, UPT, UR8, 0xf0, URZ ;  /* 0x000000f008087890 */ /* 0x000fe2000fffe0ff */
[----:B------:R2:W-:Y:S01]  /*3360*/  @!P2 SYNCS.ARRIVE.TRANS64.RED RZ, [R2+URZ], R9 ;  /* 0x0000000902ffa9a7 */ /* 0x0005e200080004ff */
[----:B------:R-:W-:Y:S01]  /*3370*/  UIADD3 UR4, UPT, UPT, UR5, 0x1, URZ ;  /* 0x0000000105047890 */ /* 0x000fe2000fffe0ff */
[----:B------:R-:W-:-:S03]  /*3380*/  VIADD R3, R3, 0x1 ;  /* 0x0000000103037836 */ /* 0x000fc60000000000 */
[----:B------:R-:W-:Y:S02]  /*3390*/  UISETP.NE.AND UP0, UPT, UR4, 0x2, UPT ;  /* 0x000000020400788c */ /* 0x000fe4000bf05270 */
[----:B------:R-:W-:Y:S01]  /*33a0*/  ISETP.NE.AND P0, PT, R3, 0x2, PT ;  /* 0x000000020300780c */ /* 0x000fe20003f05270 */
[----:B------:R-:W-:Y:S06]  /*33b0*/  UGETNEXTWORKID.BROADCAST [UR8], [UR9] ;  /* 0x00000000080073ca */ /* 0x000fec0008000100 */
[----:B------:R-:W-:Y:S02]  /*33c0*/  USEL UR7, URZ, 0x1, UP0 ;  /* 0x00000001ff077887 */ /* 0x000fe40008000000 */
[----:B------:R-:W-:-:S04]  /*33d0*/  USEL UR5, UR4, URZ, UP0 ;  /* 0x000000ff04057287 */ /* 0x000fc80008000000 */
[----:B------:R-:W-:Y:S02]  /*33e0*/  LOP3.LUT R12, R12, UR7, RZ, 0x3c, !PT ;  /* 0x000000070c0c7c12 */ /* 0x000fe4000f8e3cff */
[----:B--2---:R-:W-:-:S04]  /*33f0*/  SHF.L.U32 R9, R6, 0x1f, RZ ;  /* 0x0000001f06097819 */ /* 0x004fc800000006ff */
[----:B------:R-:W2:Y:S02]  /*3400*/  SYNCS.PHASECHK.TRANS64.TRYWAIT P1, [R0+URZ+0x80], R9 ;  /* 0x00008009000075a7 */ /* 0x000ea400080211ff */
[----:B--2---:R-:W-:Y:S05]  /*3410*/  @!P1 BRA `(.L_x_53) ;  /* 0x00000078001c9947 */ /* 0x004fea0003800000 */
.L_x_161:
[C---:B------:R-:W-:Y:S01]  /*3420*/  LEA R8, R7.reuse, UR6, 0x4 ;  /* 0x0000000607087c11 */ /* 0x040fe2000f8e20ff */
[----:B------:R-:W-:Y:S01]  /*3430*/  VIADD R7, R7, 0x1 ;  /* 0x0000000107077836 */ /* 0x000fe20000000000 */
[----:B------:R-:W-:Y:S01]  /*3440*/  SEL R3, R3, RZ, P0 ;  /* 0x000000ff03037207 */ /* 0x000fe20000000000 */
[----:B--2---:R-:W-:-:S03]  /*3450*/  VIADD R0, R0, 0x90 ;  /* 0x0000009000007836 */ /* 0x004fc60000000000 */
[----:B------:R-:W2:Y:S01]  /*3460*/  LDS.128 R8, [R8+0xf0] ;  /* 0x0000f00008087984 */ /* 0x000ea20000000c00 */
[C---:B------:R-:W-:Y:S02]  /*3470*/  ISETP.NE.AND P1, PT, R7.reuse, 0x2, PT ;  /* 0x000000020700780c */ /* 0x040fe40003f25270 */
[----:B------:R-:W-:Y:S01]  /*3480*/  PRMT R0, RZ, 0x654, R0 ;  /* 0x00000654ff007816 */ /* 0x000fe20000000000 */
[----:B------:R-:W-:Y:S01]  /*3490*/  @!PT LDS RZ, [RZ] ;  /* 0x00000000fffff984 */ /* 0x000fe20000000800 */
[----:B------:R-:W-:Y:S01]  /*34a0*/  @!PT LDS RZ, [RZ] ;  /* 0x00000000fffff984 */ /* 0x000fe20000000800 */
[----:B------:R-:W-:Y:S01]  /*34b0*/  @!PT LDS RZ, [RZ] ;  /* 0x00000000fffff984 */ /* 0x000fe20000000800 */
[----:B------:R-:W-:Y:S01]  /*34c0*/  @!PT LDS RZ, [RZ] ;  /* 0x00000000fffff984 */ /* 0x000fe20000000800 */
[----:B------:R3:W-:Y:S06]  /*34d0*/  MEMBAR.ALL.CTA ;  /* 0x0000000000007992 */ /* 0x0007ec0000008000 */
[----:B---3--:R-:W3:Y:S01]  /*34e0*/  FENCE.VIEW.ASYNC.S ;  /* 0x00000000000073c6 */ /* 0x008ee20000000000 */
[----:B------:R-:W-:Y:S01]  /*34f0*/  SEL R7, R7, RZ, P1 ;  /* 0x000000ff07077207 */ /* 0x000fe20000800000 */
[----:B---3--:R3:W-:Y:S01]  /*3500*/  SYNCS.ARRIVE.TRANS64.RED.A1T0 RZ, [R0+URZ], RZ ;  /* 0x000000ff00ff79a7 */ /* 0x0087e200081004ff */
[----:B--2---:R-:W-:-:S02]  /*3510*/  LOP3.LUT P3, RZ, R10, 0x1, RZ, 0xc0, !PT ;  /* 0x000000010aff7812 */ /* 0x004fc4000786c0ff */
[----:B------:R-:W-:Y:S02]  /*3520*/  SEL R9, RZ, 0x1, P0 ;  /* 0x00000001ff097807 */ /* 0x000fe40000000000 */
[----:B------:R-:W-:Y:S02]  /*3530*/  SEL R11, RZ, 0x1, P1 ;  /* 0x00000001ff0b7807 */ /* 0x000fe40000800000 */
[----:B------:R-:W-:Y:S02]  /*3540*/  LOP3.LUT R4, R4, R9, RZ, 0x3c, !PT ;  /* 0x0000000904047212 */ /* 0x000fe400078e3cff */
[----:B------:R-:W-:-:S05]  /*3550*/  LOP3.LUT R6, R6, R11, RZ, 0x3c, !PT ;  /* 0x0000000b06067212 */ /* 0x000fca00078e3cff */
[----:B---3--:R-:W-:Y:S05]  /*3560*/  @P3 BRA `(.L_x_54) ;  /* 0xfffffffc002c3947 */ /* 0x008fea000383ffff */
[----:B------:R-:W-:Y:S01]  /*3570*/  ULEA UR4, UR5, UR6, 0x3 ;  /* 0x0000000605047291 */ /* 0x000fe2000f8e18ff */
[----:B------:R-:W-:-:S08]  /*3580*/  SHF.L.U32 R3, R12, 0x1f, RZ ;  /* 0x0000001f0c037819 */ /* 0x000fd000000006ff */
[----:B------:R-:W2:Y:S02]  /*3590*/  SYNCS.PHASECHK.TRANS64 P0, [UR4+0x90], R3 ;  /* 0x00009003ff0075a7 */ /* 0x000ea40008001004 */
[----:B--2---:R-:W-:Y:S05]  /*35a0*/  @P0 BRA `(.L_x_55) ;  /* 0x0000000000080947 */ /* 0x004fea0003800000 */
[----:B------:R-:W2:Y:S02]  /*35b0*/  SYNCS.PHASECHK.TRANS64.TRYWAIT P0, [UR4+0x90], R3 ;  /* 0x00009003ff0075a7 */ /* 0x000ea40008001104 */
[----:B--2---:R-:W-:Y:S05]  /*35c0*/  @!P0 BRA `(.L_x_56) ;  /* 0x0000007400c48947 */ /* 0x004fea0003800000 */
.L_x_55:
[----:B------:R-:W-:-:S04]  /*35d0*/  UIADD3 UR7, UPT, UPT, UR5, 0x1, URZ ;  /* 0x0000000105077890 */ /* 0x000fc8000fffe0ff */
[----:B------:R-:W-:-:S04]  /*35e0*/  UISETP.NE.AND UP0, UPT, UR7, 0x2, UPT ;  /* 0x000000020700788c */ /* 0x000fc8000bf05270 */
[----:B------:R-:W-:Y:S02]  /*35f0*/  USEL UR8, URZ, 0x1, UP0 ;  /* 0x00000001ff087887 */ /* 0x000fe40008000000 */
[----:B------:R-:W-:-:S04]  /*3600*/  USEL UR7, UR7, URZ, UP0 ;  /* 0x000000ff07077287 */ /* 0x000fc80008000000 */
[----:B------:R-:W-:Y:S01]  /*3610*/  ULEA UR7, UR7, UR6, 0x3 ;  /* 0x0000000607077291 */ /* 0x000fe2000f8e18ff */
[----:B--2---:R-:W-:-:S04]  /*3620*/  LOP3.LUT R3, R12, UR8, RZ, 0x3c, !PT ;  /* 0x000000080c037c12 */ /* 0x004fc8000f8e3cff */
[----:B------:R-:W-:-:S04]  /*3630*/  SHF.L.U32 R0, R3, 0x1f, RZ ;  /* 0x0000001f03007819 */ /* 0x000fc800000006ff */
[----:B------:R-:W2:Y:S02]  /*3640*/  SYNCS.PHASECHK.TRANS64 P0, [UR7+0x90], R0 ;  /* 0x00009000ff0075a7 */ /* 0x000ea40008001007 */
[----:B-12---:R-:W-:Y:S05]  /*3650*/  @P0 EXIT ;  /* 0x000000000000094d */ /* 0x006fea0003800000 */
[----:B------:R-:W-:Y:S02]  /*3660*/  SHF.L.U32 R3, R3, 0x1f, RZ ;  /* 0x0000001f03037819 */ /* 0x000fe400000006ff */
[----:B------:R-:W-:-:S07]  /*3670*/  MOV R0, UR7 ;  /* 0x0000000700007c02 */ /* 0x000fce0008000f00 */
.L_x_57:
[----:B-1----:R1:W2:Y:S02]  /*3680*/  SYNCS.PHASECHK.TRANS64.TRYWAIT P0, [R0+URZ+0x90], R3 ;  /* 0x00009003000075a7 */ /* 0x0022a400080011ff */
[----:B--2---:R-:W-:Y:S05]  /*3690*/  @!P0 NANOSLEEP.SYNCS 0x989680 ;  /* 0x009896800000895d */ /* 0x004fea0003900000 */
[----:B------:R-:W2:Y:S02]  /*36a0*/  @!P0 SYNCS.PHASECHK.TRANS64 P0, [R0+URZ+0x90], R3 ;  /* 0x00009003000085a7 */ /* 0x000ea400080010ff */
[----:B--2---:R-:W-:Y:S05]  /*36b0*/  @P0 EXIT ;  /* 0x000000000000094d */ /* 0x004fea0003800000 */
[----:B------:R-:W-:Y:S05]  /*36c0*/  BRA `(.L_x_57) ;  /* 0xfffffffc00ec7947 */ /* 0x000fea000383ffff */
.L_x_50:
[----:B------:R-:W-:Y:S05]  /*36d0*/  BRA.U UP5, `(.L_x_58) ;  /* 0x0000001905e47547 */ /* 0x000fea000b800000 */
[----:B------:R-:W-:Y:S01]  /*36e0*/  R2UR UR7, R84 ;  /* 0x00000000540772ca */ /* 0x000fe200000e0000 */
[----:B------:R-:W-:Y:S01]  /*36f0*/  UMOV UR4, 0x40 ;  /* 0x0000004000047882 */ /* 0x000fe20000000000 */
[----:B------:R-:W-:Y:S01]  /*3700*/  NOP ;  /* 0x0000000000007918 */ /* 0x000fe20000000000 */
[----:B------:R-:W-:-:S10]  /*3710*/  UMOV UR6, 0x400 ;  /* 0x0000040000067882 */ /* 0x000fd40000000000 */
[----:B------:R-:W-:Y:S02]  /*3720*/  ULEA UR5, UR7, UR4, 0x18 ;  /* 0x0000000407057291 */ /* 0x000fe4000f8ec0ff */
[----:B------:R-:W-:-:S07]  /*3730*/  ULEA UR6, UR7, UR6, 0x18 ;  /* 0x0000000607067291 */ /* 0x000fce000f8ec0ff */
[----:B------:R-:W2:Y:S02]  /*3740*/  LDS.U8 R5, [UR5+0x1c] ;  /* 0x00001c05ff057984 */ /* 0x000ea40008000000 */
[----:B--2---:R-:W-:-:S13]  /*3750*/  ISETP.NE.AND P0, PT, R5, RZ, PT ;  /* 0x000000ff0500720c */ /* 0x004fda0003f05270 */
[----:B------:R-:W-:Y:S05]  /*3760*/  @P0 BRA `(.L_x_59) ;  /* 0x0000000400180947 */ /* 0x000fea0003800000 */
[----:B------:R-:W-:Y:S01]  /*3770*/  R2UR UR4, R4 ;  /* 0x00000000040472ca */ /* 0x000fe200000e0000 */
[----:B------:R-:W-:-:S12]  /*3780*/  UIADD3 UR7, UPT, UPT, UR5, 0x8, URZ ;  /* 0x0000000805077890 */ /* 0x000fd8000fffe0ff */
[----:B------:R-:W-:-:S09]  /*3790*/  UISETP.NE.U32.AND UP1, UPT, UR4, 0x1, UPT ;  /* 0x000000010400788c */ /* 0x000fd2000bf25070 */
[----:B------:R-:W-:Y:S05]  /*37a0*/  BRA.U !UP1, `(.L_x_60) ;  /* 0x0000000109a47547 */ /* 0x000fea000b800000 */
[----:B------:R-:W-:Y:S01]  /*37b0*/  ELECT P0, URZ, PT ;  /* 0x0000000000ff782f */ /* 0x000fe20003800000 */
[----:B------:R-:W-:-:S12]  /*37c0*/  BSSY B0, `(.L_x_60) ;  /* 0x0000027000007945 */ /* 0x000fd80003800000 */
[----:B------:R-:W-:Y:S05]  /*37d0*/  @!P0 BRA `(.L_x_61) ;  /* 0x0000000000948947 */ /* 0x000fea0003800000 */
[----:B------:R-:W-:-:S05]  /*37e0*/  UMOV UR4, 0x10 ;  /* 0x0000001000047882 */ /* 0x000fca0000000000 */
[----:B------:R-:W-:Y:S04]  /*37f0*/  DEPBAR.LE SB2, 0x36 ;  /* 0x0000ad800000791a */ /* 0x000fe80000000000 */
[----:B------:R-:W2:Y:S02]  /*3800*/  UTCATOMSWS.2CTA.FIND_AND_SET.ALIGN UP0, UR4, UR4 ;  /* 0x00000004000475e3 */ /* 0x000ea40008200800 */
[----:B--2---:R-:W-:Y:S01]  /*3810*/  MOV R12, UR4 ;  /* 0x00000004000c7c02 */ /* 0x004fe20008000f00 */
[----:B------:R-:W-:Y:S06]  /*3820*/  BRA.U UP0, `(.L_x_62) ;  /* 0x0000000100187547 */ /* 0x000fec000b800000 */
.L_x_63:
[----:B------:R-:W-:Y:S05]  /*3830*/  NANOSLEEP 0x64 ;  /* 0x000000640000795d */ /* 0x000fea0003800000 */
[----:B------:R-:W-:-:S05]  /*3840*/  UMOV UR4, 0x10 ;  /* 0x0000001000047882 */ /* 0x000fca0000000000 */
[----:B------:R-:W-:Y:S04]  /*3850*/  DEPBAR.LE SB2, 0x36 ;  /* 0x0000ad800000791a */ /* 0x000fe80000000000 */
[----:B------:R-:W2:Y:S02]  /*3860*/  UTCATOMSWS.2CTA.FIND_AND_SET.ALIGN UP0, UR4, UR4 ;  /* 0x00000004000475e3 */ /* 0x000ea40008200800 */
[----:B--2---:R-:W-:Y:S01]  /*3870*/  MOV R12, UR4 ;  /* 0x00000004000c7c02 */ /* 0x004fe20008000f00 */
[----:B------:R-:W-:Y:S05]  /*3880*/  BRA.U !UP0, `(.L_x_63) ;  /* 0xfffffffd08e87547 */ /* 0x000fea000b83ffff */
.L_x_62:
[----:B------:R-:W2:Y:S01]  /*3890*/  LDS R8, [UR5+0x10] ;  /* 0x00001005ff087984 */ /* 0x000ea20008000800 */
[----:B------:R-:W-:Y:S01]  /*38a0*/  R2UR UR4, R3 ;  /* 0x00000000030472ca */ /* 0x000fe200000e0000 */
[----:B------:R-:W-:-:S04]  /*38b0*/  IMAD.U32 R5, RZ, RZ, UR6 ;  /* 0x00000006ff057e24 */ /* 0x000fc8000f8e00ff */
[----:B------:R-:W-:-:S08]  /*38c0*/  VIADD R5, R5, 0x110 ;  /* 0x0000011005057836 */ /* 0x000fd00000000000 */
[----:B------:R-:W-:Y:S02]  /*38d0*/  MOV R6, UR4 ;  /* 0x0000000400067c02 */ /* 0x000fe40008000f00 */
[----:B--2---:R-:W-:-:S04]  /*38e0*/  SHF.L.U32 R8, R8, 0x1f, RZ ;  /* 0x0000001f08087819 */ /* 0x004fc800000006ff */
[----:B------:R-:W2:Y:S02]  /*38f0*/  SYNCS.PHASECHK.TRANS64.TRYWAIT P0, [UR5+0x8], R8 ;  /* 0x00000808ff0075a7 */ /* 0x000ea40008001105 */
[----:B--2---:R-:W-:Y:S05]  /*3900*/  @P0 BRA `(.L_x_64) ;  /* 0x0000000000080947 */ /* 0x004fea0003800000 */
[----:B------:R-:W2:Y:S02]  /*3910*/  SYNCS.PHASECHK.TRANS64.TRYWAIT P0, [UR5+0x8], R8 ;  /* 0x00000808ff0075a7 */ /* 0x000ea40008001105 */
[----:B--2---:R-:W-:Y:S05]  /*3920*/  @!P0 BRA `(.L_x_65) ;  /* 0x0000007400048947 */ /* 0x004fea0003800000 */
.L_x_64:
[----:B------:R-:W-:Y:S01]  /*3930*/  R2UR UR4, R3 ;  /* 0x00000000030472ca */ /* 0x000fe200000e0000 */
[----:B------:R-:W-:Y:S01]  /*3940*/  IMAD.MOV.U32 R9, RZ, RZ, 0xffff ;  /* 0x0000ffffff097424 */ /* 0x000fe200078e00ff */
[----:B------:R-:W-:Y:S01]  /*3950*/  PRMT R6, R6, 0x654, R5 ;  /* 0x0000065406067816 */ /* 0x000fe20000000005 */
[----:B------:R-:W-:Y:S02]  /*3960*/  HFMA2 R5, -RZ, RZ, 0, 5.9604644775390625e-08 ;  /* 0x00000001ff057431 */ /* 0x000fe400000001ff */
[----:B--2---:R-:W-:Y:S02]  /*3970*/  IMAD.MOV.U32 R8, RZ, RZ, 0x4 ;  /* 0x00000004ff087424 */ /* 0x004fe400078e00ff */
[----:B------:R-:W-:Y:S01]  /*3980*/  IMAD.SHL.U32 R11, R12, 0x20, RZ ;  /* 0x000000200c0b7824 */ /* 0x000fe200078e00ff */
[----:B------:R-:W-:-:S05]  /*3990*/  SHF.L.U32 R10, R9, R12, RZ ;  /* 0x0000000c090a7219 */ /* 0x000fca00000006ff */
[----:B------:R-:W-:Y:S01]  /*39a0*/  UPRMT UR4, UR4, 0x654, UR7 ;  /* 0x0000065404047896 */ /* 0x000fe20008000007 */
[----:B------:R-:W-:-:S05]  /*39b0*/  SHF.L.U32 R9, R5, R12, RZ ;  /* 0x0000000c05097219 */ /* 0x000fca00000006ff */
[----:B------:R-:W-:-:S03]  /*39c0*/  MOV R7, UR4 ;  /* 0x0000000400077c02 */ /* 0x000fc60008000f00 */
[----:B------:R2:W-:Y:S01]  /*39d0*/  SYNCS.ARRIVE.TRANS64.RED RZ, [UR4], R8 ;  /* 0x00000008ffff79a7 */ /* 0x0005e20008000404 */
[----:B------:R2:W-:Y:S04]  /*39e0*/  STS [UR6+0x110], R11 ;  /* 0x0001100bff007988 */ /* 0x0005e80008000806 */
[----:B------:R2:W-:Y:S04]  /*39f0*/  STAS [R6.64], R12 ;  /* 0x0000000c06007dbd */ /* 0x0005e8000c0008ff */
[----:B------:R2:W-:Y:S04]  /*3a00*/  ATOMS.OR RZ, [UR5+0x14], R10 ;  /* 0x0000140affff798c */ /* 0x0005e8000b000005 */
[----:B------:R2:W-:Y:S04]  /*3a10*/  ATOMS.OR RZ, [UR5+0x18], R9 ;  /* 0x00001809ffff798c */ /* 0x0005e8000b000005 */
[----:B------:R2:W-:Y:S02]  /*3a20*/  ATOMS.XOR RZ, [UR5+0x10], R5 ;  /* 0x00001005ffff798c */ /* 0x0005e4000b800005 */
.L_x_61:
[----:B-1----:R-:W-:Y:S05]  /*3a30*/  BSYNC B0 ;  /* 0x0000000000007941 */ /* 0x002fea0003800000 */
.L_x_60:
[----:B------:R-:W-:Y:S05]  /*3a40*/  BRA.U UP1, `(.L_x_66) ;  /* 0x0000000101707547 */ /* 0x000fea000b800000 */
[----:B------:R-:W-:-:S03]  /*3a50*/  UMOV UR4, 0xffffffff ;  /* 0xffffffff00047882 */ /* 0x000fc60000000000 */
[----:B------:R-:W-:Y:S05]  /*3a60*/  BRA.DIV UR4, `(.L_x_67) ;  /* 0x0000007204cc7947 */ /* 0x000fea000b800000 */
[----:B------:R-:W-:-:S13]  /*3a70*/  ELECT P0, URZ, PT ;  /* 0x0000000000ff782f */ /* 0x000fda0003800000 */
.L_x_165:
[----:B------:R-:W-:Y:S05]  /*3a80*/  @!P0 BRA `(.L_x_66) ;  /* 0x0000000000608947 */ /* 0x000fea0003800000 */
[----:B--2---:R-:W2:Y:S02]  /*3a90*/  LDS R6, [UR5+0x10] ;  /* 0x00001005ff067984 */ /* 0x004ea40008000800 */
[----:B--2---:R-:W-:-:S04]  /*3aa0*/  SHF.L.U32 R6, R6, 0x1f, RZ ;  /* 0x0000001f06067819 */ /* 0x004fc800000006ff */
[----:B------:R-:W2:Y:S02]  /*3ab0*/  SYNCS.PHASECHK.TRANS64.TRYWAIT P0, [UR5+0x8], R6 ;  /* 0x00000806ff0075a7 */ /* 0x000ea40008001105 */
[----:B--2---:R-:W-:Y:S05]  /*3ac0*/  @P0 BRA `(.L_x_68) ;  /* 0x0000000000080947 */ /* 0x004fea0003800000 */
[----:B------:R-:W2:Y:S02]  /*3ad0*/  SYNCS.PHASECHK.TRANS64.TRYWAIT P0, [UR5+0x8], R6 ;  /* 0x00000806ff0075a7 */ /* 0x000ea40008001105 */
[----:B--2---:R-:W-:Y:S05]  /*3ae0*/  @!P0 BRA `(.L_x_69) ;  /* 0x0000007000d08947 */ /* 0x004fea0003800000 */
.L_x_68:
[----:B------:R-:W3:Y:S01]  /*3af0*/  LDS R8, [UR6+0x110] ;  /* 0x00011006ff087984 */ /* 0x000ee20008000800 */
[----:B------:R-:W-:Y:S01]  /*3b00*/  R2UR UR4, R3 ;  /* 0x00000000030472ca */ /* 0x000fe200000e0000 */
[----:B--2---:R-:W-:Y:S02]  /*3b10*/  IMAD.MOV.U32 R6, RZ, RZ, 0xffff ;  /* 0x0000ffffff067424 */ /* 0x004fe400078e00ff */
[----:B------:R-:W-:-:S10]  /*3b20*/  IMAD.MOV.U32 R5, RZ, RZ, 0x1 ;  /* 0x00000001ff057424 */ /* 0x000fd400078e00ff */
[----:B------:R-:W-:Y:S01]  /*3b30*/  UPRMT UR4, UR4, 0x654, UR7 ;  /* 0x0000065404047896 */ /* 0x000fe20008000007 */
[----:B---3--:R-:W-:Y:S01]  /*3b40*/  IMAD.SHL.U32 R7, R8, 0x20, RZ ;  /* 0x0000002008077824 */ /* 0x008fe200078e00ff */
[-C--:B------:R-:W-:Y:S02]  /*3b50*/  SHF.L.U32 R6, R6, R8.reuse, RZ ;  /* 0x0000000806067219 */ /* 0x080fe400000006ff */
[----:B------:R-:W-:Y:S02]  /*3b60*/  SHF.L.U32 R8, R5, R8, RZ ;  /* 0x0000000805087219 */ /* 0x000fe400000006ff */
[----:B------:R3:W-:Y:S04]  /*3b70*/  STS [UR6+0x110], R7 ;  /* 0x00011007ff007988 */ /* 0x0007e80008000806 */
[----:B------:R3:W-:Y:S04]  /*3b80*/  ATOMS.OR RZ, [UR5+0x14], R6 ;  /* 0x00001406ffff798c */ /* 0x0007e8000b000005 */
[----:B------:R3:W-:Y:S01]  /*3b90*/  ATOMS.OR RZ, [UR5+0x18], R8 ;  /* 0x00001808ffff798c */ /* 0x0007e2000b000005 */
[----:B------:R-:W-:Y:S03]  /*3ba0*/  SYNCS.ARRIVE.TRANS64.RED.A1T0 RZ, [UR4], RZ ;  /* 0x000000ffffff79a7 */ /* 0x000fe60008100404 */
[----:B------:R3:W-:Y:S01]  /*3bb0*/  ATOMS.XOR RZ, [UR5+0x10], R5 ;  /* 0x00001005ffff798c */ /* 0x0007e2000b800005 */
[----:B------:R-:W-:Y:S05]  /*3bc0*/  BRA `(.L_x_66) ;  /* 0x0000000000107947 */ /* 0x000fea0003800000 */
.L_x_59:
[----:B------:R-:W-:Y:S02]  /*3bd0*/  MOV R5, 0xffffffff ;  /* 0xffffffff00057802 */ /* 0x000fe40000000f00 */
[----:B------:R-:W-:-:S03]  /*3be0*/  MOV R6, 0x3c10 ;  /* 0x00003c1000067802 */ /* 0x000fc60000000f00 */
[----:B------:R2:W-:Y:S04]  /*3bf0*/  STS [UR6+0x110], R5 ;  /* 0x00011005ff007988 */ /* 0x0005e80008000806 */
[----:B-12--5:R-:W-:Y:S05]  /*3c00*/  CALL.REL.NOINC `($__internal_1_$__cuda_sm10x_tcgen05_guardrail_trap_phase_invalid_during_alloc) ;  /* 0x0000007800747944 */ /* 0x026fea0003c00000 */
.L_x_66:
[----:B------:R-:W-:Y:S05]  /*3c10*/  WARPSYNC.ALL ;  /* 0x0000000000007948 */ /* 0x000fea0003800000 */
[----:B------:R-:W4:Y:S01]  /*3c20*/  S2UR UR4, SR_CgaCtaId ;  /* 0x00000000000479c3 */ /* 0x000f220000008800 */
[----:B------:R-:W-:Y:S01]  /*3c30*/  UMOV UR49, 0x400 ;  /* 0x0000040000317882 */ /* 0x000fe20000000000 */
[----:B------:R-:W-:-:S06]  /*3c40*/  NOP ;  /* 0x0000000000007918 */ /* 0x000fcc0000000000 */
[----:B------:R-:W-:Y:S06]  /*3c50*/  BAR.ARV 0x6, 0xa0 ;  /* 0x0182800000007b1d */ /* 0x000fec0000002000 */
[----:B------:R-:W1:Y:S01]  /*3c60*/  LDCU UR7, c[0x0][0x38c] ;  /* 0x00007180ff0777ac */ /* 0x000e620008000800 */
[----:B------:R-:W-:Y:S01]  /*3c70*/  R2UR UR5, R4 ;  /* 0x00000000040572ca */ /* 0x000fe200000e0000 */
[----:B------:R-:W-:Y:S01]  /*3c80*/  HFMA2 R24, -RZ, RZ, 0, 5.9604644775390625e-08 ;  /* 0x00000001ff187431 */ /* 0x000fe200000001ff */
[----:B------:R-:W-:Y:S02]  /*3c90*/  LOP3.LUT R2, R2, 0xffff, RZ, 0xc0, !PT ;  /* 0x0000ffff02027812 */ /* 0x000fe400078ec0ff */
[----:B------:R-:W-:-:S02]  /*3ca0*/  CS2R R22, SRZ ;  /* 0x0000000000167805 */ /* 0x000fc4000001ff00 */
[----:B------:R-:W-:Y:S01]  /*3cb0*/  LOP3.LUT R0, R0, 0xffff, RZ, 0xc0, !PT ;  /* 0x0000ffff00007812 */ /* 0x000fe200078ec0ff */
[----:B------:R-:W-:Y:S01]  /*3cc0*/  UMOV UR47, URZ ;  /* 0x000000ff002f7c82 */ /* 0x000fe20008000000 */
[----:B------:R-:W-:Y:S01]  /*3cd0*/  UMOV UR46, URZ ;  /* 0x000000ff002e7c82 */ /* 0x000fe20008000000 */
[----:B------:R-:W-:Y:S01]  /*3ce0*/  UMOV UR58, URZ ;  /* 0x000000ff003a7c82 */ /* 0x000fe20008000000 */
[----:B------:R-:W-:Y:S01]  /*3cf0*/  UMOV UR56, URZ ;  /* 0x000000ff00387c82 */ /* 0x000fe20008000000 */
[----:B----4-:R-:W-:Y:S01]  /*3d00*/  ULEA UR49, UR4, UR49, 0x18 ;  /* 0x0000003104317291 */ /* 0x010fe2000f8ec0ff */
[----:B------:R-:W-:Y:S02]  /*3d10*/  UMOV UR54, URZ ;  /* 0x000000ff00367c82 */ /* 0x000fe40008000000 */
[----:B------:R-:W-:Y:S01]  /*3d20*/  UMOV UR4, URZ ;  /* 0x000000ff00047c82 */ /* 0x000fe20008000000 */
[----:B------:R-:W-:Y:S01]  /*3d30*/  UISETP.NE.AND UP2, UPT, UR5, URZ, UPT ;  /* 0x000000ff0500728c */ /* 0x000fe2000bf45270 */
[----:B------:R-:W-:Y:S01]  /*3d40*/  IMAD.U32 R14, RZ, RZ, UR4 ;  /* 0x00000004ff0e7e24 */ /* 0x000fe2000f8e00ff */
[----:B------:R-:W-:-:S02]  /*3d50*/  UIADD3 UR6, UPT, UPT, UR49, 0x8400, URZ ;  /* 0x0000840031067890 */ /* 0x000fc4000fffe0ff */
[----:B-1----:R-:W-:Y:S01]  /*3d60*/  UIADD3 UR7, UPT, UPT, UR7, 0xff, URZ ;  /* 0x000000ff07077890 */ /* 0x002fe2000fffe0ff */
[----:B--23--:R-:W1:Y:S01]  /*3d70*/  LDS R5, [UR49+0x110] ;  /* 0x00011031ff057984 */ /* 0x00ce620008000800 */
[----:B------:R-:W-:Y:S02]  /*3d80*/  UIADD3 UR5, UPT, UPT, UR49, 0x20400, URZ ;  /* 0x0002040031057890 */ /* 0x000fe4000fffe0ff */
[----:B------:R-:W-:Y:S02]  /*3d90*/  USHF.R.S32.HI UR4, URZ, 0x1f, UR7 ;  /* 0x0000001fff047899 */ /* 0x000fe40008011407 */
[----:B------:R-:W-:Y:S02]  /*3da0*/  UIADD3 UR10, UPT, UPT, UR49, 0x2d000, URZ ;  /* 0x0002d000310a7890 */ /* 0x000fe4000fffe0ff */
[----:B------:R-:W-:Y:S02]  /*3db0*/  UIADD3 UR8, UPT, UPT, UR49, 0x2c400, URZ ;  /* 0x0002c40031087890 */ /* 0x000fe4000fffe0ff */
[----:B------:R-:W-:-:S02]  /*3dc0*/  USHF.R.U32.HI UR9, URZ, 0x4, UR6 ;  /* 0x00000004ff097899 */ /* 0x000fc40008011606 */
[----:B------:R-:W-:Y:S02]  /*3dd0*/  ULEA.HI UR7, UR4, UR7, URZ, 0x8 ;  /* 0x0000000704077291 */ /* 0x000fe4000f8f40ff */
[----:B------:R-:W-:Y:S02]  /*3de0*/  USHF.R.U32.HI UR6, URZ, 0x4, UR5 ;  /* 0x00000004ff067899 */ /* 0x000fe40008011605 */
[----:B------:R-:W-:Y:S02]  /*3df0*/  USHF.R.U32.HI UR4, URZ, 0x4, UR10 ;  /* 0x00000004ff047899 */ /* 0x000fe4000801160a */
[----:B------:R-:W-:Y:S02]  /*3e00*/  USHF.R.U32.HI UR5, URZ, 0x4, UR8 ;  /* 0x00000004ff057899 */ /* 0x000fe40008011608 */
[----:B------:R-:W-:Y:S02]  /*3e10*/  ULOP3.LUT UR6, UR6, 0x3fff, URZ, 0xc0, !UPT ;  /* 0x00003fff06067892 */ /* 0x000fe4000f8ec0ff */
[----:B------:R-:W-:-:S02]  /*3e20*/  ULOP3.LUT UR9, UR9, 0x3fff, URZ, 0xc0, !UPT ;  /* 0x00003fff09097892 */ /* 0x000fc4000f8ec0ff */
[----:B------:R-:W-:Y:S02]  /*3e30*/  ULOP3.LUT UR4, UR4, 0x3fff, URZ, 0xc0, !UPT ;  /* 0x00003fff04047892 */ /* 0x000fe4000f8ec0ff */
[----:B------:R-:W-:Y:S02]  /*3e40*/  ULOP3.LUT UR5, UR5, 0x3fff, URZ, 0xc0, !UPT ;  /* 0x00003fff05057892 */ /* 0x000fe4000f8ec0ff */
[----:B------:R-:W-:Y:S02]  /*3e50*/  USHF.R.S32.HI UR20, URZ, 0x8, UR7 ;  /* 0x00000008ff147899 */ /* 0x000fe40008011407 */
[----:B------:R-:W-:Y:S02]  /*3e60*/  ULOP3.LUT UR6, UR6, 0x10000, URZ, 0xfc, !UPT ;  /* 0x0001000006067892 */ /* 0x000fe4000f8efcff */
[----:B------:R-:W-:Y:S02]  /*3e70*/  ULOP3.LUT UR7, UR9, 0x10000, URZ, 0xfc, !UPT ;  /* 0x0001000009077892 */ /* 0x000fe4000f8efcff */
[----:B------:R-:W-:-:S02]  /*3e80*/  ULOP3.LUT UR4, UR4, 0x10000, URZ, 0xfc, !UPT ;  /* 0x0001000004047892 */ /* 0x000fc4000f8efcff */
[----:B------:R-:W-:Y:S01]  /*3e90*/  ULOP3.LUT UR5, UR5, 0x10000, URZ, 0xfc, !UPT ;  /* 0x0001000005057892 */ /* 0x000fe2000f8efcff */
[----:B------:R-:W-:Y:S01]  /*3ea0*/  IMAD.U32 R7, RZ, RZ, UR6 ;  /* 0x00000006ff077e24 */ /* 0x000fe2000f8e00ff */
[----:B------:R-:W-:Y:S01]  /*3eb0*/  MOV R6, UR7 ;  /* 0x0000000700067c02 */ /* 0x000fe20008000f00 */
[----:B------:R-:W-:Y:S01]  /*3ec0*/  UISETP.LT.AND UP0, UPT, UR20, 0x1, UPT ;  /* 0x000000011400788c */ /* 0x000fe2000bf01270 */
[----:B------:R-:W-:Y:S01]  /*3ed0*/  MOV R13, UR4 ;  /* 0x00000004000d7c02 */ /* 0x000fe20008000f00 */
[----:B------:R-:W-:Y:S01]  /*3ee0*/  UMOV UR52, URZ ;  /* 0x000000ff00347c82 */ /* 0x000fe20008000000 */
[----:B-1----:R-:W-:Y:S01]  /*3ef0*/  R2UR UR45, R5 ;  /* 0x00000000052d72ca */ /* 0x002fe200000e0000 */
[----:B------:R-:W-:Y:S02]  /*3f00*/  IMAD.U32 R12, RZ, RZ, UR5 ;  /* 0x00000005ff0c7e24 */ /* 0x000fe4000f8e00ff */
[----:B------:R-:W-:Y:S01]  /*3f10*/  IMAD.U32 R5, RZ, RZ, UR20 ;  /* 0x00000014ff057e24 */ /* 0x000fe2000f8e00ff */
[----:B------:R-:W-:-:S06]  /*3f20*/  USEL UR20, UR20, 0x1, !UP0 ;  /* 0x0000000114147887 */ /* 0x000fcc000c000000 */
[----:B------:R-:W-:-:S03]  /*3f30*/  IMAD.U32 R19, RZ, RZ, UR20 ;  /* 0x00000014ff137e24 */ /* 0x000fc6000f8e00ff */
[----:B------:R-:W-:Y:S02]  /*3f40*/  UIADD3 UR16, UPT, UPT, UR45, 0x40000100, URZ ;  /* 0x400001002d107890 */ /* 0x000fe4000fffe0ff */
[----:B------:R-:W-:Y:S02]  /*3f50*/  UIADD3 UR76, UPT, UPT, UR45, -0x7fffff00, URZ ;  /* 0x800001002d4c7890 */ /* 0x000fe4000fffe0ff */
[----:B------:R-:W-:Y:S02]  /*3f60*/  USHF.R.U32.HI UR10, URZ, 0x11, UR16 ;  /* 0x00000011ff0a7899 */ /* 0x000fe40008011610 */
[----:B------:R-:W-:Y:S01]  /*3f70*/  USHF.R.U32.HI UR8, URZ, 0x11, UR76 ;  /* 0x00000011ff087899 */ /* 0x000fe2000801164c */
[----:B------:R-:W-:Y:S01]  /*3f80*/  IMAD.U32 R16, RZ, RZ, UR16 ;  /* 0x00000010ff107e24 */ /* 0x000fe2000f8e00ff */
[----:B------:R-:W-:Y:S02]  /*3f90*/  ULOP3.LUT UR10, UR10, 0x6000, URZ, 0xc0, !UPT ;  /* 0x000060000a0a7892 */ /* 0x000fe4000f8ec0ff */
[----:B------:R-:W-:-:S02]  /*3fa0*/  ULOP3.LUT UR8, UR8, 0x6000, URZ, 0xc0, !UPT ;  /* 0x0000600008087892 */ /* 0x000fc4000f8ec0ff */
[----:B------:R-:W-:Y:S02]  /*3fb0*/  UIADD3 UR12, UPT, UPT, UR45, 0x100, URZ ;  /* 0x000001002d0c7890 */ /* 0x000fe4000fffe0ff */
[----:B------:R-:W-:Y:S02]  /*3fc0*/  UIADD3 UR14, UPT, UPT, UR45, 0x104, URZ ;  /* 0x000001042d0e7890 */ /* 0x000fe4000fffe0ff */
[----:B------:R-:W-:Y:S02]  /*3fd0*/  UIADD3 UR15, UPT, UPT, UR45, 0x40000108, URZ ;  /* 0x400001082d0f7890 */ /* 0x000fe4000fffe0ff */
[----:B------:R-:W-:Y:S01]  /*3fe0*/  UIADD3 UR74, UPT, UPT, UR45, -0x3fffff00, URZ ;  /* 0xc00001002d4a7890 */ /* 0x000fe2000fffe0ff */
[----:B------:R-:W-:Y:S01]  /*3ff0*/  MOV R21, UR12 ;  /* 0x0000000c00157c02 */ /* 0x000fe20008000f00 */
[----:B------:R-:W-:Y:S01]  /*4000*/  UIADD3 UR13, UPT, UPT, UR45, 0x10c, URZ ;  /* 0x0000010c2d0d7890 */ /* 0x000fe2000fffe0ff */
[----:B------:R-:W-:Y:S01]  /*4010*/  IMAD.U32 R18, RZ, RZ, UR14 ;  /* 0x0000000eff127e24 */ /* 0x000fe2000f8e00ff */
[----:B------:R-:W-:Y:S01]  /*4020*/  UIADD3 UR77, UPT, UPT, UR45, -0x7ffffef8, URZ ;  /* 0x800001082d4d7890 */ /* 0x000fe2000fffe0ff */
[----:B------:R-:W-:Y:S01]  /*4030*/  MOV R15, UR15 ;  /* 0x0000000f000f7c02 */ /* 0x000fe20008000f00 */
[----:B------:R-:W-:-:S02]  /*4040*/  UIADD3 UR75, UPT, UPT, UR45, -0x3ffffef8, URZ ;  /* 0xc00001082d4b7890 */ /* 0x000fc4000fffe0ff */
[----:B------:R-:W-:Y:S01]  /*4050*/  ULOP3.LUT UR64, UR10, 0x10a0, URZ, 0xfc, !UPT ;  /* 0x000010a00a407892 */ /* 0x000fe2000f8efcff */
[----:B------:R-:W-:Y:S01]  /*4060*/  R2UR UR10, R2 ;  /* 0x00000000020a72ca */ /* 0x000fe200000e0000 */
[----:B------:R-:W-:Y:S01]  /*4070*/  ULOP3.LUT UR62, UR8, 0x10a0, URZ, 0xfc, !UPT ;  /* 0x000010a0083e7892 */ /* 0x000fe2000f8efcff */
[----:B------:R-:W-:Y:S01]  /*4080*/  R2UR UR8, R0 ;  /* 0x00000000000872ca */ /* 0x000fe200000e0000 */
[----:B------:R-:W-:Y:S01]  /*4090*/  UIADD3 UR11, UPT, UPT, UR45, 0x108, URZ ;  /* 0x000001082d0b7890 */ /* 0x000fe2000fffe0ff */
[----:B------:R-:W-:Y:S01]  /*40a0*/  IMAD.U32 R17, RZ, RZ, UR13 ;  /* 0x0000000dff117e24 */ /* 0x000fe2000f8e00ff */
[----:B------:R-:W-:Y:S01]  /*40b0*/  UIADD3 UR72, UPT, UPT, UR45, 0x40000104, URZ ;  /* 0x400001042d487890 */ /* 0x000fe2000fffe0ff */
[----:B------:R-:W-:Y:S01]  /*40c0*/  MOV R2, RZ ;  /* 0x000000ff00027202 */ /* 0x000fe20000000f00 */
[----:B------:R-:W-:Y:S02]  /*40d0*/  UIADD3 UR70, UPT, UPT, UR45, -0x7ffffefc, URZ ;  /* 0x800001042d467890 */ /* 0x000fe4000fffe0ff */
[----:B------:R-:W-:Y:S01]  /*40e0*/  UIADD3 UR68, UPT, UPT, UR45, -0x3ffffefc, URZ ;  /* 0xc00001042d447890 */ /* 0x000fe2000fffe0ff */
[----:B------:R-:W-:Y:S01]  /*40f0*/  IMAD.U32 R20, RZ, RZ, UR11 ;  /* 0x0000000bff147e24 */ /* 0x000fe2000f8e00ff */
[----:B------:R-:W-:-:S02]  /*4100*/  USHF.R.U32.HI UR12, URZ, 0x11, UR12 ;  /* 0x00000011ff0c7899 */ /* 0x000fc4000801160c */
[----:B------:R-:W-:Y:S01]  /*4110*/  USHF.R.U32.HI UR6, URZ, 0x11, UR74 ;  /* 0x00000011ff067899 */ /* 0x000fe2000801164a */
[----:B------:R-:W-:Y:S01]  /*4120*/  IMAD.U32 R26, RZ, RZ, UR10 ;  /* 0x0000000aff1a7e24 */ /* 0x000fe2000f8e00ff */
[----:B------:R-:W-:Y:S01]  /*4130*/  USHF.R.U32.HI UR7, URZ, 0x1a, UR77 ;  /* 0x0000001aff077899 */ /* 0x000fe2000801164d */
[----:B------:R-:W-:Y:S01]  /*4140*/  IMAD.U32 R25, RZ, RZ, UR8 ;  /* 0x00000008ff197e24 */ /* 0x000fe2000f8e00ff */
[----:B------:R-:W-:Y:S02]  /*4150*/  USHF.R.U32.HI UR4, URZ, 0x11, UR14 ;  /* 0x00000011ff047899 */ /* 0x000fe4000801160e */
[----:B------:R-:W-:Y:S02]  /*4160*/  USHF.R.U32.HI UR9, URZ, 0x1a, UR15 ;  /* 0x0000001aff097899 */ /* 0x000fe4000801160f */
[----:B------:R-:W-:Y:S02]  /*4170*/  USHF.R.U32.HI UR5, URZ, 0x1a, UR75 ;  /* 0x0000001aff057899 */ /* 0x000fe4000801164b */
[----:B------:R-:W-:-:S02]  /*4180*/  USHF.R.U32.HI UR14, URZ, 0x1a, UR13 ;  /* 0x0000001aff0e7899 */ /* 0x000fc4000801160d */
[----:B------:R-:W-:Y:S02]  /*4190*/  UIADD3 UR73, UPT, UPT, UR45, 0x4000010c, URZ ;  /* 0x4000010c2d497890 */ /* 0x000fe4000fffe0ff */
[----:B------:R-:W-:Y:S02]  /*41a0*/  UIADD3 UR71, UPT, UPT, UR45, -0x7ffffef4, URZ ;  /* 0x8000010c2d477890 */ /* 0x000fe4000fffe0ff */
[----:B------:R-:W-:Y:S02]  /*41b0*/  UIADD3 UR69, UPT, UPT, UR45, -0x3ffffef4, URZ ;  /* 0xc000010c2d457890 */ /* 0x000fe4000fffe0ff */
[----:B------:R-:W-:Y:S02]  /*41c0*/  USHF.R.U32.HI UR13, URZ, 0x11, UR72 ;  /* 0x00000011ff0d7899 */ /* 0x000fe40008011648 */
[----:B------:R-:W-:Y:S02]  /*41d0*/  USHF.R.U32.HI UR15, URZ, 0x11, UR70 ;  /* 0x00000011ff0f7899 */ /* 0x000fe40008011646 */
[----:B------:R-:W-:-:S02]  /*41e0*/  USHF.R.U32.HI UR17, URZ, 0x11, UR68 ;  /* 0x00000011ff117899 */ /* 0x000fc40008011644 */
[----:B------:R-:W-:Y:S02]  /*41f0*/  ULOP3.LUT UR12, UR12, 0x6000, URZ, 0xc0, !UPT ;  /* 0x000060000c0c7892 */ /* 0x000fe4000f8ec0ff */
[----:B------:R-:W-:Y:S02]  /*4200*/  ULOP3.LUT UR60, UR6, 0x6000, URZ, 0xc0, !UPT ;  /* 0x00006000063c7892 */ /* 0x000fe4000f8ec0ff */
[----:B------:R-:W-:Y:S02]  /*4210*/  ULOP3.LUT UR63, UR7, 0x30, URZ, 0xc0, !UPT ;  /* 0x00000030073f7892 */ /* 0x000fe4000f8ec0ff */
[----:B------:R-:W-:Y:S02]  /*4220*/  USHF.R.U32.HI UR11, URZ, 0x1a, UR11 ;  /* 0x0000001aff0b7899 */ /* 0x000fe4000801160b */
[----:B------:R-:W-:Y:S02]  /*4230*/  ULOP3.LUT UR61, UR5, 0x30, URZ, 0xc0, !UPT ;  /* 0x00000030053d7892 */ /* 0x000fe4000f8ec0ff */
[----:B------:R-:W-:-:S02]  /*4240*/  ULOP3.LUT UR7, UR4, 0x6000, URZ, 0xc0, !UPT ;  /* 0x0000600004077892 */ /* 0x000fc4000f8ec0ff */
[----:B------:R-:W-:Y:S02]  /*4250*/  USHF.R.U32.HI UR16, URZ, 0x1a, UR73 ;  /* 0x0000001aff107899 */ /* 0x000fe40008011649 */
[----:B------:R-:W-:Y:S02]  /*4260*/  USHF.R.U32.HI UR18, URZ, 0x1a, UR71 ;  /* 0x0000001aff127899 */ /* 0x000fe40008011647 */
[----:B------:R-:W-:Y:S02]  /*4270*/  USHF.R.U32.HI UR19, URZ, 0x1a, UR69 ;  /* 0x0000001aff137899 */ /* 0x000fe40008011645 */
[----:B------:R-:W-:Y:S02]  /*4280*/  ULOP3.LUT UR6, UR13, 0x6000, URZ, 0xc0, !UPT ;  /* 0x000060000d067892 */ /* 0x000fe4000f8ec0ff */
[----:B------:R-:W-:Y:S02]  /*4290*/  ULOP3.LUT UR5, UR15, 0x6000, URZ, 0xc0, !UPT ;  /* 0x000060000f057892 */ /* 0x000fe4000f8ec0ff */
[----:B------:R-:W-:-:S02]  /*42a0*/  ULOP3.LUT UR4, UR17, 0x6000, URZ, 0xc0, !UPT ;  /* 0x0000600011047892 */ /* 0x000fc4000f8ec0ff */
[----:B------:R-:W-:Y:S02]  /*42b0*/  ULOP3.LUT UR66, UR12, 0x10a0, URZ, 0xfc, !UPT ;  /* 0x000010a00c427892 */ /* 0x000fe4000f8efcff */
[----:B------:R-:W-:Y:S02]  /*42c0*/  ULOP3.LUT UR60, UR60, 0x10a0, URZ, 0xfc, !UPT ;  /* 0x000010a03c3c7892 */ /* 0x000fe4000f8efcff */
[----:B------:R-:W-:Y:S02]  /*42d0*/  ULOP3.LUT UR11, UR11, 0x30, URZ, 0xc0, !UPT ;  /* 0x000000300b0b7892 */ /* 0x000fe4000f8ec0ff */
        /* <DEDUP_REMOVED lines=9> */
[----:B------:R-:W-:Y:S02]  /*4370*/  UPRMT UR67, UR11, 0x5410, UR66 ;  /* 0x000054100b437896 */ /* 0x000fe40008000042 */
[----:B------:R-:W-:Y:S02]  /*4380*/  UPRMT UR65, UR9, 0x5410, UR64 ;  /* 0x0000541009417896 */ /* 0x000fe40008000040 */
[----:B------:R-:W-:Y:S02]  /*4390*/  UPRMT UR63, UR63, 0x5410, UR62 ;  /* 0x000054103f3f7896 */ /* 0x000fe4000800003e */
[----:B------:R-:W-:Y:S02]  /*43a0*/  UPRMT UR61, UR61, 0x5410, UR60 ;  /* 0x000054103d3d7896 */ /* 0x000fe4000800003c */
[----:B------:R-:W-:Y:S02]  /*43b0*/  UPRMT UR59, UR14, 0x5410, UR7 ;  /* 0x000054100e3b7896 */ /* 0x000fe40008000007 */
[----:B------:R-:W-:-:S02]  /*43c0*/  UPRMT UR57, UR16, 0x5410, UR6 ;  /* 0x0000541010397896 */ /* 0x000fc40008000006 */
[----:B------:R-:W-:Y:S02]  /*43d0*/  UPRMT UR55, UR18, 0x5410, UR5 ;  /* 0x0000541012377896 */ /* 0x000fe40008000005 */
[----:B------:R-:W-:Y:S01]  /*43e0*/  UPRMT UR53, UR19, 0x5410, UR4 ;  /* 0x0000541013357896 */ /* 0x000fe20008000004 */
[----:B------:R-:W-:Y:S01]  /*43f0*/  UMOV UR66, URZ ;  /* 0x000000ff00427c82 */ /* 0x000fe20008000000 */
[----:B------:R-:W-:Y:S01]  /*4400*/  UMOV UR64, URZ ;  /* 0x000000ff00407c82 */ /* 0x000fe20008000000 */
[----:B------:R-:W-:Y:S01]  /*4410*/  UMOV UR62, URZ ;  /* 0x000000ff003e7c82 */ /* 0x000fe20008000000 */
[----:B------:R-:W-:-:S08]  /*4420*/  UMOV UR60, URZ ;  /* 0x000000ff003c7c82 */ /* 0x000fd00008000000 */
.L_x_77:
[C---:B------:R-:W-:Y:S02]  /*4430*/  LEA R0, R23.reuse, UR49, 0x3 ;  /* 0x0000003117007c11 */ /* 0x040fe4000f8e18ff */
[----:B------:R-:W-:Y:S02]  /*4440*/  SHF.L.U32 R9, R22, 0x1f, RZ ;  /* 0x0000001f16097819 */ /* 0x000fe400000006ff */
[----:B------:R-:W-:Y:S02]  /*4450*/  LEA R8, R23, UR49, 0x4 ;  /* 0x0000003117087c11 */ /* 0x000fe4000f8e20ff */
[----:B------:R-:W1:Y:S02]  /*4460*/  SYNCS.PHASECHK.TRANS64.TRYWAIT P0, [R0+URZ+0x80], R9 ;  /* 0x00008009000075a7 */ /* 0x000e6400080011ff */
[----:B-1--4-:R-:W-:Y:S05]  /*4470*/  @!P0 BRA `(.L_x_70) ;  /* 0x0000006800848947 */ /* 0x012fea0003800000 */
.L_x_166:
[----:B-1----:R-:W1:Y:S01]  /*4480*/  LDS.128 R8, [R8+0xf0] ;  /* 0x0000f00008087984 */ /* 0x002e620000000c00 */
[----:B------:R-:W-:Y:S02]  /*4490*/  VIADD R0, R0, 0x90 ;  /* 0x0000009000007836 */ /* 0x000fe40000000000 */
[----:B------:R-:W-:Y:S01]  /*44a0*/  VIADD R23, R23, 0x1 ;  /* 0x0000000117177836 */ /* 0x000fe20000000000 */
[----:B------:R-:W-:Y:S01]  /*44b0*/  @!PT LDS RZ, [RZ] ;  /* 0x00000000fffff984 */ /* 0x000fe20000000800 */
[----:B------:R-:W-:Y:S01]  /*44c0*/  @!PT LDS RZ, [RZ] ;  /* 0x00000000fffff984 */ /* 0x000fe20000000800 */
[----:B------:R-:W-:Y:S01]  /*44d0*/  @!PT LDS RZ, [RZ] ;  /* 0x00000000fffff984 */ /* 0x000fe20000000800 */
[----:B------:R-:W-:Y:S01]  /*44e0*/  @!PT LDS RZ, [RZ] ;  /* 0x00000000fffff984 */ /* 0x000fe20000000800 */
[----:B------:R2:W-:Y:S06]  /*44f0*/  MEMBAR.ALL.CTA ;  /* 0x0000000000007992 */ /* 0x0005ec0000008000 */
[----:B--2---:R-:W2:Y:S01]  /*4500*/  FENCE.VIEW.ASYNC.S ;  /* 0x00000000000073c6 */ /* 0x004ea20000000000 */
[----:B------:R-:W-:-:S04]  /*4510*/  PRMT R0, RZ, 0x654, R0 ;  /* 0x00000654ff007816 */ /* 0x000fc80000000000 */
[----:B--2---:R2:W-:Y:S01]  /*4520*/  SYNCS.ARRIVE.TRANS64.RED.A1T0 RZ, [R0+URZ], RZ ;  /* 0x000000ff00ff79a7 */ /* 0x0045e200081004ff */
[----:B-1----:R-:W-:Y:S01]  /*4530*/  LOP3.LUT P1, RZ, R10, 0x1, RZ, 0xc0, !PT ;  /* 0x000000010aff7812 */ /* 0x002fe2000782c0ff */
[----:B--2---:R-:W-:-:S12]  /*4540*/  BRA.U UP2, `(.L_x_71) ;  /* 0x0000000502cc7547 */ /* 0x004fd8000b800000 */
[----:B------:R-:W1:Y:S01]  /*4550*/  LDCU UR4, c[0x0][0x38c] ;  /* 0x00007180ff0477ac */ /* 0x000e620008000800 */
[----:B------:R-:W-:Y:S02]  /*4560*/  R2UR UR5, R14 ;  /* 0x000000000e0572ca */ /* 0x000fe400000e0000 */
[----:B------:R-:W-:Y:S02]  /*4570*/  PLOP3.LUT P2, PT, PT, PT, PT, 0x80, 0x8 ;  /* 0x000000000008781c */ /* 0x000fe40003f4f070 */
[----:B------:R-:W-:-:S09]  /*4580*/  SHF.L.U32 R9, R24, 0x1f, RZ ;  /* 0x0000001f18097819 */ /* 0x000fd200000006ff */
[----:B------:R-:W-:Y:S02]  /*4590*/  ULEA UR6, UR5, UR49, 0x3 ;  /* 0x0000003105067291 */ /* 0x000fe4000f8e18ff */
[----:B------:R-:W-:Y:S02]  /*45a0*/  ULEA UR44, UR5, UR45, 0x7 ;  /* 0x0000002d052c7291 */ /* 0x000fe4000f8e38ff */
[----:B-1----:R-:W-:Y:S02]  /*45b0*/  UISETP.GE.AND UP0, UPT, UR4, 0x1, UPT ;  /* 0x000000010400788c */ /* 0x002fe4000bf06270 */
[----:B------:R-:W-:-:S04]  /*45c0*/  IMAD.U32 R8, RZ, RZ, UR6 ;  /* 0x00000006ff087e24 */ /* 0x000fc8000f8e00ff */
[----:B------:R-:W-:-:S05]  /*45d0*/  PLOP3.LUT P0, PT, PT, PT, UP0, 0x80, 0x8 ;  /* 0x000000000008781c */ /* 0x000fca0003f0f008 */
[----:B------:R-:W-:-:S08]  /*45e0*/  @UP0 ULEA UR4, UR47, UR49, 0x3 ;  /* 0x000000312f040291 */ /* 0x000fd0000f8e18ff */
[----:B------:R-:W-:-:S04]  /*45f0*/  @P0 SHF.L.U32 R0, R2, 0x1f, RZ ;  /* 0x0000001f02000819 */ /* 0x000fc800000006ff */
[----:B------:R1:W2:Y:S01]  /*4600*/  @P0 SYNCS.PHASECHK.TRANS64.TRYWAIT P2, [UR4], R0 ;  /* 0x00000000ff0005a7 */ /* 0x0002a20008041104 */
[----:B------:R-:W3:Y:S02]  /*4610*/  SYNCS.PHASECHK.TRANS64.TRYWAIT P0, [UR6+0xb0], R9 ;  /* 0x0000b009ff0075a7 */ /* 0x000ee40008001106 */
[----:B-123--:R-:W-:Y:S05]  /*4620*/  @!P0 BRA `(.L_x_72) ;  /* 0x00000068002c8947 */ /* 0x00efea0003800000 */
.L_x_168:
[----:B------:R-:W-:Y:S01]  /*4630*/  UMOV UR51, UR46 ;  /* 0x0000002e00337c82 */ /* 0x000fe20008000000 */
[----:B------:R-:W-:Y:S05]  /*4640*/  BRA.U !UP0, `(.L_x_73) ;  /* 0x0000000508747547 */ /* 0x000fea000b800000 */
[----:B------:R-:W-:Y:S01]  /*4650*/  R2UR UR4, R19 ;  /* 0x00000000130472ca */ /* 0x000fe200000e0000 */
[----:B------:R-:W-:Y:S01]  /*4660*/  UMOV UR10, URZ ;  /* 0x000000ff000a7c82 */ /* 0x000fe20008000000 */
[----:B------:R-:W-:Y:S01]  /*4670*/  R2UR UR48, R5 ;  /* 0x00000000053072ca */ /* 0x000fe200000e0000 */
[----:B------:R-:W-:-:S10]  /*4680*/  UMOV UR5, UR47 ;  /* 0x0000002f00057c82 */ /* 0x000fd40008000000 */
[----:B------:R-:W-:-:S12]  /*4690*/  UIADD3 UR51, UPT, UPT, UR4, UR46, URZ ;  /* 0x0000002e04337290 */ /* 0x000fd8000fffe0ff */
.L_x_76:
[----:B------:R-:W-:Y:S01]  /*46a0*/  ULEA UR7, UR5, UR49, 0x3 ;  /* 0x0000003105077291 */ /* 0x000fe2000f8e18ff */
[----:B----4-:R-:W-:Y:S11]  /*46b0*/  @P2 BRA `(.L_x_74) ;  /* 0x00000000000c2947 */ /* 0x010ff60003800000 */
[----:B-1----:R-:W-:Y:S04]  /*46c0*/  SHF.L.U32 R9, R2, 0x1f, RZ ;  /* 0x0000001f02097819 */ /* 0x002fe800000006ff */
[----:B------:R-:W1:Y:S02]  /*46d0*/  SYNCS.PHASECHK.TRANS64.TRYWAIT P0, [UR7], R9 ;  /* 0x00000009ff0075a7 */ /* 0x000e640008001107 */
[----:B-1----:R-:W-:Y:S05]  /*46e0*/  @!P0 BRA `(.L_x_75) ;  /* 0x0000006800188947 */ /* 0x002fea0003800000 */
.L_x_74:
[----:B------:R-:W-:Y:S01]  /*46f0*/  UISETP.NE.AND UP0, UPT, UR48, 0x1, UPT ;  /* 0x000000013000788c */ /* 0x000fe2000bf05270 */
[----:B------:R-:W-:Y:S01]  /*4700*/  PLOP3.LUT P2, PT, PT, PT, PT, 0x80, 0x8 ;  /* 0x000000000008781c */ /* 0x000fe20003f4f070 */
[----:B------:R-:W-:Y:S01]  /*4710*/  UIADD3 UR4, UPT, UPT, UR5, 0x1, URZ ;  /* 0x0000000105047890 */ /* 0x000fe2000fffe0ff */
[----:B------:R-:W-:Y:S01]  /*4720*/  R2UR UR12, R12 ;  /* 0x000000000c0c72ca */ /* 0x000fe200000e0000 */
[----:B------:R-:W-:Y:S01]  /*4730*/  UIADD3 UR50, UPT, UPT, UR7, 0x18, URZ ;  /* 0x0000001807327890 */ /* 0x000fe2000fffe0ff */
[----:B------:R-:W-:Y:S01]  /*4740*/  R2UR UR14, R13 ;  /* 0x000000000d0e72ca */ /* 0x000fe200000e0000 */
[----:B------:R-:W-:Y:S01]  /*4750*/  UISETP.NE.AND UP1, UPT, UR4, 0x3, UPT ;  /* 0x000000030400788c */ /* 0x000fe2000bf25270 */
[----:B------:R-:W-:Y:S01]  /*4760*/  PLOP3.LUT P0, PT, PT, PT, UP0, 0x80, 0x8 ;  /* 0x000000000008781c */ /* 0x000fe20003f0f008 */
[----:B------:R-:W-:Y:S01]  /*4770*/  UIADD3 UR46, UPT, UPT, UR46, 0x1, URZ ;  /* 0x000000012e2e7890 */ /* 0x000fe2000fffe0ff */
[----:B------:R-:W-:Y:S01]  /*4780*/  R2UR UR16, R7 ;  /* 0x00000000071072ca */ /* 0x000fe200000e0000 */
[----:B------:R-:W-:Y:S01]  /*4790*/  USEL UR6, URZ, 0x1, UP1 ;  /* 0x00000001ff067887 */ /* 0x000fe20008800000 */
[----:B------:R-:W-:Y:S01]  /*47a0*/  R2UR UR8, R6 ;  /* 0x00000000060872ca */ /* 0x000fe200000e0000 */
[----:B------:R-:W-:Y:S02]  /*47b0*/  USEL UR47, UR4, URZ, UP1 ;  /* 0x000000ff042f7287 */ /* 0x000fe40008800000 */
[----:B------:R-:W-:Y:S02]  /*47c0*/  UIADD3 UR48, UPT, UPT, UR48, -0x1, URZ ;  /* 0xffffffff30307890 */ /* 0x000fe4000fffe0ff */
[----:B------:R-:W-:Y:S01]  /*47d0*/  @UP0 ULEA UR4, UR47, UR49, 0x3 ;  /* 0x000000312f040291 */ /* 0x000fe2000f8e18ff */
[----:B------:R-:W-:Y:S01]  /*47e0*/  LOP3.LUT R2, R2, UR6, RZ, 0x3c, !PT ;  /* 0x0000000602027c12 */ /* 0x000fe2000f8e3cff */
[----:B------:R-:W-:Y:S02]  /*47f0*/  ULEA UR12, UR5, UR12, 0x6 ;  /* 0x0000000c050c7291 */ /* 0x000fe4000f8e30ff */
[----:B------:R-:W-:Y:S01]  /*4800*/  ULEA UR14, UR5, UR14, 0x6 ;  /* 0x0000000e050e7291 */ /* 0x000fe2000f8e30ff */
[----:B-1----:R-:W-:Y:S01]  /*4810*/  @P0 SHF.L.U32 R0, R2, 0x1f, RZ ;  /* 0x0000001f02000819 */ /* 0x002fe200000006ff */
[----:B------:R-:W-:Y:S02]  /*4820*/  UISETP.NE.U32.AND UP0, UPT, UR10, URZ, UPT ;  /* 0x000000ff0a00728c */ /* 0x000fe4000bf05070 */
[----:B------:R-:W-:Y:S01]  /*4830*/  UIADD3 UR10, UPT, UPT, UR12, 0x20, URZ ;  /* 0x000000200c0a7890 */ /* 0x000fe2000fffe0ff */
[----:B------:R2:W3:Y:S01]  /*4840*/  @P0 SYNCS.PHASECHK.TRANS64.TRYWAIT P2, [UR4], R0 ;  /* 0x00000000ff0005a7 */ /* 0x0004e20008041104 */
[----:B------:R-:W-:Y:S02]  /*4850*/  UIADD3 UR42, UPT, UPT, UR14, 0x20, URZ ;  /* 0x000000200e2a7890 */ /* 0x000fe4000fffe0ff */
[----:B------:R-:W-:Y:S02]  /*4860*/  ULEA UR6, UR5, UR16, 0xa ;  /* 0x0000001005067291 */ /* 0x000fe4000f8e50ff */
[----:B------:R-:W-:Y:S02]  /*4870*/  ULEA UR4, UR5, UR8, 0xb ;  /* 0x0000000805047291 */ /* 0x000fe4000f8e58ff */
[----:B------:R-:W-:Y:S02]  /*4880*/  UIADD3 UR40, UPT, UPT, UR6, 0x2, URZ ;  /* 0x0000000206287890 */ /* 0x000fe4000fffe0ff */
        /* <DEDUP_REMOVED lines=12> */
[----:B------:R-:W-:Y:S01]  /*4950*/  UIADD3 UR8, UPT, UPT, UR4, 0x406, URZ ;  /* 0x0000040604087890 */ /* 0x000fe2000fffe0ff */
[----:B------:R-:W-:Y:S01]  /*4960*/  UMOV UR13, 0x4008 ;  /* 0x00004008000d7882 */ /* 0x000fe20000000000 */
[----:B------:R-:W-:Y:S01]  /*4970*/  UMOV UR11, 0x4008 ;  /* 0x00004008000b7882 */ /* 0x000fe20000000000 */
[----:B------:R1:W-:Y:S01]  /*4980*/  UTCCP.T.S.2CTA.4x32dp128bit tmem[UR45+0x100], gdesc[UR12] ;  /* 0x0001000c2d0079e7 */ /* 0x0003e20009300000 */
[----:B------:R4:W-:Y:S01]  /*4990*/  UTCCP.T.S.2CTA.4x32dp128bit tmem[UR45+0x104], gdesc[UR10] ;  /* 0x0001040a2d0079e7 */ /* 0x0009e20009300000 */
[----:B------:R-:W-:Y:S01]  /*49a0*/  UMOV UR15, 0x4008 ;  /* 0x00004008000f7882 */ /* 0x000fe20000000000 */
[----:B------:R-:W-:Y:S01]  /*49b0*/  UMOV UR43, 0x4008 ;  /* 0x00004008002b7882 */ /* 0x000fe20000000000 */
[----:B------:R2:W-:Y:S01]  /*49c0*/  UTCCP.T.S.2CTA.4x32dp128bit tmem[UR45+0x108], gdesc[UR14] ;  /* 0x0001080e2d0079e7 */ /* 0x0005e20009300000 */
[----:B------:R2:W-:Y:S01]  /*49d0*/  UTCCP.T.S.2CTA.4x32dp128bit tmem[UR45+0x10c], gdesc[UR42] ;  /* 0x00010c2a2d0079e7 */ /* 0x0005e20009300000 */
[----:B------:R-:W-:Y:S01]  /*49e0*/  UMOV UR7, 0x40004040 ;  /* 0x4000404000077882 */ /* 0x000fe20000000000 */
        /* <DEDUP_REMOVED lines=15> */
[----:B-1----:R-:W-:Y:S02]  /*4ae0*/  R2UR UR13, R26 ;  /* 0x000000001a0d72ca */ /* 0x002fe400000e0000 */
[----:B----4-:R-:W-:Y:S02]  /*4af0*/  R2UR UR10, R18 ;  /* 0x00000000120a72ca */ /* 0x010fe400000e0000 */
[----:B--2---:R-:W-:Y:S02]  /*4b00*/  R2UR UR14, R16 ;  /* 0x00000000100e72ca */ /* 0x004fe400000e0000 */
[----:B------:R-:W-:Y:S02]  /*4b10*/  R2UR UR42, R21 ;  /* 0x00000000152a72ca */ /* 0x000fe400000e0000 */
[----:B------:R-:W-:Y:S02]  /*4b20*/  R2UR UR43, R20 ;  /* 0x00000000142b72ca */ /* 0x000fe400000e0000 */
[----:B------:R-:W-:Y:S02]  /*4b30*/  R2UR UR15, R15 ;  /* 0x000000000f0f72ca */ /* 0x000fe400000e0000 */
[----:B------:R-:W-:Y:S09]  /*4b40*/  R2UR UR11, R17 ;  /* 0x00000000110b72ca */ /* 0x000ff200000e0000 */
[----:B------:R1:W-:Y:S01]  /*4b50*/  UTCQMMA.2CTA gdesc[UR4], gdesc[UR6], tmem[UR44], tmem[UR66], idesc[UR67], tmem[UR42], UP0 ;  /* 0x002a420604007dea */ /* 0x0003e2000820032c */
[----:B------:R-:W-:Y:S01]  /*4b60*/  UISETP.NE.AND UP0, UPT, UR46, UR51, UPT ;  /* 0x000000332e00728c */ /* 0x000fe2000bf05270 */
[----:B------:R-:W-:Y:S01]  /*4b70*/  UTCQMMA.2CTA gdesc[UR38], gdesc[UR40], tmem[UR44], tmem[UR64], idesc[UR65], tmem[UR14], UPT ;  /* 0x000e402826007dea */ /* 0x000fe2000ba0032c */
[----:B------:R-:W-:Y:S01]  /*4b80*/  UTCQMMA.2CTA gdesc[UR34], gdesc[UR36], tmem[UR44], tmem[UR62], idesc[UR63], tmem[UR76], UPT ;  /* 0x004c3e2422007dea */ /* 0x000fe2000ba0032c */
[----:B------:R-:W-:Y:S01]  /*4b90*/  UTCQMMA.2CTA gdesc[UR30], gdesc[UR32], tmem[UR44], tmem[UR60], idesc[UR61], tmem[UR74], UPT ;  /* 0x004a3c201e007dea */ /* 0x000fe2000ba0032c */
[----:B------:R2:W-:Y:S01]  /*4ba0*/  UTCQMMA.2CTA gdesc[UR26], gdesc[UR28], tmem[UR44], tmem[UR58], idesc[UR59], tmem[UR10], UPT ;  /* 0x000a3a1c1a007dea */ /* 0x0005e2000ba0032c */
[----:B------:R4:W-:Y:S01]  /*4bb0*/  UTCQMMA.2CTA gdesc[UR22], gdesc[UR24], tmem[UR44], tmem[UR56], idesc[UR57], tmem[UR72], UPT ;  /* 0x0048381816007dea */ /* 0x0009e2000ba0032c */
[----:B------:R4:W-:Y:S01]  /*4bc0*/  UTCQMMA.2CTA gdesc[UR18], gdesc[UR20], tmem[UR44], tmem[UR54], idesc[UR55], tmem[UR70], UPT ;  /* 0x0046361412007dea */ /* 0x0009e2000ba0032c */
[----:B------:R4:W-:Y:S01]  /*4bd0*/  UTCQMMA.2CTA gdesc[UR8], gdesc[UR16], tmem[UR44], tmem[UR52], idesc[UR53], tmem[UR68], UPT ;  /* 0x0044341008007dea */ /* 0x0009e2000ba0032c */
[----:B------:R4:W-:Y:S01]  /*4be0*/  UTCBAR.2CTA.MULTICAST [UR50], URZ, UR13 ;  /* 0x000000ff320073e9 */ /* 0x0009e2000820080d */
[----:B-1----:R-:W-:Y:S01]  /*4bf0*/  UMOV UR5, UR47 ;  /* 0x0000002f00057c82 */ /* 0x002fe20008000000 */
[----:B--2---:R-:W-:Y:S01]  /*4c00*/  UMOV UR10, 0x1 ;  /* 0x00000001000a7882 */ /* 0x004fe20000000000 */
[----:B---3--:R-:W-:Y:S05]  /*4c10*/  BRA.U UP0, `(.L_x_76) ;  /* 0xfffffff900a07547 */ /* 0x008fea000b83ffff */
.L_x_73:
[----:B------:R-:W-:Y:S01]  /*4c20*/  R2UR UR4, R8 ;  /* 0x00000000080472ca */ /* 0x000fe200000e0000 */
[----:B------:R-:W-:Y:S01]  /*4c30*/  UMOV UR46, UR51 ;  /* 0x00000033002e7c82 */ /* 0x000fe20008000000 */
[----:B------:R-:W-:-:S11]  /*4c40*/  R2UR UR5, R25 ;  /* 0x00000000190572ca */ /* 0x000fd600000e0000 */
[----:B------:R-:W-:-:S09]  /*4c50*/  UIADD3 UR4, UPT, UPT, UR4, 0xa0, URZ ;  /* 0x000000a004047890 */ /* 0x000fd2000fffe0ff */
[----:B------:R2:W-:Y:S01]  /*4c60*/  UTCBAR.2CTA.MULTICAST [UR4], URZ, UR5 ;  /* 0x000000ff040073e9 */ /* 0x0005e20008200805 */
[----:B------:R-:W-:Y:S02]  /*4c70*/  NOP ;  /* 0x0000000000007918 */ /* 0x000fe40000000000 */
.L_x_71:
[----:B--2---:R-:W-:Y:S02]  /*4c80*/  R2UR UR4, R14 ;  /* 0x000000000e0472ca */ /* 0x004fe400000e0000 */
[----:B------:R-:W-:-:S04]  /*4c90*/  ISETP.NE.AND P0, PT, R23, 0x2, PT ;  /* 0x000000021700780c */ /* 0x000fc80003f05270 */
[----:B-1----:R-:W-:Y:S02]  /*4ca0*/  SEL R9, RZ, 0x1, P0 ;  /* 0x00000001ff097807 */ /* 0x002fe40000000000 */
[----:B------:R-:W-:Y:S02]  /*4cb0*/  SEL R23, R23, RZ, P0 ;  /* 0x000000ff17177207 */ /* 0x000fe40000000000 */
[----:B------:R-:W-:-:S03]  /*4cc0*/  LOP3.LUT R22, R22, R9, RZ, 0x3c, !PT ;  /* 0x0000000916167212 */ /* 0x000fc600078e3cff */
[----:B------:R-:W-:-:S04]  /*4cd0*/  UIADD3 UR4, UPT, UPT, UR4, 0x1, URZ ;  /* 0x0000000104047890 */ /* 0x000fc8000fffe0ff */
[----:B------:R-:W-:-:S04]  /*4ce0*/  UISETP.NE.AND UP0, UPT, UR4, 0x2, UPT ;  /* 0x000000020400788c */ /* 0x000fc8000bf05270 */
[----:B------:R-:W-:Y:S02]  /*4cf0*/  USEL UR5, URZ, 0x1, UP0 ;  /* 0x00000001ff057887 */ /* 0x000fe40008000000 */
[----:B------:R-:W-:-:S04]  /*4d00*/  USEL UR4, UR4, URZ, UP0 ;  /* 0x000000ff04047287 */ /* 0x000fc80008000000 */
[----:B------:R-:W-:Y:S02]  /*4d10*/  LOP3.LUT R24, R24, UR5, RZ, 0x3c, !PT ;  /* 0x0000000518187c12 */ /* 0x000fe4000f8e3cff */
[----:B------:R-:W-:Y:S01]  /*4d20*/  IMAD.U32 R14, RZ, RZ, UR4 ;  /* 0x00000004ff0e7e24 */ /* 0x000fe2000f8e00ff */
[----:B------:R-:W-:Y:S06]  /*4d30*/  @P1 BRA `(.L_x_77) ;  /* 0xfffffff400bc1947 */ /* 0x000fec000383ffff */
[----:B----4-:R-:W1:Y:S01]  /*4d40*/  S2UR UR8, SR_CgaCtaId ;  /* 0x00000000000879c3 */ /* 0x010e620000008800 */
[----:B------:R-:W-:Y:S01]  /*4d50*/  ELECT P0, URZ, PT ;  /* 0x0000000000ff782f */ /* 0x000fe20003800000 */
[----:B------:R-:W-:Y:S01]  /*4d60*/  IMAD.MOV.U32 R0, RZ, RZ, 0x1 ;  /* 0x00000001ff007424 */ /* 0x000fe200078e00ff */
[----:B------:R-:W-:Y:S01]  /*4d70*/  UMOV UR4, 0x40 ;  /* 0x0000004000047882 */ /* 0x000fe20000000000 */
[----:B------:R-:W-:-:S04]  /*4d80*/  R2UR UR5, R4 ;  /* 0x00000000040572ca */ /* 0x000fc800000e0000 */
[----:B------:R-:W-:Y:S09]  /*4d90*/  UVIRTCOUNT.DEALLOC.SMPOOL 0x80 ;  /* 0x000000800000784c */ /* 0x000ff20000000000 */
[----:B------:R-:W-:Y:S02]  /*4da0*/  UISETP.NE.AND UP0, UPT, UR5, URZ, UPT ;  /* 0x000000ff0500728c */ /* 0x000fe4000bf05270 */
[----:B-1----:R-:W-:-:S09]  /*4db0*/  ULEA UR8, UR8, UR4, 0x18 ;  /* 0x0000000408087291 */ /* 0x002fd2000f8ec0ff */
[----:B------:R1:W-:Y:S01]  /*4dc0*/  @P0 STS.U8 [UR8+0x1c], R0 ;  /* 0x00001c00ff000988 */ /* 0x0003e20008000008 */
[----:B------:R-:W-:Y:S05]  /*4dd0*/  BRA.U UP0, `(.L_x_78) ;  /* 0x0000000100607547 */ /* 0x000fea000b800000 */
[----:B------:R-:W-:Y:S01]  /*4de0*/  R2UR UR4, R14 ;  /* 0x000000000e0472ca */ /* 0x000fe200000e0000 */
[----:B------:R-:W-:Y:S01]  /*4df0*/  UIADD3 UR5, UPT, UPT, UR49, 0xb0, URZ ;  /* 0x000000b031057890 */ /* 0x000fe2000fffe0ff */
[----:B------:R-:W-:-:S11]  /*4e00*/  SHF.L.U32 R5, R24, 0x1f, RZ ;  /* 0x0000001f18057819 */ /* 0x000fd600000006ff */
[----:B------:R-:W-:-:S09]  /*4e10*/  ULEA UR4, UR4, UR5, 0x3 ;  /* 0x0000000504047291 */ /* 0x000fd2000f8e18ff */
[----:B------:R-:W2:Y:S02]  /*4e20*/  SYNCS.PHASECHK.TRANS64.TRYWAIT P0, [UR4], R5 ;  /* 0x00000005ff0075a7 */ /* 0x000ea40008001104 */
[----:B--2---:R-:W-:Y:S05]  /*4e30*/  @!P0 BRA `(.L_x_79) ;  /* 0x00000060005c8947 */ /* 0x004fea0003800000 */
.L_x_171:
[----:B------:R-:W-:-:S13]  /*4e40*/  R2UR UR4, R14 ;  /* 0x000000000e0472ca */ /* 0x000fda00000e0000 */
[----:B------:R-:W-:-:S04]  /*4e50*/  UIADD3 UR4, UPT, UPT, UR4, 0x1, URZ ;  /* 0x0000000104047890 */ /* 0x000fc8000fffe0ff */
[----:B------:R-:W-:-:S04]  /*4e60*/  UISETP.NE.AND UP1, UPT, UR4, 0x2, UPT ;  /* 0x000000020400788c */ /* 0x000fc8000bf25270 */
[----:B------:R-:W-:Y:S02]  /*4e70*/  USEL UR6, URZ, 0x1, UP1 ;  /* 0x00000001ff067887 */ /* 0x000fe40008800000 */
[----:B------:R-:W-:-:S04]  /*4e80*/  USEL UR4, UR4, URZ, UP1 ;  /* 0x000000ff04047287 */ /* 0x000fc80008800000 */
[----:B------:R-:W-:Y:S01]  /*4e90*/  ULEA UR4, UR4, UR5, 0x3 ;  /* 0x0000000504047291 */ /* 0x000fe2000f8e18ff */
[----:B-1----:R-:W-:-:S04]  /*4ea0*/  LOP3.LUT R5, R24, UR6, RZ, 0x3c, !PT ;  /* 0x0000000618057c12 */ /* 0x002fc8000f8e3cff */
[----:B------:R-:W-:Y:S01]  /*4eb0*/  SHF.L.U32 R5, R5, 0x1f, RZ ;  /* 0x0000001f05057819 */ /* 0x000fe200000006ff */
[----:B------:R-:W-:-:S04]  /*4ec0*/  IMAD.U32 R0, RZ, RZ, UR4 ;  /* 0x00000004ff007e24 */ /* 0x000fc8000f8e00ff */
[----:B------:R1:W2:Y:S03]  /*4ed0*/  SYNCS.PHASECHK.TRANS64.TRYWAIT P0, [R0+URZ], R5 ;  /* 0x00000005000075a7 */ /* 0x0002a600080011ff */
[----:B--2---:R-:W-:Y:S05]  /*4ee0*/  @!P0 NANOSLEEP.SYNCS 0x989680 ;  /* 0x009896800000895d */ /* 0x004fea0003900000 */
[----:B------:R-:W2:Y:S02]  /*4ef0*/  @!P0 SYNCS.PHASECHK.TRANS64 P0, [R0+URZ], R5 ;  /* 0x00000005000085a7 */ /* 0x000ea400080010ff */
[----:B--2---:R-:W-:Y:S05]  /*4f00*/  @P0 BRA `(.L_x_80) ;  /* 0x0000000000240947 */ /* 0x004fea0003800000 */
.L_x_81:
[----:B--2---:R2:W3:Y:S02]  /*4f10*/  SYNCS.PHASECHK.TRANS64.TRYWAIT P0, [R0+URZ], R5 ;  /* 0x00000005000075a7 */ /* 0x0044e400080011ff */
[----:B---3--:R-:W-:Y:S05]  /*4f20*/  @!P0 NANOSLEEP.SYNCS 0x989680 ;  /* 0x009896800000895d */ /* 0x008fea0003900000 */
[----:B------:R-:W3:Y:S02]  /*4f30*/  @!P0 SYNCS.PHASECHK.TRANS64 P0, [R0+URZ], R5 ;  /* 0x00000005000085a7 */ /* 0x000ee400080010ff */
[----:B---3--:R-:W-:Y:S05]  /*4f40*/  @!P0 BRA `(.L_x_81) ;  /* 0xfffffffc00f08947 */ /* 0x008fea000383ffff */
[----:B------:R-:W-:Y:S05]  /*4f50*/  BRA `(.L_x_80) ;  /* 0x0000000000107947 */ /* 0x000fea0003800000 */
.L_x_78:
[----:B------:R-:W-:Y:S01]  /*4f60*/  R2UR UR5, R3 ;  /* 0x00000000030572ca */ /* 0x000fe200000e0000 */
[----:B------:R-:W-:-:S12]  /*4f70*/  UIADD3 UR4, UPT, UPT, UR49, 0xe0, URZ ;  /* 0x000000e031047890 */ /* 0x000fd8000fffe0ff */
[----:B------:R-:W-:-:S09]  /*4f80*/  UPRMT UR4, UR5, 0x654, UR4 ;  /* 0x0000065405047896 */ /* 0x000fd20008000004 */
[----:B------:R-:W-:Y:S03]  /*4f90*/  SYNCS.ARRIVE.TRANS64.RED.A1T0 RZ, [UR4], RZ ;  /* 0x000000ffffff79a7 */ /* 0x000fe60008100404 */
.L_x_80:
[----:B-12---:R-:W-:Y:S01]  /*4fa0*/  SHF.L.U32 R5, RZ, 0x1f, RZ ;  /* 0x0000001fff057819 */ /* 0x006fe200000006ff */
[----:B------:R-:W-:Y:S01]  /*4fb0*/  UIADD3 UR4, UPT, UPT, UR49, 0xe0, URZ ;  /* 0x000000e031047890 */ /* 0x000fe2000fffe0ff */
[----:B------:R-:W-:Y:S02]  /*4fc0*/  PLOP3.LUT P0, PT, PT, PT, UP0, 0x80, 0x8 ;  /* 0x000000000008781c */ /* 0x000fe40003f0f008 */
[----:B------:R-:W1:Y:S02]  /*4fd0*/  SYNCS.PHASECHK.TRANS64.TRYWAIT P1, [UR49+0xe0], R5 ;  /* 0x0000e005ff0075a7 */ /* 0x000e640008021131 */
[----:B-1----:R-:W-:Y:S09]  /*4fe0*/  @!P1 BRA `(.L_x_82) ;  /* 0x0000006000089947 */ /* 0x002ff20003800000 */
.L_x_173:
[----:B------:R-:W-:Y:S01]  /*4ff0*/  R2UR UR5, R3 ;  /* 0x00000000030572ca */ /* 0x000fe200000e0000 */
[----:B------:R-:W-:-:S12]  /*5000*/  UMOV UR6, 0x1 ;  /* 0x0000000100067882 */ /* 0x000fd80000000000 */
[----:B------:R-:W-:-:S03]  /*5010*/  @!UP0 UPRMT UR4, UR5, 0x654, UR4 ;  /* 0x0000065405048896 */ /* 0x000fc60008000004 */
[----:B------:R-:W-:-:S06]  /*5020*/  UMOV UR5, 0xffff ;  /* 0x0000ffff00057882 */ /* 0x000fcc0000000000 */
[----:B------:R-:W-:Y:S01]  /*5030*/  @!P0 SYNCS.ARRIVE.TRANS64.RED.A1T0 RZ, [UR4], RZ ;  /* 0x000000ffffff89a7 */ /* 0x000fe20008100404 */
[----:B------:R-:W-:Y:S01]  /*5040*/  NOP ;  /* 0x0000000000007918 */ /* 0x000fe20000000000 */
[----:B-1----:R-:W1:Y:S01]  /*5050*/  LDS R0, [UR8+0x14] ;  /* 0x00001408ff007984 */ /* 0x002e620008000800 */
[----:B------:R-:W-:-:S04]  /*5060*/  ULOP3.LUT UR4, UR45, 0xffff, URZ, 0xc0, !UPT ;  /* 0x0000ffff2d047892 */ /* 0x000fc8000f8ec0ff */
[----:B------:R-:W-:-:S04]  /*5070*/  USHF.R.U32.HI UR4, URZ, 0x5, UR4 ;  /* 0x00000005ff047899 */ /* 0x000fc80008011604 */
[----:B------:R-:W-:Y:S02]  /*5080*/  USHF.L.U32 UR5, UR5, UR4, URZ ;  /* 0x0000000405057299 */ /* 0x000fe400080006ff */
[----:B------:R-:W-:-:S04]  /*5090*/  USHF.L.U32 UR4, UR6, UR4, URZ ;  /* 0x0000000406047299 */ /* 0x000fc800080006ff */
[----:B-1----:R-:W-:-:S04]  /*50a0*/  LOP3.LUT R0, R0, UR5, RZ, 0xc0, !PT ;  /* 0x0000000500007c12 */ /* 0x002fc8000f8ec0ff */
[----:B------:R-:W-:-:S13]  /*50b0*/  ISETP.NE.AND P0, PT, R0, UR5, PT ;  /* 0x0000000500007c0c */ /* 0x000fda000bf05270 */
[----:B------:R-:W-:Y:S05]  /*50c0*/  @P0 BRA `(.L_x_83) ;  /* 0x0000000000580947 */ /* 0x000fea0003800000 */
[----:B------:R-:W1:Y:S02]  /*50d0*/  LDS R0, [UR8+0x18] ;  /* 0x00001808ff007984 */ /* 0x000e640008000800 */
[----:B-1----:R-:W-:-:S04]  /*50e0*/  LOP3.LUT R0, R0, UR4, RZ, 0xc0, !PT ;  /* 0x0000000400007c12 */ /* 0x002fc8000f8ec0ff */
[----:B------:R-:W-:-:S13]  /*50f0*/  ISETP.NE.AND P0, PT, R0, UR4, PT ;  /* 0x0000000400007c0c */ /* 0x000fda000bf05270 */
[----:B------:R-:W-:Y:S05]  /*5100*/  @P0 BRA `(.L_x_84) ;  /* 0x00000000003c0947 */ /* 0x000fea0003800000 */
[----:B------:R-:W1:Y:S01]  /*5110*/  S2R R2, SR_LANEID ;  /* 0x0000000000027919 */ /* 0x000e620000000000 */
[----:B------:R-:W-:Y:S01]  /*5120*/  ULOP3.LUT UR5, URZ, UR5, URZ, 0x33, !UPT ;  /* 0x00000005ff057292 */ /* 0x000fe2000f8e33ff */
[----:B------:R-:W-:Y:S01]  /*5130*/  LOP3.LUT R4, RZ, UR4, RZ, 0x33, !PT ;  /* 0x00000004ff047c12 */ /* 0x000fe2000f8e33ff */
[----:B------:R-:W-:Y:S02]  /*5140*/  VOTEU.ANY UR4, UPT, PT ;  /* 0x0000000000047886 */ /* 0x000fe400038e0100 */
[----:B------:R-:W-:Y:S01]  /*5150*/  UFLO.U32 UR4, UR4 ;  /* 0x00000004000472bd */ /* 0x000fe200080e0000 */
[----:B------:R-:W2:Y:S01]  /*5160*/  REDUX UR6, R4 ;  /* 0x00000000040673c4 */ /* 0x000ea20000000000 */
[----:B------:R-:W-:-:S06]  /*5170*/  IMAD.U32 R0, RZ, RZ, UR5 ;  /* 0x00000005ff007e24 */ /* 0x000fcc000f8e00ff */
[----:B------:R3:W-:Y:S01]  /*5180*/  UTCATOMSWS.AND URZ, UR5 ;  /* 0x0000000500ff79e3 */ /* 0x0007e20008000000 */
[----:B------:R-:W4:Y:S01]  /*5190*/  REDUX UR7, R0 ;  /* 0x00000000000773c4 */ /* 0x000f220000000000 */
[----:B-1----:R-:W-:Y:S01]  /*51a0*/  ISETP.EQ.U32.AND P0, PT, R2, UR4, PT ;  /* 0x0000000402007c0c */ /* 0x002fe2000bf02070 */
[----:B--2---:R-:W-:Y:S01]  /*51b0*/  IMAD.U32 R2, RZ, RZ, UR6 ;  /* 0x00000006ff027e24 */ /* 0x004fe2000f8e00ff */
[----:B----4-:R-:W-:-:S11]  /*51c0*/  MOV R3, UR7 ;  /* 0x0000000700037c02 */ /* 0x010fd60008000f00 */
[----:B------:R3:W-:Y:S04]  /*51d0*/  @P0 ATOMS.AND RZ, [UR8+0x14], R3 ;  /* 0x00001403ffff098c */ /* 0x0007e8000a800008 */
[----:B------:R3:W-:Y:S01]  /*51e0*/  @P0 ATOMS.AND RZ, [UR8+0x18], R2 ;  /* 0x00001802ffff098c */ /* 0x0007e2000a800008 */
[----:B------:R-:W-:Y:S05]  /*51f0*/  BRA `(.L_x_85) ;  /* 0x0000000000147947 */ /* 0x000fea0003800000 */
.L_x_84:
[----:B------:R-:W-:Y:S02]  /*5200*/  MOV R2, 0x5220 ;  /* 0x0000522000027802 */ /* 0x000fe40000000f00 */
[----:B-----5:R-:W-:Y:S05]  /*5210*/  CALL.REL.NOINC `($__internal_0_$__cuda_sm10x_tcgen05_guardrail_trap_col_being_dealloced_not_returned_by_alloc) ;  /* 0x0000006000e47944 */ /* 0x020fea0003c00000 */
[----:B------:R-:W-:Y:S05]  /*5220*/  BRA `(.L_x_85) ;  /* 0x0000000000087947 */ /* 0x000fea0003800000 */
.L_x_83:
[----:B------:R-:W-:Y:S02]  /*5230*/  MOV R2, 0x5250 ;  /* 0x0000525000027802 */ /* 0x000fe40000000f00 */
[----:B-----5:R-:W-:Y:S05]  /*5240*/  CALL.REL.NOINC `($__internal_2_$__cuda_sm10x_tcgen05_guardrail_trap_unallocated_columns_being_dealloced) ;  /* 0x0000006000f07944 */ /* 0x020fea0003c00000 */
.L_x_85:
[----:B------:R-:W-:Y:S01]  /*5250*/  NOP ;  /* 0x0000000000007918 */ /* 0x000fe20000000000 */
[----:B---3--:R-:W-:Y:S05]  /*5260*/  EXIT ;  /* 0x000000000000794d */ /* 0x008fea0003800000 */
.L_x_58:
[----:B------:R-:W-:-:S09]  /*5270*/  UISETP.NE.OR UP0, UPT, UR20, 0x3, !UP4 ;  /* 0x000000031400788c */ /* 0x000fd2000e705670 */
[----:B------:R-:W-:Y:S05]  /*5280*/  BRA.U UP0, `(.L_x_86) ;  /* 0x0000001100947547 */ /* 0x000fea000b800000 */
[----:B------:R-:W2:Y:S01]  /*5290*/  LDCU.64 UR4, c[0x0][0xc88] ;  /* 0x00019100ff0477ac */ /* 0x000ea20008000a00 */
[----:B------:R-:W3:Y:S01]  /*52a0*/  LDC.64 R12, c[0x0][0x348] ;  /* 0x0000d200ff0c7b82 */ /* 0x000ee20000000a00 */
[----:B------:R-:W-:Y:S01]  /*52b0*/  R2UR UR10, R84 ;  /* 0x00000000540a72ca */ /* 0x000fe200000e0000 */
[----:B------:R-:W-:Y:S01]  /*52c0*/  HFMA2 R9, -RZ, RZ, 0, 0 ;  /* 0x00000000ff097431 */ /* 0x000fe200000001ff */
[----:B------:R-:W4:Y:S01]  /*52d0*/  LDCU UR38, c[0x0][0x370] ;  /* 0x00006e00ff2677ac */ /* 0x000f220008000800 */
[----:B------:R-:W-:Y:S01]  /*52e0*/  IMAD.MOV.U32 R11, RZ, RZ, 0x1 ;  /* 0x00000001ff0b7424 */ /* 0x000fe200078e00ff */
[----:B------:R-:W-:Y:S01]  /*52f0*/  MOV R3, 0x2000 ;  /* 0x0000200000037802 */ /* 0x000fe20000000f00 */
[----:B------:R-:W-:Y:S01]  /*5300*/  IMAD.MOV.U32 R10, RZ, RZ, RZ ;  /* 0x000000ffff0a7224 */ /* 0x000fe200078e00ff */
[----:B------:R-:W4:Y:S01]  /*5310*/  LDCU.128 UR40, c[0x0][0xf10] ;  /* 0x0001e200ff2877ac */ /* 0x000f220008000c00 */
[----:B------:R-:W1:Y:S01]  /*5320*/  LDCU UR37, c[0x0][0x374] ;  /* 0x00006e80ff2577ac */ /* 0x000e620008000800 */
[----:B------:R-:W1:Y:S01]  /*5330*/  LDCU.64 UR30, c[0x0][0xc90] ;  /* 0x00019200ff1e77ac */ /* 0x000e620008000a00 */
[----:B------:R-:W1:Y:S01]  /*5340*/  LDCU UR15, c[0x0][0xf0c] ;  /* 0x0001e180ff0f77ac */ /* 0x000e620008000800 */
[----:B--2---:R-:W-:Y:S01]  /*5350*/  UISETP.NE.U32.AND UP0, UPT, UR4, URZ, UPT ;  /* 0x000000ff0400728c */ /* 0x004fe2000bf05070 */
[----:B------:R-:W2:Y:S01]  /*5360*/  LDCU UR47, c[0x0][0xf20] ;  /* 0x0001e400ff2f77ac */ /* 0x000ea20008000800 */
[----:B------:R-:W2:Y:S01]  /*5370*/  LDCU UR4, c[0x0][0xf30] ;  /* 0x0001e600ff0477ac */ /* 0x000ea20008000800 */
[----:B------:R-:W-:Y:S01]  /*5380*/  UMOV UR21, 0x400 ;  /* 0x0000040000157882 */ /* 0x000fe20000000000 */
[----:B----4-:R-:W-:-:S02]  /*5390*/  UIMAD.WIDE.U32 UR6, UR38, UR40, URZ ;  /* 0x00000028260672a5 */ /* 0x010fc4000f8e00ff */
[----:B-1----:R-:W-:Y:S02]  /*53a0*/  UIMAD.WIDE.U32 UR8, UR37, UR43, URZ ;  /* 0x0000002b250872a5 */ /* 0x002fe4000f8e00ff */
[----:B------:R-:W-:Y:S02]  /*53b0*/  ULEA UR21, UR10, UR21, 0x18 ;  /* 0x000000150a157291 */ /* 0x000fe4000f8ec0ff */
[----:B------:R-:W-:Y:S02]  /*53c0*/  UISETP.NE.U32.AND UP6, UPT, UR30, URZ, UPT ;  /* 0x000000ff1e00728c */ /* 0x000fe4000bfc5070 */
[----:B------:R-:W-:Y:S02]  /*53d0*/  UIADD3 UR44, UPT, UPT, UR21, 0x48, URZ ;  /* 0x00000048152c7890 */ /* 0x000fe4000fffe0ff */
[----:B------:R-:W-:Y:S02]  /*53e0*/  UISETP.NE.AND.EX UP5, UPT, UR5, URZ, UPT, UP0 ;  /* 0x000000ff0500728c */ /* 0x000fe4000bfa5300 */
[----:B------:R-:W-:Y:S01]  /*53f0*/  UISETP.NE.AND UP0, UPT, UR39, 0x1, UPT ;  /* 0x000000012700788c */ /* 0x000fe2000bf05270 */
[----:B------:R-:W-:Y:S01]  /*5400*/  UMOV UR6, UR7 ;  /* 0x0000000700067c82 */ /* 0x000fe20008000000 */
[----:B------:R-:W-:Y:S01]  /*5410*/  UMOV UR45, UR9 ;  /* 0x00000009002d7c82 */ /* 0x000fe20008000000 */
[----:B------:R-:W-:-:S02]  /*5420*/  UISETP.NE.AND UP0, UPT, UR15, 0x1, UPT ;  /* 0x000000010f00788c */ /* 0x000fc4000bf05270 */
[----:B------:R-:W-:Y:S02]  /*5430*/  UPLOP3.LUT UP4, UPT, UPT, UPT, UPT, 0x40, 0x4 ;  /* 0x000000000004789c */ /* 0x000fe40003f8e870 */
[----:B------:R-:W-:Y:S01]  /*5440*/  UISETP.GE.AND UP2, UPT, UR39, 0x1, UPT ;  /* 0x000000012700788c */ /* 0x000fe2000bf46270 */
[----:B------:R-:W1:Y:S01]  /*5450*/  LDCU.64 UR22, c[0x0][0xf28] ;  /* 0x0001e500ff1677ac */ /* 0x000e620008000a00 */
[----:B------:R-:W-:Y:S02]  /*5460*/  UISETP.NE.AND.EX UP6, UPT, UR31, URZ, UPT, UP6 ;  /* 0x000000ff1f00728c */ /* 0x000fe4000bfc5360 */
[----:B------:R-:W-:Y:S02]  /*5470*/  UIADD3 UR33, UPT, UPT, UR21, 0x30, URZ ;  /* 0x0000003015217890 */ /* 0x000fe4000fffe0ff */
[----:B------:R-:W-:Y:S02]  /*5480*/  UIADD3 UR25, UPT, UPT, UR21, 0x38, URZ ;  /* 0x0000003815197890 */ /* 0x000fe4000fffe0ff */
[----:B------:R-:W-:-:S02]  /*5490*/  UIADD3 UR17, UPT, UPT, UR21, 0x40, URZ ;  /* 0x0000004015117890 */ /* 0x000fc4000fffe0ff */
[----:B------:R-:W-:Y:S02]  /*54a0*/  UPRMT UR44, UR10, 0x654, UR44 ;  /* 0x000006540a2c7896 */ /* 0x000fe4000800002c */
[----:B------:R-:W-:Y:S02]  /*54b0*/  USHF.R.U32.HI UR46, URZ, UR41, UR6 ;  /* 0x00000029ff2e7299 */ /* 0x000fe40008011606 */
[----:B--2---:R-:W-:Y:S02]  /*54c0*/  USHF.R.U32.HI UR45, URZ, UR47, UR45 ;  /* 0x0000002fff2d7299 */ /* 0x004fe4000801162d */
[----:B------:R-:W-:Y:S02]  /*54d0*/  UISETP.NE.AND UP0, UPT, UR42, 0x1, UPT ;  /* 0x000000012a00788c */ /* 0x000fe4000bf05270 */
[----:B---3--:R-:W-:-:S11]  /*54e0*/  UISETP.NE.AND UP3, UPT, UR4, 0x1, UPT ;  /* 0x000000010400788c */ /* 0x008fd6000bf65270 */
.L_x_97:
[C---:B------:R-:W-:Y:S02]  /*54f0*/  LEA R8, R10.reuse, UR21, 0x3 ;  /* 0x000000150a087c11 */ /* 0x040fe4000f8e18ff */
[----:B------:R-:W-:Y:S02]  /*5500*/  SHF.L.U32 R5, R9, 0x1f, RZ ;  /* 0x0000001f09057819 */ /* 0x000fe400000006ff */
[----:B------:R-:W-:Y:S02]  /*5510*/  LEA R6, R10, UR21, 0x4 ;  /* 0x000000150a067c11 */ /* 0x000fe4000f8e20ff */
[----:B------:R-:W2:Y:S02]  /*5520*/  SYNCS.PHASECHK.TRANS64.TRYWAIT P0, [R8+URZ+0x80], R5 ;  /* 0x00008005080075a7 */ /* 0x000ea400080011ff */
[----:B--23--:R-:W-:Y:S05]  /*5530*/  @!P0 BRA `(.L_x_87) ;  /* 0x0000005800cc8947 */ /* 0x00cfea0003800000 */
.L_x_174:
[----:B--2---:R-:W2:Y:S01]  /*5540*/  LDS.128 R4, [R6+0xf0] ;  /* 0x0000f00006047984 */ /* 0x004ea20000000c00 */
[----:B------:R-:W-:Y:S01]  /*5550*/  UISETP.GE.AND UP0, UPT, UR39, 0x1, UPT ;  /* 0x000000012700788c */ /* 0x000fe2000bf06270 */
[----:B------:R-:W-:Y:S01]  /*5560*/  @!PT LDS RZ, [RZ] ;  /* 0x00000000fffff984 */ /* 0x000fe20000000800 */
[----:B------:R-:W-:Y:S01]  /*5570*/  @!PT LDS RZ, [RZ] ;  /* 0x00000000fffff984 */ /* 0x000fe20000000800 */
[----:B------:R-:W-:Y:S01]  /*5580*/  @!PT LDS RZ, [RZ] ;  /* 0x00000000fffff984 */ /* 0x000fe20000000800 */
[----:B------:R-:W-:Y:S01]  /*5590*/  @!PT LDS RZ, [RZ] ;  /* 0x00000000fffff984 */ /* 0x000fe20000000800 */
[----:B------:R3:W-:Y:S06]  /*55a0*/  MEMBAR.ALL.CTA ;  /* 0x0000000000007992 */ /* 0x0007ec0000008000 */
[----:B---3--:R-:W3:Y:S01]  /*55b0*/  FENCE.VIEW.ASYNC.S ;  /* 0x00000000000073c6 */ /* 0x008ee20000000000 */
[----:B--2---:R-:W-:Y:S11]  /*55c0*/  LOP3.LUT P0, RZ, R6, 0x1, RZ, 0xc0, !PT ;  /* 0x0000000106ff7812 */ /* 0x004ff6000780c0ff */
[----:B------:R-:W-:Y:S02]  /*55d0*/  @!UPT UIADD3 URZ, UPT, UPT, URZ, URZ, URZ ;  /* 0x000000fffffff290 */ /* 0x000fe4000fffe0ff */
[----:B---3--:R-:W-:Y:S01]  /*55e0*/  VOTEU.ANY UP2, P0 ;  /* 0x0000000000ff7886 */ /* 0x008fe20000040100 */
[----:B------:R-:W-:Y:S11]  /*55f0*/  PLOP3.LUT P0, PT, PT, PT, UP2, 0x80, 0x8 ;  /* 0x000000000008781c */ /* 0x000ff60003f0f028 */
[----:B------:R-:W-:Y:S02]  /*5600*/  @!UPT UIADD3 URZ, UPT, UPT, URZ, URZ, URZ ;  /* 0x000000fffffff290 */ /* 0x000fe4000fffe0ff */
[----:B------:R-:W-:Y:S02]  /*5610*/  @P0 SHF.R.U32.HI R0, RZ, 0x10, R5 ;  /* 0x00000010ff000819 */ /* 0x000fe40000011605 */
[----:B------:R-:W-:Y:S02]  /*5620*/  @P0 MOV R2, R4 ;  /* 0x0000000400020202 */ /* 0x000fe40000000f00 */
[----:B------:R-:W-:Y:S01]  /*5630*/  @P0 R2UR UR4, R0 ;  /* 0x00000000000402ca */ /* 0x000fe200000e0000 */
[----:B------:R-:W-:Y:S01]  /*5640*/  VIADD R0, R8, 0x90 ;  /* 0x0000009008007836 */ /* 0x000fe20000000000 */
[----:B------:R-:W-:Y:S02]  /*5650*/  @P0 LOP3.LUT R4, R5, 0xffff, RZ, 0xc0, !PT ;  /* 0x0000ffff05040812 */ /* 0x000fe400078ec0ff */
[----:B------:R-:W-:Y:S02]  /*5660*/  @P0 R2UR UR6, R2 ;  /* 0x00000000020602ca */ /* 0x000fe400000e0000 */
[----:B------:R-:W-:Y:S02]  /*5670*/  PRMT R0, RZ, 0x654, R0 ;  /* 0x00000654ff007816 */ /* 0x000fe40000000000 */
[----:B------:R-:W-:Y:S02]  /*5680*/  @P0 R2UR UR5, R4 ;  /* 0x00000000040502ca */ /* 0x000fe400000e0000 */
[----:B------:R2:W-:Y:S03]  /*5690*/  SYNCS.ARRIVE.TRANS64.RED.A1T0 RZ, [R0+URZ], RZ ;  /* 0x000000ff00ff79a7 */ /* 0x0005e600081004ff */
[----:B------:R-:W-:Y:S04]  /*56a0*/  @UP2 UMOV UR29, UR4 ;  /* 0x00000004001d2c82 */ /* 0x000fe80008000000 */
[----:B------:R-:W-:Y:S04]  /*56b0*/  @UP2 UMOV UR14, UR6 ;  /* 0x00000006000e2c82 */ /* 0x000fe80008000000 */
[----:B------:R-:W-:Y:S01]  /*56c0*/  @UP2 UMOV UR13, UR5 ;  /* 0x00000005000d2c82 */ /* 0x000fe20008000000 */
[----:B------:R-:W-:Y:S05]  /*56d0*/  BRA.U !UP0, `(.L_x_88) ;  /* 0x0000000108c07547 */ /* 0x000fea000b800000 */
[----:B------:R-:W-:Y:S02]  /*56e0*/  UIMAD.WIDE.U32 UR18, UR13, UR43, URZ ;  /* 0x0000002b0d1272a5 */ /* 0x000fe4000f8e00ff */
[----:B------:R-:W-:Y:S02]  /*56f0*/  UP2UR UR20, UPR, URZ, 0x4 ;  /* 0x00000004ff147883 */ /* 0x000fe40008000000 */
[----:B------:R-:W-:Y:S02]  /*5700*/  UISETP.NE.AND UP2, UPT, UR42, 0x1, UPT ;  /* 0x000000012a00788c */ /* 0x000fe4000bf45270 */
[----:B------:R-:W-:Y:S02]  /*5710*/  UIMAD.WIDE.U32 UR26, UR14, UR40, URZ ;  /* 0x000000280e1a72a5 */ /* 0x000fe4000f8e00ff */
[----:B------:R-:W-:Y:S02]  /*5720*/  USEL UR4, UR37, UR45, !UP2 ;  /* 0x0000002d25047287 */ /* 0x000fe4000d000000 */
[----:B------:R-:W-:Y:S02]  /*5730*/  UISETP.NE.AND UP0, UPT, UR15, 0x1, UPT ;  /* 0x000000010f00788c */ /* 0x000fe4000bf05270 */
[----:B------:R-:W-:Y:S02]  /*5740*/  UP2UR UR24, UPR, URZ, 0x2 ;  /* 0x00000002ff187883 */ /* 0x000fe40008000000 */
[----:B------:R-:W-:Y:S02]  /*5750*/  UISETP.NE.AND UP1, UPT, UR39, 0x1, UPT ;  /* 0x000000012700788c */ /* 0x000fe4000bf25270 */
[----:B-1----:R-:W-:Y:S02]  /*5760*/  UIMAD.WIDE.U32 UR8, UR4, UR22, URZ ;  /* 0x00000016040872a5 */ /* 0x002fe4000f8e00ff */
[----:B------:R-:W-:Y:S01]  /*5770*/  USEL UR7, UR38, UR46, !UP0 ;  /* 0x0000002e26077287 */ /* 0x000fe2000c000000 */
[----:B------:R-:W-:Y:S02]  /*5780*/  UMOV UR5, UR19 ;  /* 0x0000001300057c82 */ /* 0x000fe40008000000 */
[----:B------:R-:W-:Y:S02]  /*5790*/  USHF.R.U32.HI UR6, URZ, UR47, UR5 ;  /* 0x0000002fff067299 */ /* 0x000fe40008011605 */
[----:B------:R-:W-:Y:S02]  /*57a0*/  UIMAD.WIDE.U32 UR10, UR7, UR22, URZ ;  /* 0x00000016070a72a5 */ /* 0x000fe4000f8e00ff */
[----:B------:R-:W-:Y:S02]  /*57b0*/  USEL UR6, UR13, UR6, !UP2 ;  /* 0x000000060d067287 */ /* 0x000fe4000d000000 */
[----:B------:R-:W-:Y:S01]  /*57c0*/  UISETP.NE.AND UP2, UPT, UR20, URZ, UPT ;  /* 0x000000ff1400728c */ /* 0x000fe2000bf45270 */
[----:B------:R-:W-:Y:S02]  /*57d0*/  UMOV UR5, UR27 ;  /* 0x0000001b00057c82 */ /* 0x000fe40008000000 */
[----:B------:R-:W-:Y:S03]  /*57e0*/  USHF.R.U32.HI UR16, URZ, UR41, UR5 ;  /* 0x00000029ff107299 */ /* 0x000fe60008011605 */
[----:B------:R-:W-:Y:S02]  /*57f0*/  UMOV UR5, UR9 ;  /* 0x0000000900057c82 */ /* 0x000fe40008000000 */
[----:B------:R-:W-:Y:S03]  /*5800*/  @UP1 USHF.R.U32.HI UR4, URZ, UR23, UR5 ;  /* 0x00000017ff041299 */ /* 0x000fe60008011605 */
[----:B------:R-:W-:Y:S01]  /*5810*/  UMOV UR5, UR11 ;  /* 0x0000000b00057c82 */ /* 0x000fe20008000000 */
[----:B------:R-:W-:Y:S02]  /*5820*/  UIMAD UR4, UR39, UR4, URZ ;  /* 0x00000004270472a4 */ /* 0x000fe4000f8e02ff */
[----:B------:R-:W-:Y:S02]  /*5830*/  @UP1 USHF.R.U32.HI UR7, URZ, UR23, UR5 ;  /* 0x00000017ff071299 */ /* 0x000fe40008011605 */
[----:B------:R-:W-:Y:S02]  /*5840*/  USEL UR5, UR14, UR16, !UP0 ;  /* 0x000000100e057287 */ /* 0x000fe4000c000000 */
[----:B------:R-:W-:Y:S02]  /*5850*/  UIMAD.WIDE.U32 UR10, UR6, UR22, URZ ;  /* 0x00000016060a72a5 */ /* 0x000fe4000f8e00ff */
[----:B------:R-:W-:Y:S02]  /*5860*/  UIMAD UR8, UR39, UR7, URZ ;  /* 0x00000007270872a4 */ /* 0x000fe4000f8e02ff */
[----:B------:R-:W-:Y:S03]  /*5870*/  UISETP.GE.AND UP0, UPT, UR6, UR4, UPT ;  /* 0x000000040600728c */ /* 0x000fe6000bf06270 */
[----:B------:R-:W-:Y:S01]  /*5880*/  UMOV UR4, UR11 ;  /* 0x0000000b00047c82 */ /* 0x000fe20008000000 */
[----:B------:R-:W-:Y:S02]  /*5890*/  UISETP.GE.OR UP0, UPT, UR5, UR8, UP0 ;  /* 0x000000080500728c */ /* 0x000fe40008706670 */
[----:B------:R-:W-:Y:S02]  /*58a0*/  USHF.R.U32.HI UR4, URZ, UR23, UR4 ;  /* 0x00000017ff047299 */ /* 0x000fe40008011604 */
[----:B------:R-:W-:Y:S02]  /*58b0*/  UIMAD.WIDE.U32 UR8, UR5, UR22, URZ ;  /* 0x00000016050872a5 */ /* 0x000fe4000f8e00ff */
[----:B------:R-:W-:Y:S04]  /*58c0*/  USEL UR10, UR6, UR4, !UP1 ;  /* 0x00000004060a7287 */ /* 0x000fe8000c800000 */
[----:B------:R-:W-:Y:S01]  /*58d0*/  UIADD3 UR11, UPT, UPT, -UR10, URZ, URZ ;  /* 0x000000ff0a0b7290 */ /* 0x000fe2000fffe1ff */
[----:B------:R-:W-:Y:S02]  /*58e0*/  @!UP0 UMOV UR4, UR9 ;  /* 0x0000000900048c82 */ /* 0x000fe40008000000 */
[----:B------:R-:W-:Y:S02]  /*58f0*/  @!UP0 USHF.R.U32.HI UR4, URZ, UR23, UR4 ;  /* 0x00000017ff048299 */ /* 0x000fe40008011604 */
[----:B------:R-:W-:Y:S02]  /*5900*/  UIMAD UR8, UR39, UR11, UR6 ;  /* 0x0000000b270872a4 */ /* 0x000fe4000f8e0206 */
[----:B------:R-:W-:Y:S02]  /*5910*/  @!UP0 USEL UR4, UR5, UR4, !UP1 ;  /* 0x0000000405048287 */ /* 0x000fe4000c800000 */
[----:B------:R-:W-:Y:S02]  /*5920*/  UISETP.NE.AND UP1, UPT, UR24, URZ, UPT ;  /* 0x000000ff1800728c */ /* 0x000fe4000bf25270 */
[----:B------:R-:W-:Y:S02]  /*5930*/  @!UP0 UIMAD UR8, UR7, UR8, UR4 ;  /* 0x00000008070882a4 */ /* 0x000fe4000f8e0204 */
[----:B------:R-:W-:Y:S02]  /*5940*/  @!UP0 UIADD3 UR9, UPT, UPT, UR10, -UR4, URZ ;  /* 0x800000040a098290 */ /* 0x000fe4000fffe0ff */
[----:B------:R-:W-:Y:S02]  /*5950*/  UIADD3 UR4, UPT, UPT, -UR5, URZ, URZ ;  /* 0x000000ff05047290 */ /* 0x000fe4000fffe1ff */
[----:B------:R-:W-:Y:S02]  /*5960*/  UIADD3 UR7, UPT, UPT, -UR6, URZ, URZ ;  /* 0x000000ff06077290 */ /* 0x000fe4000fffe1ff */
[----:B------:R-:W-:Y:S02]  /*5970*/  @!UP0 UIMAD UR6, UR9, UR39, UR5 ;  /* 0x00000027090682a4 */ /* 0x000fe4000f8e0205 */
[----:B------:R-:W-:Y:S02]  /*5980*/  UIMAD UR14, UR15, UR4, UR14 ;  /* 0x000000040f0e72a4 */ /* 0x000fe4000f8e020e */
[----:B------:R-:W-:Y:S01]  /*5990*/  UIMAD UR13, UR42, UR7, UR13 ;  /* 0x000000072a0d72a4 */ /* 0x000fe2000f8e020d */
[----:B------:R-:W-:Y:S02]  /*59a0*/  @!UP0 UMOV UR5, UR8 ;  /* 0x0000000800058c82 */ /* 0x000fe40008000000 */
[----:B------:R-:W-:Y:S02]  /*59b0*/  UIMAD UR14, UR5, UR15, UR14 ;  /* 0x0000000f050e72a4 */ /* 0x000fe4000f8e020e */
[----:B------:R-:W-:Y:S11]  /*59c0*/  UIMAD UR13, UR6, UR42, UR13 ;  /* 0x0000002a060d72a4 */ /* 0x000ff6000f8e020d */
[----:B------:R-:W-:Y:S01]  /*59d0*/  @!UPT UIADD3 URZ, UPT, UPT, URZ, URZ, URZ ;  /* 0x000000fffffff290 */ /* 0x000fe2000fffe0ff */
.L_x_88:
[----:B------:R-:W3:Y:S01]  /*59e0*/  @!UP3 LDCU.128 UR8, c[0x0][0xf10] ;  /* 0x0001e200ff08b7ac */ /* 0x000ee20008000c00 */
[----:B------:R-:W-:Y:S02]  /*59f0*/  ISETP.NE.U32.AND P0, PT, RZ, UR30, PT ;  /* 0x0000001eff007c0c */ /* 0x000fe4000bf05070 */
[----:B------:R-:W-:Y:S02]  /*5a00*/  SHF.L.U32 R4, R11, 0x1f, RZ ;  /* 0x0000001f0b047819 */ /* 0x000fe400000006ff */
[----:B------:R-:W-:Y:S01]  /*5a10*/  ISETP.NE.AND.EX P0, PT, RZ, UR31, PT, P0 ;  /* 0x0000001fff007c0c */ /* 0x000fe2000bf05300 */
[----:B------:R-:W4:Y:S01]  /*5a20*/  @!UP3 LDCU UR5, c[0x0][0xf0c] ;  /* 0x0001e180ff05b7ac */ /* 0x000f220008000800 */
[----:B------:R-:W-:Y:S02]  /*5a30*/  USHF.L.U32 UR35, UR28, 0x7, URZ ;  /* 0x000000071c237899 */ /* 0x000fe400080006ff */
[----:B------:R-:W-:Y:S02]  /*5a40*/  USHF.L.U32 UR34, UR12, 0x7, URZ ;  /* 0x000000070c227899 */ /* 0x000fe400080006ff */
[----:B---3--:R-:W-:Y:S07]  /*5a50*/  UIMAD.WIDE.U32 UR6, UR14, UR8, URZ ;  /* 0x000000080e0672a5 */ /* 0x008fee000f8e00ff */
[----:B------:R-:W-:Y:S01]  /*5a60*/  @!UP3 UMOV UR4, UR7 ;  /* 0x000000070004bc82 */ /* 0x000fe20008000000 */
[----:B----4-:R-:W-:Y:S02]  /*5a70*/  @!UP3 UISETP.NE.AND UP0, UPT, UR5, 0x1, UPT ;  /* 0x000000010500b88c */ /* 0x010fe4000bf05270 */
[----:B------:R-:W-:Y:S02]  /*5a80*/  @!UP3 USHF.R.U32.HI UR4, URZ, UR9, UR4 ;  /* 0x00000009ff04b299 */ /* 0x000fe40008011604 */
[----:B------:R-:W-:Y:S02]  /*5a90*/  UIMAD.WIDE.U32 UR6, UR13, UR11, URZ ;  /* 0x0000000b0d0672a5 */ /* 0x000fe4000f8e00ff */
[----:B------:R-:W-:Y:S02]  /*5aa0*/  @!UP3 USEL UR8, UR14, UR4, !UP0 ;  /* 0x000000040e08b287 */ /* 0x000fe4000c000000 */
[----:B------:R-:W-:Y:S03]  /*5ab0*/  @!UP3 UISETP.NE.AND UP0, UPT, UR10, 0x1, UPT ;  /* 0x000000010a00b88c */ /* 0x000fe6000bf05270 */
[----:B------:R-:W-:Y:S02]  /*5ac0*/  @!UP3 UMOV UR6, UR7 ;  /* 0x000000070006bc82 */ /* 0x000fe40008000000 */
[----:B------:R-:W3:Y:S02]  /*5ad0*/  @!UP3 LDCU UR4, c[0x0][0xf20] ;  /* 0x0001e400ff04b7ac */ /* 0x000ee40008000800 */
[----:B---3--:R-:W-:Y:S04]  /*5ae0*/  @!UP3 USHF.R.U32.HI UR6, URZ, UR4, UR6 ;  /* 0x00000004ff06b299 */ /* 0x008fe80008011606 */
[----:B------:R-:W-:Y:S04]  /*5af0*/  @!UP3 USEL UR6, UR13, UR6, !UP0 ;  /* 0x000000060d06b287 */ /* 0x000fe8000c000000 */
[----:B------:R-:W-:Y:S02]  /*5b00*/  @!UP3 UIADD3 UR4, UPT, UPT, -UR8, UR6, URZ ;  /* 0x000000060804b290 */ /* 0x000fe4000fffe1ff */
[----:B------:R-:W-:Y:S02]  /*5b10*/  @!UP3 UIADD3 UR6, UPT, UPT, UR8, -UR6, URZ ;  /* 0x800000060806b290 */ /* 0x000fe4000fffe0ff */
[----:B------:R-:W-:Y:S02]  /*5b20*/  @!UP3 UIMAD UR14, UR4, UR5, UR14 ;  /* 0x00000005040eb2a4 */ /* 0x000fe4000f8e020e */
[----:B------:R-:W-:Y:S01]  /*5b30*/  @!UP3 UIMAD UR13, UR6, UR10, UR13 ;  /* 0x0000000a060db2a4 */ /* 0x000fe2000f8e020d */
[----:B------:R-:W-:Y:S11]  /*5b40*/  BRA.U UP4, `(.L_x_89) ;  /* 0x0000000104107547 */ /* 0x000ff6000b800000 */
[----:B--2---:R-:W-:Y:S04]  /*5b50*/  MOV R0, UR58 ;  /* 0x0000003a00007c02 */ /* 0x004fe80008000f00 */
[----:B------:R-:W-:Y:S04]  /*5b60*/  SHF.L.U32 R5, R0, 0x1f, RZ ;  /* 0x0000001f00057819 */ /* 0x000fe800000006ff */
[----:B------:R-:W2:Y:S02]  /*5b70*/  SYNCS.PHASECHK.TRANS64.TRYWAIT P1, [UR21+0x78], R5 ;  /* 0x00007805ff0075a7 */ /* 0x000ea40008021115 */
[----:B--2---:R-:W-:Y:S05]  /*5b80*/  @!P1 BRA `(.L_x_90) ;  /* 0x00000054004c9947 */ /* 0x004fea0003800000 */
.L_x_89:
[----:B------:R-:W-:Y:S05]  /*5b90*/  BRA.U !UP6, `(.L_x_91) ;  /* 0x000000010e387547 */ /* 0x000fea000b800000 */
[----:B------:R-:W-:Y:S01]  /*5ba0*/  UPLOP3.LUT UP1, UPT, UPT, UPT, UP5, 0x80, 0x8 ;  /* 0x000000000008789c */ /* 0x000fe20003f2f050 */
[----:B--2---:R-:W-:Y:S01]  /*5bb0*/  HFMA2 R0, -RZ, RZ, 0, 5.9604644775390625e-08 ;  /* 0x00000001ff007431 */ /* 0x004fe200000001ff */
[----:B------:R-:W2:Y:S01]  /*5bc0*/  LDCU.64 UR8, c[0x0][0x358] ;  /* 0x00006b00ff0877ac */ /* 0x000ea20008000a00 */
[----:B------:R-:W-:Y:S03]  /*5bd0*/  IMAD.MOV.U32 R80, RZ, RZ, 0x1 ;  /* 0x00000001ff507424 */ /* 0x000fe600078e00ff */
[----:B------:R-:W-:Y:S05]  /*5be0*/  PLOP3.LUT P1, PT, PT, PT, UP1, 0x80, 0x8 ;  /* 0x000000000008781c */ /* 0x000fea0003f2f018 */
[----:B------:R-:W3:Y:S01]  /*5bf0*/  @UP1 LDCU.64 UR4, c[0x0][0xc88] ;  /* 0x00019100ff0417ac */ /* 0x000ee20008000a00 */
[----:B------:R-:W-:Y:S07]  /*5c00*/  @UP1 UIMAD UR6, UR52, UR30, URZ ;  /* 0x0000001e340612a4 */ /* 0x000fee000f8e02ff */
[----:B------:R-:W-:Y:S01]  /*5c10*/  @!P1 PRMT R80, R0, 0x7610, R80 ;  /* 0x0000761000509816 */ /* 0x000fe20000000050 */
[----:B---3--:R-:W-:Y:S06]  /*5c20*/  @UP1 UIMAD.WIDE UR4, UR6, 0x4, UR4 ;  /* 0x00000004060418a5 */ /* 0x008fec000f8e0204 */
[----:B------:R-:W-:Y:S01]  /*5c30*/  IMAD.U32 R6, RZ, RZ, UR4 ;  /* 0x00000004ff067e24 */ /* 0x000fe2000f8e00ff */
[----:B------:R-:W-:Y:S04]  /*5c40*/  MOV R7, UR5 ;  /* 0x0000000500077c02 */ /* 0x000fe80008000f00 */
[----:B------:R-:W3:Y:S01]  /*5c50*/  @!UP1 LDCU UR4, c[0x0][0xc80] ;  /* 0x00019000ff0497ac */ /* 0x000ee20008000800 */
[----:B--2--5:R4:W5:Y:S02]  /*5c60*/  @P1 LDG.E R41, desc[UR8][R6.64] ;  /* 0x0000000806291981 */ /* 0x024964000c1e1900 */
[----:B---34-:R-:W-:Y:S07]  /*5c70*/  @!P1 IMAD.U32 R41, RZ, RZ, UR4 ;  /* 0x00000004ff299e24 */ /* 0x018fee000f8e00ff */
.L_x_91:
[----:B-----5:R-:W-:Y:S01]  /*5c80*/  @!P0 FSETP.EQ.AND P2, PT, R41, RZ, PT ;  /* 0x000000ff2900820b */ /* 0x020fe20003f42000 */
[----:B------:R-:W-:Y:S01]  /*5c90*/  @!UPT UIADD3 URZ, UPT, UPT, URZ, URZ, URZ ;  /* 0x000000fffffff290 */ /* 0x000fe2000fffe0ff */
[----:B------:R-:W-:Y:S11]  /*5ca0*/  @!P0 BRA `(.L_x_92) ;  /* 0x0000000000148947 */ /* 0x000ff60003800000 */
[----:B------:R-:W-:Y:S02]  /*5cb0*/  LOP3.LUT P0, RZ, R80, 0xff, RZ, 0xc0, !PT ;  /* 0x000000ff50ff7812 */ /* 0x000fe4000780c0ff */
[----:B------:R-:W-:Y:S04]  /*5cc0*/  PLOP3.LUT P2, PT, PT, PT, UP1, 0x80, 0x8 ;  /* 0x000000000008781c */ /* 0x000fe80003f4f018 */
[----:B------:R-:W-:Y:S07]  /*5cd0*/  PLOP3.LUT P2, PT, P2, PT, PT, 0x8, 0x80 ;  /* 0x000000000080781c */ /* 0x000fee000174e170 */
[----:B------:R-:W-:Y:S11]  /*5ce0*/  @P0 FSETP.EQ.AND P2, PT, R41, RZ, PT ;  /* 0x000000ff2900020b */ /* 0x000ff60003f42000 */
[----:B------:R-:W-:Y:S02]  /*5cf0*/  @!UPT UIADD3 URZ, UPT, UPT, URZ, URZ, URZ ;  /* 0x000000fffffff290 */ /* 0x000fe4000fffe0ff */
.L_x_92:
[----:B------:R-:W3:Y:S01]  /*5d00*/  SYNCS.PHASECHK.TRANS64.TRYWAIT P0, [UR21+0x50], R4 ;  /* 0x00005004ff0075a7 */ /* 0x000ee20008001115 */
[----:B------:R-:W-:Y:S04]  /*5d10*/  ELECT P1, URZ, PT ;  /* 0x0000000000ff782f */ /* 0x000fe80003820000 */
[----:B------:R-:W-:Y:S01]  /*5d20*/  PLOP3.LUT P1, PT, P2, P1, PT, 0xf2, 0x2f ;  /* 0x00000000002f781c */ /* 0x000fe20001723e72 */
[----:B------:R-:W-:Y:S01]  /*5d30*/  @!UPT UIADD3 URZ, UPT, UPT, URZ, URZ, URZ ;  /* 0x000000fffffff290 */ /* 0x000fe2000fffe0ff */
[----:B---3--:R-:W-:Y:S11]  /*5d40*/  @!P0 BRA `(.L_x_93) ;  /* 0x0000005000f48947 */ /* 0x008ff60003800000 */
.L_x_177:
[----:B------:R-:W-:Y:S01]  /*5d50*/  @!P1 IADD3 R2, P0, PT, R12, 0x980, RZ ;  /* 0x000009800c029810 */ /* 0x000fe20007f1e0ff */
[----:B------:R-:W-:Y:S01]  /*5d60*/  VOTEU.ALL UP0, P1 ;  /* 0x0000000000ff7886 */ /* 0x000fe20000800000 */
[----:B------:R-:W-:Y:S01]  /*5d70*/  UMOV UR6, 0x0 ;  /* 0x0000000000067882 */ /* 0x000fe20000000000 */
[----:B------:R-:W-:Y:S01]  /*5d80*/  UMOV UR7, 0x10000000 ;  /* 0x1000000000077882 */ /* 0x000fe20000000000 */
[----:B------:R-:W-:Y:S01]  /*5d90*/  @!P1 R2UR UR5, R2 ;  /* 0x00000000020592ca */ /* 0x000fe200000e0000 */
[----:B--2---:R-:W-:Y:S01]  /*5da0*/  @!P1 IMAD.X R0, RZ, RZ, R13, P0 ;  /* 0x000000ffff009224 */ /* 0x004fe200000e060d */
[----:B------:R-:W-:Y:S01]  /*5db0*/  @!UP0 UIADD3 UR32, UPT, UPT, UR21, 0x200, URZ ;  /* 0x0000020015208890 */ /* 0x000fe2000fffe0ff */
[----:B------:R-:W-:Y:S01]  /*5dc0*/  R2UR UR8, R84 ;  /* 0x00000000540872ca */ /* 0x000fe200000e0000 */
[----:B------:R-:W-:Y:S01]  /*5dd0*/  VOTEU.ALL UP0, P1 ;  /* 0x0000000000ff7886 */ /* 0x000fe20000800000 */
[----:B------:R-:W-:Y:S01]  /*5de0*/  UMOV UR36, UR52 ;  /* 0x0000003400247c82 */ /* 0x000fe20008000000 */
[----:B------:R-:W-:Y:S01]  /*5df0*/  @!P1 R2UR UR4, R0 ;  /* 0x00000000000492ca */ /* 0x000fe200000e0000 */
[----:B------:R-:W-:Y:S06]  /*5e00*/  @!P1 IMAD.MOV.U32 R0, RZ, RZ, 0x2000 ;  /* 0x00002000ff009424 */ /* 0x000fec00078e00ff */
[----:B------:R-:W-:Y:S06]  /*5e10*/  IMAD.U32 R6, RZ, RZ, UR5 ;  /* 0x00000005ff067e24 */ /* 0x000fec000f8e00ff */
[----:B------:R-:W-:Y:S01]  /*5e20*/  IMAD.U32 R7, RZ, RZ, UR4 ;  /* 0x00000004ff077e24 */ /* 0x000fe2000f8e00ff */
[----:B------:R-:W-:Y:S04]  /*5e30*/  @!P1 R2UR UR4, R6 ;  /* 0x00000000060492ca */ /* 0x000fe800000e0000 */
[----:B------:R-:W-:Y:S11]  /*5e40*/  @!P1 R2UR UR5, R7 ;  /* 0x00000000070592ca */ /* 0x000ff600000e0000 */
[----:B------:R-:W-:Y:S02]  /*5e50*/  @!UPT UIADD3 URZ, UPT, UPT, URZ, URZ, URZ ;  /* 0x000000fffffff290 */ /* 0x000fe4000fffe0ff */
[----:B------:R2:W-:Y:S01]  /*5e60*/  @!UP0 UTMALDG.3D [UR32], [UR4], desc[UR6] ;  /* 0x00000620040085b4 */ /* 0x0005e20008011000 */
[----:B------:R3:W-:Y:S01]  /*5e70*/  @!P1 SYNCS.ARRIVE.TRANS64.RED.A0TR RZ, [UR21+0x30], R0 ;  /* 0x00003000ffff99a7 */ /* 0x0007e20008300415 */
[----:B--2---:R-:W-:Y:S09]  /*5e80*/  UPRMT UR4, UR8, 0x654, UR33 ;  /* 0x0000065408047896 */ /* 0x004ff20008000021 */
[----:B------:R-:W-:Y:S01]  /*5e90*/  SYNCS.ARRIVE.TRANS64.RED.A1T0 RZ, [UR4], RZ ;  /* 0x000000ffffff79a7 */ /* 0x000fe20008100404 */
[----:B------:R-:W2:Y:S02]  /*5ea0*/  SYNCS.PHASECHK.TRANS64.TRYWAIT P0, [UR21+0x58], R4 ;  /* 0x00005804ff0075a7 */ /* 0x000ea40008001115 */
[----:B--23--:R-:W-:Y:S05]  /*5eb0*/  @!P0 BRA `(.L_x_94) ;  /* 0x0000005000b08947 */ /* 0x00cfea0003800000 */
.L_x_179:
[----:B------:R-:W-:Y:S01]  /*5ec0*/  @!P1 IADD3 R2, P0, PT, R12, 0x980, RZ ;  /* 0x000009800c029810 */ /* 0x000fe20007f1e0ff */
[----:B------:R-:W-:Y:S01]  /*5ed0*/  VOTEU.ALL UP0, P1 ;  /* 0x0000000000ff7886 */ /* 0x000fe20000800000 */
[----:B------:R-:W-:Y:S01]  /*5ee0*/  UMOV UR6, 0x0 ;  /* 0x0000000000067882 */ /* 0x000fe20000000000 */
[----:B------:R-:W-:Y:S01]  /*5ef0*/  UMOV UR7, 0x10000000 ;  /* 0x1000000000077882 */ /* 0x000fe20000000000 */
[----:B------:R-:W-:Y:S01]  /*5f00*/  @!P1 R2UR UR5, R2 ;  /* 0x00000000020592ca */ /* 0x000fe200000e0000 */
[----:B------:R-:W-:Y:S01]  /*5f10*/  @!P1 IMAD.X R0, RZ, RZ, R13, P0 ;  /* 0x000000ffff009224 */ /* 0x000fe200000e060d */
[----:B------:R-:W-:Y:S01]  /*5f20*/  @!UP0 UIADD3 UR26, UPT, UPT, UR34, 0x20, URZ ;  /* 0x00000020221a8890 */ /* 0x000fe2000fffe0ff */
[----:B------:R-:W-:Y:S01]  /*5f30*/  R2UR UR8, R84 ;  /* 0x00000000540872ca */ /* 0x000fe200000e0000 */
[----:B------:R-:W-:Y:S02]  /*5f40*/  @!UP0 UIADD3 UR24, UPT, UPT, UR21, 0x2200, URZ ;  /* 0x0000220015188890 */ /* 0x000fe4000fffe0ff */
[----:B------:R-:W-:Y:S01]  /*5f50*/  @!P1 R2UR UR4, R0 ;  /* 0x00000000000492ca */ /* 0x000fe200000e0000 */
[----:B------:R-:W-:Y:S01]  /*5f60*/  VOTEU.ALL UP0, P1 ;  /* 0x0000000000ff7886 */ /* 0x000fe20000800000 */
[----:B------:R-:W-:Y:S01]  /*5f70*/  UMOV UR27, UR35 ;  /* 0x00000023001b7c82 */ /* 0x000fe20008000000 */
[----:B------:R-:W-:Y:S01]  /*5f80*/  UMOV UR28, UR52 ;  /* 0x00000034001c7c82 */ /* 0x000fe20008000000 */
[----:B------:R-:W-:Y:S03]  /*5f90*/  @!P1 IMAD.MOV.U32 R0, RZ, RZ, 0x2000 ;  /* 0x00002000ff009424 */ /* 0x000fe600078e00ff */
[----:B------:R-:W-:Y:S06]  /*5fa0*/  IMAD.U32 R6, RZ, RZ, UR5 ;  /* 0x00000005ff067e24 */ /* 0x000fec000f8e00ff */
[----:B------:R-:W-:Y:S01]  /*5fb0*/  IMAD.U32 R7, RZ, RZ, UR4 ;  /* 0x00000004ff077e24 */ /* 0x000fe2000f8e00ff */
[----:B------:R-:W-:Y:S04]  /*5fc0*/  @!P1 R2UR UR4, R6 ;  /* 0x00000000060492ca */ /* 0x000fe800000e0000 */
[----:B------:R-:W-:Y:S11]  /*5fd0*/  @!P1 R2UR UR5, R7 ;  /* 0x00000000070592ca */ /* 0x000ff600000e0000 */
[----:B------:R-:W-:Y:S02]  /*5fe0*/  @!UPT UIADD3 URZ, UPT, UPT, URZ, URZ, URZ ;  /* 0x000000fffffff290 */ /* 0x000fe4000fffe0ff */
[----:B------:R3:W-:Y:S01]  /*5ff0*/  @!UP0 UTMALDG.3D [UR24], [UR4], desc[UR6] ;  /* 0x00000618040085b4 */ /* 0x0007e20008011000 */
[----:B------:R4:W-:Y:S01]  /*6000*/  @!P1 SYNCS.ARRIVE.TRANS64.RED.A0TR RZ, [UR21+0x38], R0 ;  /* 0x00003800ffff99a7 */ /* 0x0009e20008300415 */
[----:B---3--:R-:W-:Y:S09]  /*6010*/  UPRMT UR4, UR8, 0x654, UR25 ;  /* 0x0000065408047896 */ /* 0x008ff20008000019 */
[----:B------:R-:W-:Y:S01]  /*6020*/  SYNCS.ARRIVE.TRANS64.RED.A1T0 RZ, [UR4], RZ ;  /* 0x000000ffffff79a7 */ /* 0x000fe20008100404 */
[----:B------:R-:W3:Y:S02]  /*6030*/  SYNCS.PHASECHK.TRANS64.TRYWAIT P0, [UR21+0x60], R4 ;  /* 0x00006004ff0075a7 */ /* 0x000ee40008001115 */
[----:B---34-:R-:W-:Y:S05]  /*6040*/  @!P0 BRA `(.L_x_95) ;  /* 0x0000005000648947 */ /* 0x018fea0003800000 */
.L_x_181:
        /* <DEDUP_REMOVED lines=8> */
[----:B------:R-:W-:Y:S01]  /*60d0*/  @!UP0 UIADD3 UR16, UPT, UPT, UR21, 0x4200, URZ ;  /* 0x0000420015108890 */ /* 0x000fe2000fffe0ff */
[----:B------:R-:W-:Y:S01]  /*60e0*/  VIADD R10, R10, 0x1 ;  /* 0x000000010a0a7836 */ /* 0x000fe20000000000 */
        /* <DEDUP_REMOVED lines=16> */
.L_x_183:
        /* <DEDUP_REMOVED lines=9> */
[----:B------:R-:W-:Y:S01]  /*6280*/  R2UR UR16, R82 ;  /* 0x00000000521072ca */ /* 0x000fe200000e0000 */
[----:B------:R-:W-:Y:S01]  /*6290*/  @!UP0 UIADD3 UR9, UPT, UPT, UR21, 0x48, URZ ;  /* 0x0000004815098890 */ /* 0x000fe2000fffe0ff */
[----:B------:R-:W-:Y:S01]  /*62a0*/  @!P1 R2UR UR4, R0 ;  /* 0x00000000000492ca */ /* 0x000fe200000e0000 */
[----:B------:R-:W-:Y:S01]  /*62b0*/  VOTEU.ALL UP0, P1 ;  /* 0x0000000000ff7886 */ /* 0x000fe20000800000 */
[----:B------:R-:W-:Y:S01]  /*62c0*/  UMOV UR11, UR35 ;  /* 0x00000023000b7c82 */ /* 0x000fe20008000000 */
[----:B------:R-:W-:Y:S01]  /*62d0*/  UMOV UR12, UR52 ;  /* 0x00000034000c7c82 */ /* 0x000fe20008000000 */
[C---:B------:R-:W-:Y:S01]  /*62e0*/  ISETP.NE.AND P0, PT, R10.reuse, 0x2, PT ;  /* 0x000000020a00780c */ /* 0x040fe20003f05270 */
[----:B------:R-:W-:Y:S01]  /*62f0*/  UMOV UR52, UR29 ;  /* 0x0000001d00347c82 */ /* 0x000fe20008000000 */
[----:B--2---:R-:W-:Y:S01]  /*6300*/  IMAD.U32 R4, RZ, RZ, UR5 ;  /* 0x00000005ff047e24 */ /* 0x004fe2000f8e00ff */
[----:B------:R-:W-:Y:S01]  /*6310*/  LOP3.LUT R11, R11, 0x1, RZ, 0x3c, !PT ;  /* 0x000000010b0b7812 */ /* 0x000fe200078e3cff */
[----:B------:R-:W-:Y:S01]  /*6320*/  UPLOP3.LUT UP4, UPT, UPT, UPT, UPT, 0x80, 0x8 ;  /* 0x000000000008789c */ /* 0x000fe20003f8f070 */
[----:B------:R-:W-:Y:S01]  /*6330*/  SEL R0, RZ, 0x1, P0 ;  /* 0x00000001ff007807 */ /* 0x000fe20000000000 */
[----:B------:R-:W-:Y:S01]  /*6340*/  UIADD3 UR28, UPT, UPT, UR14, UR18, URZ ;  /* 0x000000120e1c7290 */ /* 0x000fe2000fffe0ff */
[----:B------:R-:W-:Y:S02]  /*6350*/  SEL R10, R10, RZ, P0 ;  /* 0x000000ff0a0a7207 */ /* 0x000fe40000000000 */
[----:B------:R-:W-:Y:S01]  /*6360*/  IMAD.U32 R5, RZ, RZ, UR4 ;  /* 0x00000004ff057e24 */ /* 0x000fe2000f8e00ff */
[----:B------:R-:W-:Y:S02]  /*6370*/  @!P1 R2UR UR4, R4 ;  /* 0x00000000040492ca */ /* 0x000fe400000e0000 */
[----:B------:R-:W-:Y:S02]  /*6380*/  LOP3.LUT R9, R9, R0, RZ, 0x3c, !PT ;  /* 0x0000000009097212 */ /* 0x000fe400078e3cff */
[----:B------:R-:W-:Y:S11]  /*6390*/  @!P1 R2UR UR5, R5 ;  /* 0x00000000050592ca */ /* 0x000ff600000e0000 */
[----:B------:R-:W-:Y:S02]  /*63a0*/  @!UPT UIADD3 URZ, UPT, UPT, URZ, URZ, URZ ;  /* 0x000000fffffff290 */ /* 0x000fe4000fffe0ff */
[----:B------:R2:W-:Y:S01]  /*63b0*/  @!UP0 UTMALDG.3D [UR8], [UR4], desc[UR6] ;  /* 0x00000608040085b4 */ /* 0x0005e20008011000 */
[----:B------:R3:W-:Y:S01]  /*63c0*/  @!P1 SYNCS.ARRIVE.TRANS64.RED.A0TR RZ, [UR21+0x48], R3 ;  /* 0x00004803ffff99a7 */ /* 0x0007e20008300415 */
[----:B------:R-:W-:Y:S01]  /*63d0*/  SYNCS.ARRIVE.TRANS64.RED.A1T0 RZ, [UR44], RZ ;  /* 0x000000ffffff79a7 */ /* 0x000fe2000810042c */
[----:B--2---:R-:W-:Y:S01]  /*63e0*/  UIADD3 UR12, UPT, UPT, UR13, UR16, URZ ;  /* 0x000000100d0c7290 */ /* 0x004fe2000fffe0ff */
[----:B------:R-:W-:Y:S11]  /*63f0*/  BRA.U UP2, `(.L_x_97) ;  /* 0xfffffff1023c7547 */ /* 0x000ff6000b83ffff */
[----:B---3--:R-:W-:-:S04]  /*6400*/  SHF.L.U32 R3, R11, 0x1f, RZ ;  /* 0x0000001f0b037819 */ /* 0x008fc800000006ff */
[----:B------:R-:W2:Y:S02]  /*6410*/  SYNCS.PHASECHK.TRANS64.TRYWAIT P0, [UR21+0x50], R3 ;  /* 0x00005003ff0075a7 */ /* 0x000ea40008001115 */
[----:B--2---:R-:W-:Y:S05]  /*6420*/  @!P0 BRA `(.L_x_98) ;  /* 0x0000004c009c8947 */ /* 0x004fea0003800000 */
.L_x_185:
[----:B------:R-:W3:Y:S02]  /*6430*/  SYNCS.PHASECHK.TRANS64.TRYWAIT P0, [UR21+0x58], R3 ;  /* 0x00005803ff0075a7 */ /* 0x000ee40008001115 */
[----:B---3--:R-:W-:Y:S05]  /*6440*/  @!P0 BRA `(.L_x_99) ;  /* 0x0000004c00ac8947 */ /* 0x008fea0003800000 */
.L_x_187:
[----:B------:R-:W3:Y:S02]  /*6450*/  SYNCS.PHASECHK.TRANS64.TRYWAIT P0, [UR21+0x60], R3 ;  /* 0x00006003ff0075a7 */ /* 0x000ee40008001115 */
[----:B---3--:R-:W-:Y:S05]  /*6460*/  @!P0 BRA `(.L_x_100) ;  /* 0x0000004c00bc8947 */ /* 0x008fea0003800000 */
.L_x_189:
[----:B--2---:R-:W-:-:S07]  /*6470*/  MOV R0, UR21 ;  /* 0x0000001500007c02 */ /* 0x004fce0008000f00 */
.L_x_101:
[----:B--2---:R-:W-:-:S04]  /*6480*/  SHF.L.U32 R3, R11, 0x1f, RZ ;  /* 0x0000001f0b037819 */ /* 0x004fc800000006ff */
[----:B------:R2:W3:Y:S03]  /*6490*/  SYNCS.PHASECHK.TRANS64.TRYWAIT P0, [R0+URZ+0x68], R3 ;  /* 0x00006803000075a7 */ /* 0x0004e600080011ff */
[----:B---3--:R-:W-:Y:S05]  /*64a0*/  @!P0 NANOSLEEP.SYNCS 0x989680 ;  /* 0x009896800000895d */ /* 0x008fea0003900000 */
[----:B------:R-:W3:Y:S02]  /*64b0*/  @!P0 SYNCS.PHASECHK.TRANS64 P0, [R0+URZ+0x68], R3 ;  /* 0x00006803000085a7 */ /* 0x000ee400080010ff */
[----:B-1-3--:R-:W-:Y:S05]  /*64c0*/  @P0 EXIT ;  /* 0x000000000000094d */ /* 0x00afea0003800000 */
[----:B------:R-:W-:Y:S05]  /*64d0*/  BRA `(.L_x_101) ;  /* 0xfffffffc00e87947 */ /* 0x000fea000383ffff */
.L_x_86:
[----:B------:R-:W-:-:S06]  /*64e0*/  UISETP.GE.AND UP0, UPT, UR20, 0x4, UPT ;  /* 0x000000041400788c */ /* 0x000fcc000bf06270 */
[----:B------:R-:W-:-:S13]  /*64f0*/  PLOP3.LUT P0, PT, PT, PT, UP0, 0x80, 0x8 ;  /* 0x000000000008781c */ /* 0x000fda0003f0f008 */
[----:B-1----:R-:W-:Y:S05]  /*6500*/  @!P0 EXIT ;  /* 0x000000000000894d */ /* 0x002fea0003800000 */
[----:B------:R-:W-:Y:S01]  /*6510*/  BAR.SYNC.DEFER_BLOCKING 0x6, 0xa0 ;  /* 0x0182800000007b1d */ /* 0x000fe20000010000 */
[----:B------:R-:W-:Y:S01]  /*6520*/  R2UR UR4, R84 ;  /* 0x00000000540472ca */ /* 0x000fe200000e0000 */
[C---:B------:R-:W-:Y:S01]  /*6530*/  IMAD.SHL.U32 R2, R96.reuse, 0x20, RZ ;  /* 0x0000002060027824 */ /* 0x040fe200078e00ff */
[C---:B------:R-:W-:Y:S01]  /*6540*/  LOP3.LUT R97, R96.reuse, 0x60, RZ, 0xc0, !PT ;  /* 0x0000006060617812 */ /* 0x040fe200078ec0ff */
[C---:B------:R-:W-:Y:S01]  /*6550*/  IMAD.SHL.U32 R95, R96.reuse, 0x4, RZ ;  /* 0x00000004605f7824 */ /* 0x040fe200078e00ff */
[----:B------:R-:W-:Y:S01]  /*6560*/  LOP3.LUT R94, R96, 0x2, RZ, 0xc0, !PT ;  /* 0x00000002605e7812 */ /* 0x000fe200078ec0ff */
[----:B------:R-:W-:Y:S02]  /*6570*/  UMOV UR43, 0x400 ;  /* 0x00000400002b7882 */ /* 0x000fe40000000000 */
[----:B------:R-:W1:Y:S01]  /*6580*/  LDC.64 R78, c[0x0][0xcb0] ;  /* 0x00032c00ff4e7b82 */ /* 0x000e620000000a00 */
[----:B------:R-:W-:Y:S01]  /*6590*/  LOP3.LUT R4, R2, 0xc0, RZ, 0xc0, !PT ;  /* 0x000000c002047812 */ /* 0x000fe200078ec0ff */
[C---:B------:R-:W-:Y:S01]  /*65a0*/  IMAD.U32 R37, R96.reuse, 0x10000, RZ ;  /* 0x0001000060257824 */ /* 0x040fe200078e00ff */
[----:B------:R-:W-:Y:S01]  /*65b0*/  LOP3.LUT R96, R96, 0x4, RZ, 0xc0, !PT ;  /* 0x0000000460607812 */ /* 0x000fe200078ec0ff */
[----:B------:R-:W-:Y:S01]  /*65c0*/  HFMA2 R36, -RZ, RZ, 0, 0 ;  /* 0x00000000ff247431 */ /* 0x000fe200000001ff */
[----:B------:R-:W-:Y:S01]  /*65d0*/  LOP3.LUT R95, R4, 0x18, R95, 0xf8, !PT ;  /* 0x00000018045f7812 */ /* 0x000fe200078ef85f */
[----:B------:R-:W-:Y:S01]  /*65e0*/  IMAD.MOV.U32 R92, RZ, RZ, 0x1 ;  /* 0x00000001ff5c7424 */ /* 0x000fe200078e00ff */
[----:B------:R-:W-:Y:S01]  /*65f0*/  ULEA UR43, UR4, UR43, 0x18 ;  /* 0x0000002b042b7291 */ /* 0x000fe2000f8ec0ff */
[----:B------:R-:W2:Y:S01]  /*6600*/  LDC.64 R76, c[0x0][0xca8] ;  /* 0x00032a00ff4c7b82 */ /* 0x000ea20000000a00 */
[----:B------:R-:W-:-:S02]  /*6610*/  LOP3.LUT R95, R95, 0xf20, R2, 0xf8, !PT ;  /* 0x00000f205f5f7812 */ /* 0x000fc400078ef802 */
[----:B------:R-:W-:Y:S01]  /*6620*/  CS2R R90, SRZ ;  /* 0x00000000005a7805 */ /* 0x000fe2000001ff00 */
[----:B------:R-:W-:Y:S01]  /*6630*/  UIADD3 UR4, UPT, UPT, UR43, 0x200, URZ ;  /* 0x000002002b047890 */ /* 0x000fe2000fffe0ff */
[----:B------:R-:W-:Y:S01]  /*6640*/  LOP3.LUT R37, R37, 0x600000, RZ, 0xc0, !PT ;  /* 0x0060000025257812 */ /* 0x000fe200078ec0ff */
[----:B------:R-:W-:Y:S01]  /*6650*/  IMAD.MOV.U32 R88, RZ, RZ, RZ ;  /* 0x000000ffff587224 */ /* 0x000fe200078e00ff */
[----:B------:R-:W3:Y:S01]  /*6660*/  LDCU UR53, c[0x0][0x370] ;  /* 0x00006e00ff3577ac */ /* 0x000ee20008000800 */
[----:B------:R-:W4:Y:S02]  /*6670*/  LDS R0, [UR43+0x110] ;  /* 0x0001102bff007984 */ /* 0x000f240008000800 */
[----:B------:R-:W-:Y:S01]  /*6680*/  MOV R86, UR4 ;  /* 0x0000000400567c02 */ /* 0x000fe20008000f00 */
[----:B------:R-:W1:Y:S04]  /*6690*/  LDCU UR42, c[0x0][0xf0c] ;  /* 0x0001e180ff2a77ac */ /* 0x000e680008000800 */
[----:B------:R-:W-:Y:S01]  /*66a0*/  IMAD R95, R95, 0x2, R86 ;  /* 0x000000025f5f7824 */ /* 0x000fe200078e0256 */
[----:B------:R-:W1:Y:S03]  /*66b0*/  LDCU UR38, c[0x0][0xf30] ;  /* 0x0001e600ff2677ac */ /* 0x000e660008000800 */
[--C-:B------:R-:W-:Y:S01]  /*66c0*/  IMAD R94, R94, -0x10, R95.reuse ;  /* 0xfffffff05e5e7824 */ /* 0x100fe200078e025f */
[----:B------:R-:W1:Y:S01]  /*66d0*/  LDCU.64 UR54, c[0x0][0xc88] ;  /* 0x00019100ff3677ac */ /* 0x000e620008000a00 */
[----:B------:R-:W-:Y:S01]  /*66e0*/  IMAD R93, R96, -0x10, R95 ;  /* 0xfffffff0605d7824 */ /* 0x000fe200078e025f */
[----:B------:R-:W1:Y:S01]  /*66f0*/  LDCU.64 UR40, c[0x0][0xf28] ;  /* 0x0001e500ff2877ac */ /* 0x000e620008000a00 */
[----:B------:R-:W1:Y:S01]  /*6700*/  LDCU.64 UR62, c[0x0][0xc90] ;  /* 0x00019200ff3e77ac */ /* 0x000e620008000a00 */
[----:B------:R-:W1:Y:S01]  /*6710*/  LDCU.128 UR56, c[0x0][0xf10] ;  /* 0x0001e200ff3877ac */ /* 0x000e620008000c00 */
[----:B------:R-:W1:Y:S01]  /*6720*/  LDCU UR47, c[0x0][0x374] ;  /* 0x00006e80ff2f77ac */ /* 0x000e620008000800 */
[----:B------:R-:W-:Y:S01]  /*6730*/  UMOV UR46, URZ ;  /* 0x000000ff002e7c82 */ /* 0x000fe20008000000 */
[----:B------:R-:W-:Y:S01]  /*6740*/  UMOV UR45, URZ ;  /* 0x000000ff002d7c82 */ /* 0x000fe20008000000 */
[----:B-1234-:R-:W-:-:S07]  /*6750*/  IMAD.IADD R37, R0, 0x1, R37 ;  /* 0x0000000100257824 */ /* 0x01efce00078e0225 */
.L_x_145:
[----:B------:R-:W-:Y:S02]  /*6760*/  LEA R3, R88, UR43, 0x3 ;  /* 0x0000002b58037c11 */ /* 0x000fe4000f8e18ff */
[----:B------:R-:W-:Y:S02]  /*6770*/  SHF.L.U32 R0, R90, 0x1f, RZ ;  /* 0x0000001f5a007819 */ /* 0x000fe400000006ff */
[----:B------:R-:W-:Y:S02]  /*6780*/  LEA R5, R88, UR43, 0x4 ;  /* 0x0000002b58057c11 */ /* 0x000fe4000f8e20ff */
[----:B-1----:R-:W1:Y:S02]  /*6790*/  SYNCS.PHASECHK.TRANS64.TRYWAIT P0, [R3+URZ+0x80], R0 ;  /* 0x00008000030075a7 */ /* 0x002e6400080011ff */
[----:B-12---:R-:W-:Y:S05]  /*67a0*/  @!P0 BRA `(.L_x_102) ;  /* 0x0000004c00048947 */ /* 0x006fea0003800000 */
.L_x_190:
[----:B------:R-:W2:Y:S01]  /*67b0*/  LDS.128 R4, [R5+0xf0] ;  /* 0x0000f00005047984 */ /* 0x000ea20000000c00 */
        /* <DEDUP_REMOVED lines=10> */
[----:B------:R-:W-:Y:S01]  /*6860*/  PLOP3.LUT P0, PT, PT, PT, UP1, 0x80, 0x8 ;  /* 0x000000000008781c */ /* 0x000fe20003f0f018 */
[----:B------:R-:W-:Y:S11]  /*6870*/  UP2UR UR61, UPR, URZ, 0x2 ;  /* 0x00000002ff3d7883 */ /* 0x000ff60008000000 */
[----:B------:R-:W-:Y:S01]  /*6880*/  @!UPT UIADD3 URZ, UPT, UPT, URZ, URZ, URZ ;  /* 0x000000fffffff290 */ /* 0x000fe2000fffe0ff */
[----:B-1----:R-:W-:Y:S02]  /*6890*/  @P0 SHF.R.U32.HI R0, RZ, 0x10, R5 ;  /* 0x00000010ff000819 */ /* 0x002fe40000011605 */
        /* <DEDUP_REMOVED lines=12> */
[----:B------:R-:W2:Y:S01]  /*6960*/  LDCU UR13, c[0x0][0xf20] ;  /* 0x0001e400ff0d77ac */ /* 0x000ea20008000800 */
[----:B------:R-:W-:Y:S02]  /*6970*/  UIMAD.WIDE.U32 UR4, UR47, UR59, URZ ;  /* 0x0000003b2f0472a5 */ /* 0x000fe4000f8e00ff */
[----:B------:R-:W-:Y:S02]  /*6980*/  UIMAD.WIDE.U32 UR6, UR53, UR56, URZ ;  /* 0x00000038350672a5 */ /* 0x000fe4000f8e00ff */
[----:B------:R-:W-:Y:S02]  /*6990*/  UISETP.NE.AND UP0, UPT, UR58, 0x1, UPT ;  /* 0x000000013a00788c */ /* 0x000fe4000bf05270 */
[----:B------:R-:W-:Y:S02]  /*69a0*/  UIMAD.WIDE.U32 UR8, UR36, UR59, URZ ;  /* 0x0000003b240872a5 */ /* 0x000fe4000f8e00ff */
[----:B------:R-:W-:Y:S02]  /*69b0*/  UIMAD.WIDE.U32 UR10, UR37, UR56, URZ ;  /* 0x00000038250a72a5 */ /* 0x000fe4000f8e00ff */
[----:B------:R-:W-:Y:S02]  /*69c0*/  UISETP.NE.AND UP1, UPT, UR42, 0x1, UPT ;  /* 0x000000012a00788c */ /* 0x000fe4000bf25270 */
[----:B------:R-:W-:Y:S01]  /*69d0*/  UISETP.NE.AND UP2, UPT, UR39, 0x1, UPT ;  /* 0x000000012700788c */ /* 0x000fe2000bf45270 */
[----:B------:R-:W-:Y:S02]  /*69e0*/  UMOV UR4, UR5 ;  /* 0x0000000500047c82 */ /* 0x000fe40008000000 */
[----:B--2---:R-:W-:Y:S03]  /*69f0*/  USHF.R.U32.HI UR5, URZ, UR13, UR4 ;  /* 0x0000000dff057299 */ /* 0x004fe60008011604 */
[----:B------:R-:W-:Y:S02]  /*6a00*/  UMOV UR4, UR7 ;  /* 0x0000000700047c82 */ /* 0x000fe40008000000 */
[----:B------:R-:W-:Y:S02]  /*6a10*/  USHF.R.U32.HI UR7, URZ, UR57, UR4 ;  /* 0x00000039ff077299 */ /* 0x000fe40008011604 */
[----:B------:R-:W-:Y:S02]  /*6a20*/  USEL UR4, UR47, UR5, !UP0 ;  /* 0x000000052f047287 */ /* 0x000fe4000c000000 */
[----:B------:R-:W-:Y:S01]  /*6a30*/  USEL UR7, UR53, UR7, !UP1 ;  /* 0x0000000735077287 */ /* 0x000fe2000c800000 */
[----:B------:R-:W-:Y:S01]  /*6a40*/  UMOV UR5, UR9 ;  /* 0x0000000900057c82 */ /* 0x000fe20008000000 */
[----:B------:R-:W-:Y:S02]  /*6a50*/  UIMAD.WIDE.U32 UR8, UR4, UR40, URZ ;  /* 0x00000028040872a5 */ /* 0x000fe4000f8e00ff */
[----:B------:R-:W-:Y:S03]  /*6a60*/  USHF.R.U32.HI UR6, URZ, UR13, UR5 ;  /* 0x0000000dff067299 */ /* 0x000fe60008011605 */
[----:B------:R-:W-:Y:S01]  /*6a70*/  UMOV UR5, UR11 ;  /* 0x0000000b00057c82 */ /* 0x000fe20008000000 */
[----:B------:R-:W-:Y:S02]  /*6a80*/  UIMAD.WIDE.U32 UR10, UR7, UR40, URZ ;  /* 0x00000028070a72a5 */ /* 0x000fe4000f8e00ff */
[----:B------:R-:W-:Y:S02]  /*6a90*/  USHF.R.U32.HI UR13, URZ, UR57, UR5 ;  /* 0x00000039ff0d7299 */ /* 0x000fe40008011605 */
[----:B------:R-:W-:Y:S01]  /*6aa0*/  USEL UR6, UR36, UR6, !UP0 ;  /* 0x0000000624067287 */ /* 0x000fe2000c000000 */
[----:B------:R-:W-:Y:S02]  /*6ab0*/  UMOV UR5, UR9 ;  /* 0x0000000900057c82 */ /* 0x000fe40008000000 */
[----:B------:R-:W-:Y:S01]  /*6ac0*/  UMOV UR10, UR11 ;  /* 0x0000000b000a7c82 */ /* 0x000fe20008000000 */
[----:B------:R-:W-:Y:S02]  /*6ad0*/  @UP2 USHF.R.U32.HI UR4, URZ, UR41, UR5 ;  /* 0x00000029ff042299 */ /* 0x000fe40008011605 */
[----:B------:R-:W-:Y:S02]  /*6ae0*/  @UP2 USHF.R.U32.HI UR7, URZ, UR41, UR10 ;  /* 0x00000029ff072299 */ /* 0x000fe4000801160a */
[----:B------:R-:W-:Y:S02]  /*6af0*/  UIMAD UR4, UR39, UR4, URZ ;  /* 0x00000004270472a4 */ /* 0x000fe4000f8e02ff */
[----:B------:R-:W-:Y:S02]  /*6b00*/  UIMAD.WIDE.U32 UR10, UR6, UR40, URZ ;  /* 0x00000028060a72a5 */ /* 0x000fe4000f8e00ff */
[----:B------:R-:W-:Y:S02]  /*6b10*/  USEL UR5, UR37, UR13, !UP1 ;  /* 0x0000000d25057287 */ /* 0x000fe4000c800000 */
[----:B------:R-:W-:Y:S02]  /*6b20*/  UIMAD UR8, UR39, UR7, URZ ;  /* 0x00000007270872a4 */ /* 0x000fe4000f8e02ff */
[----:B------:R-:W-:Y:S03]  /*6b30*/  UISETP.GE.AND UP0, UPT, UR6, UR4, UPT ;  /* 0x000000040600728c */ /* 0x000fe6000bf06270 */
[----:B------:R-:W-:Y:S01]  /*6b40*/  UMOV UR4, UR11 ;  /* 0x0000000b00047c82 */ /* 0x000fe20008000000 */
[----:B------:R-:W-:Y:S02]  /*6b50*/  UISETP.GE.OR UP0, UPT, UR5, UR8, UP0 ;  /* 0x000000080500728c */ /* 0x000fe40008706670 */
[----:B------:R-:W-:Y:S02]  /*6b60*/  USHF.R.U32.HI UR4, URZ, UR41, UR4 ;  /* 0x00000029ff047299 */ /* 0x000fe40008011604 */
[----:B------:R-:W-:Y:S02]  /*6b70*/  UIMAD.WIDE.U32 UR8, UR5, UR40, URZ ;  /* 0x00000028050872a5 */ /* 0x000fe4000f8e00ff */
[----:B------:R-:W-:Y:S02]  /*6b80*/  USEL UR11, UR6, UR4, !UP2 ;  /* 0x00000004060b7287 */ /* 0x000fe4000d000000 */
[----:B------:R-:W-:Y:S02]  /*6b90*/  UIADD3 UR8, UPT, UPT, -UR5, URZ, URZ ;  /* 0x000000ff05087290 */ /* 0x000fe4000fffe1ff */
[----:B------:R-:W-:Y:S01]  /*6ba0*/  UIADD3 UR10, UPT, UPT, -UR11, URZ, URZ ;  /* 0x000000ff0b0a7290 */ /* 0x000fe2000fffe1ff */
[----:B------:R-:W-:Y:S01]  /*6bb0*/  @!UP0 UMOV UR4, UR9 ;  /* 0x0000000900048c82 */ /* 0x000fe20008000000 */
[----:B------:R-:W-:Y:S02]  /*6bc0*/  UIADD3 UR9, UPT, UPT, -UR6, URZ, URZ ;  /* 0x000000ff06097290 */ /* 0x000fe4000fffe1ff */
[----:B------:R-:W-:Y:S02]  /*6bd0*/  @!UP0 USHF.R.U32.HI UR4, URZ, UR41, UR4 ;  /* 0x00000029ff048299 */ /* 0x000fe40008011604 */
[----:B------:R-:W-:Y:S02]  /*6be0*/  UIMAD UR10, UR39, UR10, UR6 ;  /* 0x0000000a270a72a4 */ /* 0x000fe4000f8e0206 */
[----:B------:R-:W-:Y:S04]  /*6bf0*/  @!UP0 USEL UR4, UR5, UR4, !UP2 ;  /* 0x0000000405048287 */ /* 0x000fe8000d000000 */
[----:B------:R-:W-:Y:S02]  /*6c00*/  @!UP0 UIMAD UR10, UR7, UR10, UR4 ;  /* 0x0000000a070a82a4 */ /* 0x000fe4000f8e0204 */
[----:B------:R-:W-:Y:S02]  /*6c10*/  @!UP0 UIADD3 UR11, UPT, UPT, UR11, -UR4, URZ ;  /* 0x800000040b0b8290 */ /* 0x000fe4000fffe0ff */
[----:B------:R-:W-:Y:S02]  /*6c20*/  UIMAD UR7, UR42, UR8, UR37 ;  /* 0x000000082a0772a4 */ /* 0x000fe4000f8e0225 */
[----:B------:R-:W-:Y:S02]  /*6c30*/  @!UP0 UIMAD UR6, UR11, UR39, UR5 ;  /* 0x000000270b0682a4 */ /* 0x000fe4000f8e0205 */
[----:B------:R-:W-:Y:S01]  /*6c40*/  UIMAD UR4, UR58, UR9, UR36 ;  /* 0x000000093a0472a4 */ /* 0x000fe2000f8e0224 */
[----:B------:R-:W-:Y:S02]  /*6c50*/  @!UP0 UMOV UR5, UR10 ;  /* 0x0000000a00058c82 */ /* 0x000fe40008000000 */
[----:B------:R-:W-:Y:S02]  /*6c60*/  UIMAD UR37, UR5, UR42, UR7 ;  /* 0x0000002a052572a4 */ /* 0x000fe4000f8e0207 */
[----:B------:R-:W-:Y:S11]  /*6c70*/  UIMAD UR36, UR6, UR58, UR4 ;  /* 0x0000003a062472a4 */ /* 0x000ff6000f8e0204 */
[----:B------:R-:W-:Y:S01]  /*6c80*/  @!UPT UIADD3 URZ, UPT, UPT, URZ, URZ, URZ ;  /* 0x000000fffffff290 */ /* 0x000fe2000fffe0ff */
.L_x_103:
[----:B------:R-:W-:Y:S01]  /*6c90*/  UISETP.NE.AND UP0, UPT, UR38, 0x1, UPT ;  /* 0x000000012600788c */ /* 0x000fe2000bf05270 */
[----:B------:R-:W-:Y:S01]  /*6ca0*/  LOP3.LUT P0, RZ, R86, 0x1b0, RZ, 0xc0, !PT ;  /* 0x000001b056ff7812 */ /* 0x000fe2000780c0ff */
[----:B------:R-:W-:Y:S01]  /*6cb0*/  USHF.L.U32 UR49, UR12, 0x7, URZ ;  /* 0x000000070c317899 */ /* 0x000fe200080006ff */
[----:B------:R-:W-:Y:S01]  /*6cc0*/  BSSY.RECONVERGENT B6, `(.L_x_104) ;  /* 0x0000034000067945 */ /* 0x000fe20003800200 */
[----:B------:R-:W-:Y:S01]  /*6cd0*/  USHF.L.U32 UR50, UR28, 0x7, URZ ;  /* 0x000000071c327899 */ /* 0x000fe200080006ff */
[----:B------:R-:W-:Y:S06]  /*6ce0*/  IADD3 R88, PT, PT, R88, 0x1, RZ ;  /* 0x0000000158587810 */ /* 0x000fec0007ffe0ff */
[----:B------:R-:W2:Y:S01]  /*6cf0*/  @!UP0 LDCU.128 UR16, c[0x0][0xf10] ;  /* 0x0001e200ff1087ac */ /* 0x000ea20008000c00 */
[----:B------:R-:W3:Y:S01]  /*6d00*/  @!UP0 LDCU UR5, c[0x0][0xf0c] ;  /* 0x0001e180ff0587ac */ /* 0x000ee20008000800 */
[----:B------:R-:W4:Y:S01]  /*6d10*/  @!UP0 LDCU UR10, c[0x0][0xf20] ;  /* 0x0001e400ff0a87ac */ /* 0x000f220008000800 */
[----:B--2---:R-:W-:Y:S02]  /*6d20*/  UIMAD.WIDE.U32 UR8, UR37, UR16, URZ ;  /* 0x00000010250872a5 */ /* 0x004fe4000f8e00ff */
[----:B------:R-:W-:Y:S02]  /*6d30*/  UIMAD.WIDE.U32 UR6, UR36, UR19, URZ ;  /* 0x00000013240672a5 */ /* 0x000fe4000f8e00ff */
[----:B------:R-:W-:Y:S03]  /*6d40*/  @!UP0 UISETP.NE.AND UP1, UPT, UR18, 0x1, UPT ;  /* 0x000000011200888c */ /* 0x000fe6000bf25270 */
[----:B------:R-:W-:Y:S01]  /*6d50*/  @!UP0 UMOV UR4, UR9 ;  /* 0x0000000900048c82 */ /* 0x000fe20008000000 */
[----:B---3--:R-:W-:Y:S02]  /*6d60*/  @!UP0 UISETP.NE.AND UP2, UPT, UR5, 0x1, UPT ;  /* 0x000000010500888c */ /* 0x008fe4000bf45270 */
[----:B------:R-:W-:Y:S01]  /*6d70*/  @!UP0 USHF.R.U32.HI UR4, URZ, UR17, UR4 ;  /* 0x00000011ff048299 */ /* 0x000fe20008011604 */
[----:B------:R-:W-:Y:S02]  /*6d80*/  @!UP0 UMOV UR6, UR7 ;  /* 0x0000000700068c82 */ /* 0x000fe40008000000 */
[----:B----4-:R-:W-:Y:S02]  /*6d90*/  @!UP0 USHF.R.U32.HI UR6, URZ, UR10, UR6 ;  /* 0x0000000aff068299 */ /* 0x010fe40008011606 */
[----:B------:R-:W-:Y:S02]  /*6da0*/  @!UP0 USEL UR7, UR37, UR4, !UP2 ;  /* 0x0000000425078287 */ /* 0x000fe4000d000000 */
[----:B------:R-:W-:Y:S04]  /*6db0*/  @!UP0 USEL UR6, UR36, UR6, !UP1 ;  /* 0x0000000624068287 */ /* 0x000fe8000c800000 */
[----:B------:R-:W-:Y:S02]  /*6dc0*/  @!UP0 UIADD3 UR4, UPT, UPT, -UR7, UR6, URZ ;  /* 0x0000000607048290 */ /* 0x000fe4000fffe1ff */
[----:B------:R-:W-:Y:S02]  /*6dd0*/  @!UP0 UIADD3 UR6, UPT, UPT, UR7, -UR6, URZ ;  /* 0x8000000607068290 */ /* 0x000fe4000fffe0ff */
[----:B------:R-:W-:Y:S02]  /*6de0*/  @!UP0 UIMAD UR37, UR4, UR5, UR37 ;  /* 0x00000005042582a4 */ /* 0x000fe4000f8e0225 */
[----:B------:R-:W-:Y:S01]  /*6df0*/  @!UP0 UIMAD UR36, UR6, UR18, UR36 ;  /* 0x00000012062482a4 */ /* 0x000fe2000f8e0224 */
[----:B------:R-:W-:Y:S11]  /*6e00*/  @!P0 BRA `(.L_x_105) ;  /* 0x00000000007c8947 */ /* 0x000ff60003800000 */
[----:B------:R-:W2:Y:S01]  /*6e10*/  LDCU.64 UR8, c[0x4][0x80] ;  /* 0x01001000ff0877ac */ /* 0x000ea20008000a00 */
[----:B------:R-:W-:Y:S01]  /*6e20*/  MOV R2, 0x0 ;  /* 0x0000000000027802 */ /* 0x000fe20000000f00 */
[----:B------:R-:W-:Y:S02]  /*6e30*/  HFMA2 R12, -RZ, RZ, 0, 5.9604644775390625e-08 ;  /* 0x00000001ff0c7431 */ /* 0x000fe400000001ff */
[----:B------:R-:W-:Y:S01]  /*6e40*/  IMAD.MOV.U32 R8, RZ, RZ, 0x70 ;  /* 0x00000070ff087424 */ /* 0x000fe200078e00ff */
[----:B------:R3:W4:Y:S01]  /*6e50*/  LDC.64 R14, c[0x4][R2] ;  /* 0x01000000020e7b82 */ /* 0x0007220000000a00 */
[----:B------:R-:W1:Y:S01]  /*6e60*/  LDCU.64 UR6, c[0x4][0x88] ;  /* 0x01001100ff0677ac */ /* 0x000e620008000a00 */
[----:B------:R-:W-:Y:S01]  /*6e70*/  IMAD.MOV.U32 R13, RZ, RZ, RZ ;  /* 0x000000ffff0d7224 */ /* 0x000fe200078e00ff */
[----:B------:R-:W1:Y:S01]  /*6e80*/  LDCU.64 UR4, c[0x4][0x8] ;  /* 0x01000100ff0477ac */ /* 0x000e620008000a00 */
[----:B--2---:R-:W-:Y:S01]  /*6e90*/  MOV R5, UR9 ;  /* 0x0000000900057c02 */ /* 0x004fe20008000f00 */
[----:B------:R-:W-:Y:S01]  /*6ea0*/  IMAD.U32 R4, RZ, RZ, UR8 ;  /* 0x00000008ff047e24 */ /* 0x000fe2000f8e00ff */
[----:B-1----:R-:W-:Y:S01]  /*6eb0*/  MOV R7, UR7 ;  /* 0x0000000700077c02 */ /* 0x002fe20008000f00 */
[----:B------:R-:W-:Y:S01]  /*6ec0*/  IMAD.U32 R6, RZ, RZ, UR6 ;  /* 0x00000006ff067e24 */ /* 0x000fe2000f8e00ff */
[----:B------:R-:W-:Y:S01]  /*6ed0*/  MOV R11, UR5 ;  /* 0x00000005000b7c02 */ /* 0x000fe20008000f00 */
[----:B------:R-:W-:Y:S02]  /*6ee0*/  IMAD.U32 R10, RZ, RZ, UR4 ;  /* 0x00000004ff0a7e24 */ /* 0x000fe4000f8e00ff */
[----:B------:R-:W-:Y:S07]  /*6ef0*/  LEPC R20, `(.L_x_106) ;  /* 0x000000001014794e */ /* 0x000fee0000000000 */
[----:B---345:R-:W-:Y:S05]  /*6f00*/  CALL.ABS.NOINC R14 ;  /* 0x000000000e007343 */ /* 0x038fea0003c00000 */
.L_x_106:
[----:B------:R-:W1:Y:S01]  /*6f10*/  LDCU.64 UR8, c[0x4][0x80] ;  /* 0x01001000ff0877ac */ /* 0x000e620008000a00 */
[----:B------:R-:W2:Y:S01]  /*6f20*/  LDC.64 R2, c[0x4][R2] ;  /* 0x0100000002027b82 */ /* 0x000ea20000000a00 */
[----:B------:R-:W-:Y:S02]  /*6f30*/  HFMA2 R12, -RZ, RZ, 0, 5.9604644775390625e-08 ;  /* 0x00000001ff0c7431 */ /* 0x000fe400000001ff */
[----:B------:R-:W-:Y:S02]  /*6f40*/  IMAD.MOV.U32 R8, RZ, RZ, 0x70 ;  /* 0x00000070ff087424 */ /* 0x000fe400078e00ff */
[----:B------:R-:W-:Y:S01]  /*6f50*/  IMAD.MOV.U32 R13, RZ, RZ, RZ ;  /* 0x000000ffff0d7224 */ /* 0x000fe200078e00ff */
[----:B------:R-:W3:Y:S01]  /*6f60*/  LDCU.64 UR6, c[0x4][0x88] ;  /* 0x01001100ff0677ac */ /* 0x000ee20008000a00 */
[----:B------:R-:W4:Y:S01]  /*6f70*/  LDCU.64 UR4, c[0x4][0x8] ;  /* 0x01000100ff0477ac */ /* 0x000f220008000a00 */
[----:B-1----:R-:W-:Y:S02]  /*6f80*/  MOV R4, UR8 ;  /* 0x0000000800047c02 */ /* 0x002fe40008000f00 */
[----:B------:R-:W-:Y:S02]  /*6f90*/  MOV R5, UR9 ;  /* 0x0000000900057c02 */ /* 0x000fe40008000f00 */
[----:B---3--:R-:W-:Y:S01]  /*6fa0*/  MOV R7, UR7 ;  /* 0x0000000700077c02 */ /* 0x008fe20008000f00 */
[----:B------:R-:W-:Y:S01]  /*6fb0*/  IMAD.U32 R6, RZ, RZ, UR6 ;  /* 0x00000006ff067e24 */ /* 0x000fe2000f8e00ff */
[----:B----4-:R-:W-:Y:S01]  /*6fc0*/  MOV R11, UR5 ;  /* 0x00000005000b7c02 */ /* 0x010fe20008000f00 */
[----:B------:R-:W-:Y:S02]  /*6fd0*/  IMAD.U32 R10, RZ, RZ, UR4 ;  /* 0x00000004ff0a7e24 */ /* 0x000fe4000f8e00ff */
[----:B------:R-:W-:Y:S07]  /*6fe0*/  LEPC R20, `(.L_x_105) ;  /* 0x000000001014794e */ /* 0x000fee0000000000 */
[----:B--2---:R-:W-:Y:S05]  /*6ff0*/  CALL.ABS.NOINC R2 ;  /* 0x0000000002007343 */ /* 0x004fea0003c00000 */
.L_x_105:
[----:B------:R-:W-:Y:S05]  /*7000*/  BSYNC.RECONVERGENT B6 ;  /* 0x0000000000067941 */ /* 0x000fea0003800200 */
.L_x_104:
[----:B------:R-:W-:Y:S01]  /*7010*/  R2UR UR4, R85 ;  /* 0x00000000550472ca */ /* 0x000fe200000e0000 */
[----:B------:R-:W-:Y:S01]  /*7020*/  UISETP.NE.U32.AND UP0, UPT, UR62, URZ, UPT ;  /* 0x000000ff3e00728c */ /* 0x000fe2000bf05070 */
[----:B------:R-:W-:Y:S02]  /*7030*/  ISETP.NE.U32.AND P4, PT, R78, RZ, PT ;  /* 0x000000ff4e00720c */ /* 0x000fe40003f85070 */
[----:B------:R-:W-:Y:S01]  /*7040*/  ISETP.NE.U32.AND P2, PT, RZ, UR54, PT ;  /* 0x00000036ff007c0c */ /* 0x000fe2000bf45070 */
[----:B------:R-:W-:Y:S01]  /*7050*/  UISETP.NE.AND.EX UP1, UPT, UR63, URZ, UPT, UP0 ;  /* 0x000000ff3f00728c */ /* 0x000fe2000bf25300 */
[----:B------:R-:W-:Y:S01]  /*7060*/  ISETP.NE.AND.EX P4, PT, R79, RZ, PT, P4 ;  /* 0x000000ff4f00720c */ /* 0x000fe20003f85340 */
[----:B------:R-:W-:Y:S01]  /*7070*/  UPLOP3.LUT UP0, UPT, UPT, UPT, UPT, 0x40, 0x4 ;  /* 0x000000000004789c */ /* 0x000fe20003f0e870 */
[----:B------:R-:W-:Y:S05]  /*7080*/  ISETP.NE.AND.EX P2, PT, RZ, UR55, PT, P2 ;  /* 0x00000037ff007c0c */ /* 0x000fea000bf45320 */
[----:B------:R-:W-:Y:S06]  /*7090*/  UISETP.NE.AND UP2, UPT, UR4, URZ, UPT ;  /* 0x000000ff0400728c */ /* 0x000fec000bf45270 */
[----:B------:R-:W-:Y:S05]  /*70a0*/  PLOP3.LUT P1, PT, PT, PT, UP2, 0x80, 0x8 ;  /* 0x000000000008781c */ /* 0x000fea0003f2f028 */
[----:B------:R-:W-:Y:S06]  /*70b0*/  @UP2 UPLOP3.LUT UP0, UPT, UPT, UPT, UP1, 0x80, 0x8 ;  /* 0x000000000008289c */ /* 0x000fec0003f0f010 */
[----:B------:R-:W-:Y:S01]  /*70c0*/  PLOP3.LUT P0, PT, PT, PT, UP0, 0x80, 0x8 ;  /* 0x000000000008781c */ /* 0x000fe20003f0f008 */
[----:B------:R-:W-:Y:S01]  /*70d0*/  @!UPT UIADD3 URZ, UPT, UPT, URZ, URZ, URZ ;  /* 0x000000fffffff290 */ /* 0x000fe2000fffe0ff */
[----:B------:R-:W-:Y:S11]  /*70e0*/  BRA.U !UP1, `(.L_x_107) ;  /* 0x00000001093c7547 */ /* 0x000ff6000b800000 */
[----:B------:R-:W-:Y:S01]  /*70f0*/  UISETP.NE.U32.AND UP0, UPT, UR54, URZ, UPT ;  /* 0x000000ff3600728c */ /* 0x000fe2000bf05070 */
[----:B-1----:R-:W-:Y:S01]  /*7100*/  HFMA2 R0, -RZ, RZ, 0, 5.9604644775390625e-08 ;  /* 0x00000001ff007431 */ /* 0x002fe200000001ff */
[----:B------:R-:W1:Y:S01]  /*7110*/  LDCU.64 UR8, c[0x0][0x358] ;  /* 0x00006b00ff0877ac */ /* 0x000e620008000a00 */
[----:B------:R-:W-:Y:S01]  /*7120*/  IMAD.MOV.U32 R80, RZ, RZ, 0x1 ;  /* 0x00000001ff507424 */ /* 0x000fe200078e00ff */
[----:B------:R-:W-:Y:S06]  /*7130*/  UISETP.NE.AND.EX UP0, UPT, UR55, URZ, UPT, UP0 ;  /* 0x000000ff3700728c */ /* 0x000fec000bf05300 */
[----:B------:R-:W-:Y:S05]  /*7140*/  PLOP3.LUT P3, PT, PT, PT, UP0, 0x80, 0x8 ;  /* 0x000000000008781c */ /* 0x000fea0003f6f008 */
[----:B------:R-:W2:Y:S01]  /*7150*/  @UP0 LDCU.64 UR4, c[0x0][0xc88] ;  /* 0x00019100ff0407ac */ /* 0x000ea20008000a00 */
[----:B------:R-:W-:Y:S07]  /*7160*/  @UP0 UIMAD UR6, UR52, UR62, URZ ;  /* 0x0000003e340602a4 */ /* 0x000fee000f8e02ff */
[----:B------:R-:W-:Y:S01]  /*7170*/  @!P3 PRMT R80, R0, 0x7610, R80 ;  /* 0x000076100050b816 */ /* 0x000fe20000000050 */
[----:B--2---:R-:W-:Y:S06]  /*7180*/  @UP0 UIMAD.WIDE UR4, UR6, 0x4, UR4 ;  /* 0x00000004060408a5 */ /* 0x004fec000f8e0204 */
[----:B------:R-:W-:Y:S01]  /*7190*/  IMAD.U32 R2, RZ, RZ, UR4 ;  /* 0x00000004ff027e24 */ /* 0x000fe2000f8e00ff */
[----:B------:R-:W-:Y:S04]  /*71a0*/  MOV R3, UR5 ;  /* 0x0000000500037c02 */ /* 0x000fe80008000f00 */
[----:B------:R-:W2:Y:S01]  /*71b0*/  @!UP0 LDCU UR4, c[0x0][0xc80] ;  /* 0x00019000ff0487ac */ /* 0x000ea20008000800 */
[----:B-1---5:R3:W5:Y:S02]  /*71c0*/  @P3 LDG.E R41, desc[UR8][R2.64] ;  /* 0x0000000802293981 */ /* 0x022764000c1e1900 */
[----:B--23--:R-:W-:Y:S02]  /*71d0*/  @!P3 IMAD.U32 R41, RZ, RZ, UR4 ;  /* 0x00000004ff29be24 */ /* 0x00cfe4000f8e00ff */
.L_x_107:
[----:B------:R-:W-:Y:S05]  /*71e0*/  @!P4 BRA `(.L_x_108) ;  /* 0x000000000024c947 */ /* 0x000fea0003800000 */
[----:B------:R-:W-:Y:S01]  /*71f0*/  ISETP.NE.U32.AND P3, PT, R76, RZ, PT ;  /* 0x000000ff4c00720c */ /* 0x000fe20003f65070 */
[----:B------:R-:W2:Y:S03]  /*7200*/  LDCU.64 UR4, c[0x0][0x358] ;  /* 0x00006b00ff0477ac */ /* 0x000ea60008000a00 */
[----:B------:R-:W-:Y:S11]  /*7210*/  ISETP.NE.AND.EX P3, PT, R77, RZ, PT, P3 ;  /* 0x000000ff4d00720c */ /* 0x000ff60003f65330 */
[----:B------:R-:W-:Y:S02]  /*7220*/  @!UPT UIADD3 URZ, UPT, UPT, URZ, URZ, URZ ;  /* 0x000000fffffff290 */ /* 0x000fe4000fffe0ff */
[----:B------:R-:W3:Y:S01]  /*7230*/  @P3 LDC.64 R2, c[0x0][0xca8] ;  /* 0x00032a00ff023b82 */ /* 0x000ee20000000a00 */
[----:B-1----:R-:W-:Y:S04]  /*7240*/  @P3 IMAD R0, R78, UR52, RZ ;  /* 0x000000344e003c24 */ /* 0x002fe8000f8e02ff */
[----:B---3--:R-:W-:Y:S05]  /*7250*/  @P3 IMAD.WIDE R2, R0, 0x4, R2 ;  /* 0x0000000400023825 */ /* 0x008fea00078e0202 */
[----:B--2--5:R2:W5:Y:S02]  /*7260*/  @P3 LDG.E R38, desc[UR4][R2.64] ;  /* 0x0000000402263981 */ /* 0x024564000c1e1900 */
[----:B--2---:R-:W3:Y:S02]  /*7270*/  @!P3 LDC R38, c[0x0][0xca0] ;  /* 0x00032800ff26bb82 */ /* 0x004ee40000000800 */
.L_x_108:
[----:B-----5:R-:W-:Y:S01]  /*7280*/  FSETP.NEU.AND P3, PT, R41, RZ, PT ;  /* 0x000000ff2900720b */ /* 0x020fe20003f6d000 */
[----:B------:R-:W-:Y:S01]  /*7290*/  BSSY B1, `(.L_x_109) ;  /* 0x0000039000017945 */ /* 0x000fe20003800000 */
[----:B------:R-:W-:Y:S01]  /*72a0*/  SEL R3, RZ, 0xffffffff, P2 ;  /* 0xffffffffff037807 */ /* 0x000fe20001000000 */
[----:B------:R-:W-:Y:S01]  /*72b0*/  IMAD.MOV.U32 R47, RZ, RZ, 0x1 ;  /* 0x00000001ff2f7424 */ /* 0x000fe200078e00ff */
[----:B------:R-:W-:Y:S01]  /*72c0*/  @P1 LOP3.LUT P2, RZ, R80, 0xff, RZ, 0xc0, !PT ;  /* 0x000000ff50ff1812 */ /* 0x000fe2000784c0ff */
[----:B------:R-:W-:Y:S01]  /*72d0*/  IMAD R39, R36, 0x80, R37 ;  /* 0x0000008024277824 */ /* 0x000fe200078e0225 */
[----:B------:R-:W-:Y:S01]  /*72e0*/  @P1 SEL R2, RZ, 0xffffffff, P3 ;  /* 0xffffffffff021807 */ /* 0x000fe20001800000 */
[----:B------:R-:W-:Y:S01]  /*72f0*/  IMAD R89, R96, -0x10, R94 ;  /* 0xfffffff060597824 */ /* 0x000fe200078e025e */
[----:B------:R-:W-:Y:S01]  /*7300*/  LOP3.LUT R92, R92, 0x1, RZ, 0x3c, !PT ;  /* 0x000000015c5c7812 */ /* 0x000fe200078e3cff */
[----:B------:R-:W-:Y:S01]  /*7310*/  IMAD.MOV.U32 R46, RZ, RZ, RZ ;  /* 0x000000ffff2e7224 */ /* 0x000fe200078e00ff */
[----:B------:R-:W-:Y:S02]  /*7320*/  @P0 SEL R2, R3, R2, !P2 ;  /* 0x0000000203020207 */ /* 0x000fe40005000000 */
[----:B------:R-:W-:Y:S02]  /*7330*/  CS2R R74, SRZ ;  /* 0x00000000004a7805 */ /* 0x000fe4000001ff00 */
[----:B------:R-:W-:Y:S02]  /*7340*/  LEA R99, R36, UR43, 0x3 ;  /* 0x0000002b24637c11 */ /* 0x000fe4000f8e18ff */
[----:B------:R-:W-:Y:S02]  /*7350*/  CS2R R72, SRZ ;  /* 0x0000000000487805 */ /* 0x000fe4000001ff00 */
[----:B------:R-:W-:Y:S02]  /*7360*/  @P1 LOP3.LUT R2, R2, 0x1, RZ, 0xc0, !PT ;  /* 0x0000000102021812 */ /* 0x000fe400078ec0ff */
[----:B------:R-:W-:Y:S02]  /*7370*/  CS2R R66, SRZ ;  /* 0x0000000000427805 */ /* 0x000fe4000001ff00 */
[----:B-1----:R-:W-:Y:S02]  /*7380*/  SHF.L.U32 R0, R91, 0x1f, RZ ;  /* 0x0000001f5b007819 */ /* 0x002fe400000006ff */
[----:B------:R-:W-:Y:S02]  /*7390*/  CS2R R64, SRZ ;  /* 0x0000000000407805 */ /* 0x000fe4000001ff00 */
[----:B------:R-:W-:Y:S02]  /*73a0*/  ISETP.NE.U32.OR P5, PT, R2, 0x1, !P1 ;  /* 0x000000010200780c */ /* 0x000fe40004fa5470 */
[----:B------:R-:W-:Y:S02]  /*73b0*/  CS2R R58, SRZ ;  /* 0x00000000003a7805 */ /* 0x000fe4000001ff00 */
[----:B------:R-:W-:Y:S02]  /*73c0*/  PLOP3.LUT P2, PT, PT, PT, UP1, 0x80, 0x8 ;  /* 0x000000000008781c */ /* 0x000fe40003f4f018 */
[----:B------:R-:W-:Y:S02]  /*73d0*/  CS2R R56, SRZ ;  /* 0x0000000000387805 */ /* 0x000fe4000001ff00 */
[----:B------:R-:W-:Y:S02]  /*73e0*/  LOP3.LUT P4, R87, R80, 0xff, RZ, 0xc0, !PT ;  /* 0x000000ff50577812 */ /* 0x000fe4000788c0ff */
[----:B------:R-:W-:Y:S02]  /*73f0*/  CS2R R50, SRZ ;  /* 0x0000000000327805 */ /* 0x000fe4000001ff00 */
[----:B------:R-:W-:Y:S02]  /*7400*/  SEL R2, RZ, 0xffffffff, P3 ;  /* 0xffffffffff027807 */ /* 0x000fe40001800000 */
[----:B------:R-:W-:Y:S02]  /*7410*/  CS2R R48, SRZ ;  /* 0x0000000000307805 */ /* 0x000fe4000001ff00 */
[----:B------:R-:W-:Y:S02]  /*7420*/  P2R R98, PR, RZ, 0x20 ;  /* 0x00000020ff627803 */ /* 0x000fe40000000000 */
[----:B------:R-:W-:Y:S02]  /*7430*/  @P5 SHF.L.U32 R4, R92, 0x1f, RZ ;  /* 0x0000001f5c045819 */ /* 0x000fe400000006ff */
[----:B------:R-:W-:Y:S02]  /*7440*/  @P2 SEL R2, R3, R2, !P4 ;  /* 0x0000000203022207 */ /* 0x000fe40006000000 */
[----:B------:R-:W1:Y:S02]  /*7450*/  @P5 SYNCS.PHASECHK.TRANS64.TRYWAIT P1, [UR43+0x30], R4 ;  /* 0x00003004ff0055a7 */ /* 0x000e64000802112b */
[----:B------:R-:W-:Y:S04]  /*7460*/  LOP3.LUT R2, R2, 0x1, RZ, 0xc0, !PT ;  /* 0x0000000102027812 */ /* 0x000fe800078ec0ff */
[----:B------:R-:W-:Y:S04]  /*7470*/  ISETP.NE.U32.AND P2, PT, R2, 0x1, PT ;  /* 0x000000010200780c */ /* 0x000fe80003f45070 */
[----:B------:R-:W-:Y:S01]  /*7480*/  P2R R60, PR, RZ, 0x4 ;  /* 0x00000004ff3c7803 */ /* 0x000fe20000000000 */
[----:B------:R2:W4:Y:S01]  /*7490*/  SYNCS.PHASECHK.TRANS64.TRYWAIT P0, [R99+URZ+0xa0], R0 ;  /* 0x0000a000630075a7 */ /* 0x00052200080011ff */
[----:B-1----:R-:W-:Y:S01]  /*74a0*/  @P5 SEL R47, RZ, 0x1, !P1 ;  /* 0x00000001ff2f5807 */ /* 0x002fe20004800000 */
[----:B--2---:R-:W-:Y:S06]  /*74b0*/  @!P5 BRA `(.L_x_110) ;  /* 0x000000000058d947 */ /* 0x004fec0003800000 */
[----:B------:R-:W-:Y:S01]  /*74c0*/  IMAD.MOV.U32 R75, RZ, RZ, RZ ;  /* 0x000000ffff4b7224 */ /* 0x000fe200078e00ff */
[----:B------:R-:W-:Y:S01]  /*74d0*/  ISETP.NE.AND P1, PT, R47, RZ, PT ;  /* 0x000000ff2f00720c */ /* 0x000fe20003f25270 */
[----:B------:R-:W-:Y:S01]  /*74e0*/  BSSY B0, `(.L_x_111) ;  /* 0x000000c000007945 */ /* 0x000fe20003800000 */
[----:B------:R-:W-:Y:S02]  /*74f0*/  CS2R R50, SRZ ;  /* 0x0000000000327805 */ /* 0x000fe4000001ff00 */
[----:B------:R-:W-:Y:S02]  /*7500*/  CS2R R48, SRZ ;  /* 0x0000000000307805 */ /* 0x000fe4000001ff00 */
[----:B------:R-:W-:Y:S02]  /*7510*/  CS2R R58, SRZ ;  /* 0x00000000003a7805 */ /* 0x000fe4000001ff00 */
[----:B------:R-:W-:Y:S02]  /*7520*/  CS2R R56, SRZ ;  /* 0x0000000000387805 */ /* 0x000fe4000001ff00 */
[----:B------:R-:W-:Y:S02]  /*7530*/  CS2R R66, SRZ ;  /* 0x0000000000427805 */ /* 0x000fe4000001ff00 */
[----:B------:R-:W-:Y:S02]  /*7540*/  CS2R R64, SRZ ;  /* 0x0000000000407805 */ /* 0x000fe4000001ff00 */
[----:B------:R-:W-:Y:S01]  /*7550*/  CS2R R72, SRZ ;  /* 0x0000000000487805 */ /* 0x000fe2000001ff00 */
[----:B------:R-:W-:Y:S06]  /*7560*/  @P1 BRA `(.L_x_112) ;  /* 0x00000000000c1947 */ /* 0x000fec0003800000 */
[----:B------:R-:W-:Y:S04]  /*7570*/  SHF.L.U32 R3, R92, 0x1f, RZ ;  /* 0x0000001f5c037819 */ /* 0x000fe800000006ff */
[----:B------:R-:W1:Y:S02]  /*7580*/  SYNCS.PHASECHK.TRANS64.TRYWAIT P1, [UR43+0x30], R3 ;  /* 0x00003003ff0075a7 */ /* 0x000e64000802112b */
[----:B-1----:R-:W-:Y:S05]  /*7590*/  @!P1 BRA `(.L_x_113) ;  /* 0x0000003c009c9947 */ /* 0x002fea0003800000 */
.L_x_112:
[----:B------:R-:W-:Y:S05]  /*75a0*/  BSYNC B0 ;  /* 0x0000000000007941 */ /* 0x000fea0003800000 */
.L_x_111:
[----:B------:R-:W-:Y:S01]  /*75b0*/  ISETP.NE.AND P1, PT, R60, RZ, PT ;  /* 0x000000ff3c00720c */ /* 0x000fe20003f25270 */
[----:B------:R-:W-:Y:S11]  /*75c0*/  HFMA2 R46, -RZ, RZ, 0, 5.9604644775390625e-08 ;  /* 0x00000001ff2e7431 */ /* 0x000ff600000001ff */
[----:B------:R-:W-:Y:S01]  /*75d0*/  @!UPT UIADD3 URZ, UPT, UPT, URZ, URZ, URZ ;  /* 0x000000fffffff290 */ /* 0x000fe2000fffe0ff */
[----:B------:R2:W1:Y:S04]  /*75e0*/  @P1 LDS.128 R48, [R95] ;  /* 0x000000005f301984 */ /* 0x0004680000000c00 */
[----:B------:R2:W1:Y:S04]  /*75f0*/  @P1 LDS.128 R56, [R94+0x10] ;  /* 0x000010005e381984 */ /* 0x0004680000000c00 */
[----:B------:R2:W1:Y:S04]  /*7600*/  @P1 LDS.128 R64, [R93+0x20] ;  /* 0x000020005d401984 */ /* 0x0004680000000c00 */
[----:B------:R2:W1:Y:S02]  /*7610*/  @P1 LDS.128 R72, [R89+0x30] ;  /* 0x0000300059481984 */ /* 0x0004640000000c00 */
.L_x_110:
[----:B------:R-:W-:Y:S05]  /*7620*/  BSYNC B1 ;  /* 0x0000000000017941 */ /* 0x000fea0003800000 */
.L_x_109:
[----:B-1----:R-:W-:Y:S04]  /*7630*/  SHF.R.U32.HI R2, RZ, 0x15, R39 ;  /* 0x00000015ff027819 */ /* 0x002fe80000011627 */
[----:B------:R-:W-:Y:S01]  /*7640*/  LOP3.LUT P1, RZ, R2, 0x3, R81, 0x48, !PT ;  /* 0x0000000302ff7812 */ /* 0x000fe20007824851 */
[----:B------:R-:W-:Y:S01]  /*7650*/  @!UPT UIADD3 URZ, UPT, UPT, URZ, URZ, URZ ;  /* 0x000000fffffff290 */ /* 0x000fe2000fffe0ff */
[----:B----4-:R-:W-:Y:S11]  /*7660*/  @P0 BRA `(.L_x_114) ;  /* 0x0000000000080947 */ /* 0x010ff60003800000 */
[----:B------:R-:W1:Y:S02]  /*7670*/  SYNCS.PHASECHK.TRANS64.TRYWAIT P0, [R99+URZ+0xa0], R0 ;  /* 0x0000a000630075a7 */ /* 0x000e6400080011ff */
[----:B-1----:R-:W-:Y:S05]  /*7680*/  @!P0 BRA `(.L_x_115) ;  /* 0x0000003c00788947 */ /* 0x002fea0003800000 */
.L_x_114:
[----:B------:R-:W-:Y:S05]  /*7690*/  @!P1 BRA `(.L_x_116) ;  /* 0x0000000000409947 */ /* 0x000fea0003800000 */
[----:B------:R-:W4:Y:S01]  /*76a0*/  LDCU.64 UR8, c[0x4][0x70] ;  /* 0x01000e00ff0877ac */ /* 0x000f220008000a00 */
[----:B------:R-:W-:Y:S01]  /*76b0*/  MOV R3, 0x0 ;  /* 0x0000000000037802 */ /* 0x000fe20000000f00 */
[----:B------:R-:W-:Y:S02]  /*76c0*/  HFMA2 R12, -RZ, RZ, 0, 5.9604644775390625e-08 ;  /* 0x00000001ff0c7431 */ /* 0x000fe400000001ff */
[----:B------:R-:W-:Y:S02]  /*76d0*/  IMAD.MOV.U32 R8, RZ, RZ, 0x192 ;  /* 0x00000192ff087424 */ /* 0x000fe400078e00ff */
[----:B------:R-:W-:Y:S01]  /*76e0*/  IMAD.MOV.U32 R13, RZ, RZ, RZ ;  /* 0x000000ffff0d7224 */ /* 0x000fe200078e00ff */
[----:B------:R-:W5:Y:S01]  /*76f0*/  LDCU.64 UR6, c[0x4][0x78] ;  /* 0x01000f00ff0677ac */ /* 0x000f620008000a00 */
[----:B------:R-:W1:Y:S01]  /*7700*/  LDC.64 R2, c[0x4][R3] ;  /* 0x0100000003027b82 */ /* 0x000e620000000a00 */
[----:B------:R-:W2:Y:S01]  /*7710*/  LDCU.64 UR4, c[0x4][0x10] ;  /* 0x01000200ff0477ac */ /* 0x000ea20008000a00 */
[----:B----4-:R-:W-:Y:S01]  /*7720*/  MOV R5, UR9 ;  /* 0x0000000900057c02 */ /* 0x010fe20008000f00 */
[----:B------:R-:W-:Y:S01]  /*7730*/  IMAD.U32 R4, RZ, RZ, UR8 ;  /* 0x00000008ff047e24 */ /* 0x000fe2000f8e00ff */
[----:B-----5:R-:W-:Y:S01]  /*7740*/  MOV R7, UR7 ;  /* 0x0000000700077c02 */ /* 0x020fe20008000f00 */
[----:B------:R-:W-:Y:S01]  /*7750*/  IMAD.U32 R6, RZ, RZ, UR6 ;  /* 0x00000006ff067e24 */ /* 0x000fe2000f8e00ff */
[----:B--2---:R-:W-:Y:S01]  /*7760*/  MOV R11, UR5 ;  /* 0x00000005000b7c02 */ /* 0x004fe20008000f00 */
[----:B------:R-:W-:Y:S02]  /*7770*/  IMAD.U32 R10, RZ, RZ, UR4 ;  /* 0x00000004ff0a7e24 */ /* 0x000fe4000f8e00ff */
[----:B------:R-:W-:Y:S07]  /*7780*/  LEPC R20, `(.L_x_116) ;  /* 0x000000001014794e */ /* 0x000fee0000000000 */
[----:B-1-3--:R-:W-:Y:S05]  /*7790*/  CALL.ABS.NOINC R2 ;  /* 0x0000000002007343 */ /* 0x00afea0003c00000 */
.L_x_116:
[C---:B------:R-:W-:Y:S01]  /*77a0*/  SHF.L.U32 R40, R48.reuse, 0x10, RZ ;  /* 0x0000001030287819 */ /* 0x040fe200000006ff */
[----:B------:R-:W-:Y:S05]  /*77b0*/  WARPSYNC.ALL ;  /* 0x0000000000007948 */ /* 0x000fea0003800000 */
[----:B------:R-:W-:Y:S01]  /*77c0*/  R2UR UR4, R39 ;  /* 0x00000000270472ca */ /* 0x000fe200000e0000 */
[----:B------:R-:W-:Y:S01]  /*77d0*/  BSSY.RECONVERGENT B0, `(.L_x_117) ;  /* 0x0000088000007945 */ /* 0x000fe20003800200 */
[----:B------:R-:W-:Y:S02]  /*77e0*/  LOP3.LUT R43, R48, 0xffff0000, RZ, 0xc0, !PT ;  /* 0xffff0000302b7812 */ /* 0x000fe400078ec0ff */
[----:B------:R-:W-:Y:S02]  /*77f0*/  SHF.L.U32 R42, R49, 0x10, RZ ;  /* 0x00000010312a7819 */ /* 0x000fe400000006ff */
[----:B------:R-:W-:Y:S02]  /*7800*/  SHF.L.U32 R45, R51, 0x10, RZ ;  /* 0x00000010332d7819 */ /* 0x000fe400000006ff */
[----:B------:R-:W-:Y:S02]  /*7810*/  LOP3.LUT R44, R75, 0xffff0000, RZ, 0xc0, !PT ;  /* 0xffff00004b2c7812 */ /* 0x000fe400078ec0ff */
[----:B------:R-:W-:Y:S03]  /*7820*/  ISETP.NE.AND P0, PT, R97, RZ, PT ;  /* 0x000000ff6100720c */ /* 0x000fe60003f05270 */
[----:B------:R-:W1:Y:S02]  /*7830*/  LDTM.x32 R4, tmem[UR4] ;  /* 0x00000004000479ee */ /* 0x000e6400082c0000 */
[C---:B-1-3--:R-:W-:Y:S01]  /*7840*/  FMUL R0, R38.reuse, R4 ;  /* 0x0000000426007220 */ /* 0x04afe20000400000 */
[C---:B------:R-:W-:Y:S01]  /*7850*/  FMUL R2, R38.reuse, R5 ;  /* 0x0000000526027220 */ /* 0x040fe20000400000 */
[C---:B------:R-:W-:Y:S01]  /*7860*/  FMUL R3, R38.reuse, R6 ;  /* 0x0000000626037220 */ /* 0x040fe20000400000 */
[----:B------:R-:W-:Y:S01]  /*7870*/  FMUL R7, R38, R7 ;  /* 0x0000000726077220 */ /* 0x000fe20000400000 */
[----:B------:R-:W-:Y:S01]  /*7880*/  FFMA R0, R41, R40, R0 ;  /* 0x0000002829007223 */ /* 0x000fe20000000000 */
[----:B------:R-:W-:Y:S01]  /*7890*/  LOP3.LUT R40, R49, 0xffff0000, RZ, 0xc0, !PT ;  /* 0xffff000031287812 */ /* 0x000fe200078ec0ff */
[C---:B------:R-:W-:Y:S01]  /*78a0*/  FFMA R2, R41.reuse, R43, R2 ;  /* 0x0000002b29027223 */ /* 0x040fe20000000002 */
[C---:B------:R-:W-:Y:S01]  /*78b0*/  SHF.L.U32 R43, R50.reuse, 0x10, RZ ;  /* 0x00000010322b7819 */ /* 0x040fe200000006ff */
[C---:B------:R-:W-:Y:S01]  /*78c0*/  FFMA R3, R41.reuse, R42, R3 ;  /* 0x0000002a29037223 */ /* 0x040fe20000000003 */
[----:B------:R-:W-:Y:S01]  /*78d0*/  LOP3.LUT R42, R50, 0xffff0000, RZ, 0xc0, !PT ;  /* 0xffff0000322a7812 */ /* 0x000fe200078ec0ff */
[----:B------:R-:W-:Y:S01]  /*78e0*/  FMUL R4, R38, R8 ;  /* 0x0000000826047220 */ /* 0x000fe20000400000 */
[----:B------:R-:W-:Y:S01]  /*78f0*/  F2FP.BF16.F32.PACK_AB R52, R2, R0 ;  /* 0x000000000234723e */ /* 0x000fe200000010ff */
[----:B------:R-:W-:Y:S01]  /*7900*/  FFMA R7, R41, R40, R7 ;  /* 0x0000002829077223 */ /* 0x000fe20000000007 */
[----:B------:R-:W-:Y:S01]  /*7910*/  LOP3.LUT R40, R51, 0xffff0000, RZ, 0xc0, !PT ;  /* 0xffff000033287812 */ /* 0x000fe200078ec0ff */
[C---:B------:R-:W-:Y:S01]  /*7920*/  FMUL R5, R38.reuse, R9 ;  /* 0x0000000926057220 */ /* 0x040fe20000400000 */
[C---:B------:R-:W-:Y:S01]  /*7930*/  FMUL R6, R38.reuse, R10 ;  /* 0x0000000a26067220 */ /* 0x040fe20000400000 */
[----:B------:R-:W-:Y:S01]  /*7940*/  FMUL R11, R38, R11 ;  /* 0x0000000b260b7220 */ /* 0x000fe20000400000 */
[----:B------:R-:W-:Y:S01]  /*7950*/  F2FP.BF16.F32.PACK_AB R53, R7, R3 ;  /* 0x000000030735723e */ /* 0x000fe200000010ff */
[C---:B------:R-:W-:Y:S01]  /*7960*/  FFMA R4, R41.reuse, R43, R4 ;  /* 0x0000002b29047223 */ /* 0x040fe20000000004 */
[C---:B------:R-:W-:Y:S01]  /*7970*/  SHF.L.U32 R43, R56.reuse, 0x10, RZ ;  /* 0x00000010382b7819 */ /* 0x040fe200000006ff */
[----:B------:R-:W-:Y:S01]  /*7980*/  FFMA R5, R41, R42, R5 ;  /* 0x0000002a29057223 */ /* 0x000fe20000000005 */
[----:B------:R-:W-:Y:S01]  /*7990*/  LOP3.LUT R42, R57, 0xffff0000, RZ, 0xc0, !PT ;  /* 0xffff0000392a7812 */ /* 0x000fe200078ec0ff */
[----:B------:R-:W-:Y:S01]  /*79a0*/  FFMA R6, R41, R45, R6 ;  /* 0x0000002d29067223 */ /* 0x000fe20000000006 */
[----:B------:R-:W-:Y:S01]  /*79b0*/  SHF.L.U32 R45, R57, 0x10, RZ ;  /* 0x00000010392d7819 */ /* 0x000fe200000006ff */
[----:B------:R-:W-:Y:S01]  /*79c0*/  FFMA R11, R41, R40, R11 ;  /* 0x00000028290b7223 */ /* 0x000fe2000000000b */
[----:B------:R-:W-:Y:S01]  /*79d0*/  LOP3.LUT R40, R56, 0xffff0000, RZ, 0xc0, !PT ;  /* 0xffff000038287812 */ /* 0x000fe200078ec0ff */
[C---:B------:R-:W-:Y:S01]  /*79e0*/  FMUL R8, R38.reuse, R12 ;  /* 0x0000000c26087220 */ /* 0x040fe20000400000 */
[----:B------:R-:W-:Y:S01]  /*79f0*/  F2FP.BF16.F32.PACK_AB R54, R5, R4 ;  /* 0x000000040536723e */ /* 0x000fe200000010ff */
[C---:B------:R-:W-:Y:S01]  /*7a00*/  FMUL R9, R38.reuse, R13 ;  /* 0x0000000d26097220 */ /* 0x040fe20000400000 */
[----:B------:R-:W-:Y:S01]  /*7a10*/  F2FP.BF16.F32.PACK_AB R55, R11, R6 ;  /* 0x000000060b37723e */ /* 0x000fe200000010ff */
[C---:B------:R-:W-:Y:S01]  /*7a20*/  FMUL R10, R38.reuse, R14 ;  /* 0x0000000e260a7220 */ /* 0x040fe20000400000 */
[----:B------:R-:W-:Y:S01]  /*7a30*/  FMUL R15, R38, R15 ;  /* 0x0000000f260f7220 */ /* 0x000fe20000400000 */
[----:B------:R-:W-:Y:S01]  /*7a40*/  FFMA R8, R41, R43, R8 ;  /* 0x0000002b29087223 */ /* 0x000fe20000000008 */
[----:B------:R-:W-:Y:S01]  /*7a50*/  SHF.L.U32 R43, R59, 0x10, RZ ;  /* 0x000000103b2b7819 */ /* 0x000fe200000006ff */
[C---:B------:R-:W-:Y:S01]  /*7a60*/  FFMA R9, R41.reuse, R40, R9 ;  /* 0x0000002829097223 */ /* 0x040fe20000000009 */
[C---:B------:R-:W-:Y:S01]  /*7a70*/  SHF.L.U32 R40, R58.reuse, 0x10, RZ ;  /* 0x000000103a287819 */ /* 0x040fe200000006ff */
        /* <DEDUP_REMOVED lines=8> */
[----:B------:R-:W-:Y:S01]  /*7b00*/  FMUL R14, R38, R18 ;  /* 0x00000012260e7220 */ /* 0x000fe20000400000 */
[----:B------:R-:W-:Y:S01]  /*7b10*/  FFMA R12, R41, R40, R12 ;  /* 0x00000028290c7223 */ /* 0x000fe2000000000c */
[----:B------:R-:W-:Y:S01]  /*7b20*/  LOP3.LUT R40, R59, 0xffff0000, RZ, 0xc0, !PT ;  /* 0xffff00003b287812 */ /* 0x000fe200078ec0ff */
[C---:B------:R-:W-:Y:S01]  /*7b30*/  FFMA R13, R41.reuse, R42, R13 ;  /* 0x0000002a290d7223 */ /* 0x040fe2000000000d */
[----:B------:R-:W-:Y:S01]  /*7b40*/  LOP3.LUT R42, R64, 0xffff0000, RZ, 0xc0, !PT ;  /* 0xffff0000402a7812 */ /* 0x000fe200078ec0ff */
[----:B------:R-:W-:Y:S01]  /*7b50*/  FMUL R19, R38, R19 ;  /* 0x0000001326137220 */ /* 0x000fe20000400000 */
[----:B------:R-:W-:Y:S01]  /*7b60*/  FFMA R14, R41, R43, R14 ;  /* 0x0000002b290e7223 */ /* 0x000fe2000000000e */
[----:B------:R-:W-:Y:S01]  /*7b70*/  SHF.L.U32 R43, R64, 0x10, RZ ;  /* 0x00000010402b7819 */ /* 0x000fe200000006ff */
[----:B------:R1:W-:Y:S01]  /*7b80*/  STS.128 [R95], R52 ;  /* 0x000000345f007388 */ /* 0x0003e20000000c00 */
[----:B------:R-:W-:Y:S01]  /*7b90*/  F2FP.BF16.F32.PACK_AB R70, R13, R12 ;  /* 0x0000000c0d46723e */ /* 0x000fe200000010ff */
[C---:B------:R-:W-:Y:S01]  /*7ba0*/  FMUL R16, R38.reuse, R20 ;  /* 0x0000001426107220 */ /* 0x040fe20000400000 */
        /* <DEDUP_REMOVED lines=8> */
[C---:B------:R-:W-:Y:S01]  /*7c30*/  FFMA R17, R41.reuse, R42, R17 ;  /* 0x0000002a29117223 */ /* 0x040fe20000000011 */
[----:B------:R-:W-:Y:S01]  /*7c40*/  FFMA R18, R41, R45, R18 ;  /* 0x0000002d29127223 */ /* 0x000fe20000000012 */
[----:B------:R1:W-:Y:S01]  /*7c50*/  STS.128 [R94+0x10], R68 ;  /* 0x000010445e007388 */ /* 0x0003e20000000c00 */
[----:B------:R-:W-:Y:S01]  /*7c60*/  SHF.L.U32 R45, R67, 0x10, RZ ;  /* 0x00000010432d7819 */ /* 0x000fe200000006ff */
[----:B------:R-:W-:Y:S01]  /*7c70*/  FFMA R23, R41, R40, R23 ;  /* 0x0000002829177223 */ /* 0x000fe20000000017 */
[----:B------:R-:W-:Y:S01]  /*7c80*/  LOP3.LUT R40, R66, 0xffff0000, RZ, 0xc0, !PT ;  /* 0xffff000042287812 */ /* 0x000fe200078ec0ff */
[C---:B------:R-:W-:Y:S01]  /*7c90*/  FMUL R20, R38.reuse, R24 ;  /* 0x0000001826147220 */ /* 0x040fe20000400000 */
[----:B------:R-:W-:Y:S01]  /*7ca0*/  LOP3.LUT R42, R67, 0xffff0000, RZ, 0xc0, !PT ;  /* 0xffff0000432a7812 */ /* 0x000fe200078ec0ff */
[C---:B------:R-:W-:Y:S01]  /*7cb0*/  FMUL R21, R38.reuse, R25 ;  /* 0x0000001926157220 */ /* 0x040fe20000400000 */
[----:B------:R-:W-:Y:S01]  /*7cc0*/  F2FP.BF16.F32.PACK_AB R100, R17, R16 ;  /* 0x000000101164723e */ /* 0x000fe200000010ff */
[C---:B------:R-:W-:Y:S01]  /*7cd0*/  FMUL R22, R38.reuse, R26 ;  /* 0x0000001a26167220 */ /* 0x040fe20000400000 */
[----:B------:R-:W-:Y:S01]  /*7ce0*/  FMUL R27, R38, R27 ;  /* 0x0000001b261b7220 */ /* 0x000fe20000400000 */
[C---:B------:R-:W-:Y:S01]  /*7cf0*/  FFMA R20, R41.reuse, R43, R20 ;  /* 0x0000002b29147223 */ /* 0x040fe20000000014 */
[C---:B------:R-:W-:Y:S01]  /*7d00*/  FFMA R21, R41.reuse, R40, R21 ;  /* 0x0000002829157223 */ /* 0x040fe20000000015 */
[C---:B------:R-:W-:Y:S01]  /*7d10*/  FFMA R22, R41.reuse, R45, R22 ;  /* 0x0000002d29167223 */ /* 0x040fe20000000016 */
[----:B------:R-:W-:Y:S01]  /*7d20*/  FFMA R27, R41, R42, R27 ;  /* 0x0000002a291b7223 */ /* 0x000fe2000000001b */
[----:B------:R-:W-:Y:S01]  /*7d30*/  SHF.L.U32 R40, R72, 0x10, RZ ;  /* 0x0000001048287819 */ /* 0x000fe200000006ff */
[----:B------:R-:W-:Y:S01]  /*7d40*/  FMUL R24, R38, R28 ;  /* 0x0000001c26187220 */ /* 0x000fe20000400000 */
[----:B------:R-:W-:Y:S01]  /*7d50*/  LOP3.LUT R42, R72, 0xffff0000, RZ, 0xc0, !PT ;  /* 0xffff0000482a7812 */ /* 0x000fe200078ec0ff */
[C---:B------:R-:W-:Y:S01]  /*7d60*/  FMUL R25, R38.reuse, R29 ;  /* 0x0000001d26197220 */ /* 0x040fe20000400000 */
[----:B------:R-:W-:Y:S01]  /*7d70*/  SHF.L.U32 R43, R73, 0x10, RZ ;  /* 0x00000010492b7819 */ /* 0x000fe200000006ff */
[C---:B------:R-:W-:Y:S01]  /*7d80*/  FMUL R26, R38.reuse, R30 ;  /* 0x0000001e261a7220 */ /* 0x040fe20000400000 */
[C---:B------:R-:W-:Y:S01]  /*7d90*/  FFMA R24, R41.reuse, R40, R24 ;  /* 0x0000002829187223 */ /* 0x040fe20000000018 */
[----:B------:R-:W-:Y:S01]  /*7da0*/  FFMA R25, R41, R42, R25 ;  /* 0x0000002a29197223 */ /* 0x000fe20000000019 */
[----:B------:R-:W-:Y:S01]  /*7db0*/  LOP3.LUT R40, R73, 0xffff0000, RZ, 0xc0, !PT ;  /* 0xffff000049287812 */ /* 0x000fe200078ec0ff */
[----:B------:R-:W-:Y:S01]  /*7dc0*/  FFMA R26, R41, R43, R26 ;  /* 0x0000002b291a7223 */ /* 0x000fe2000000001a */
[----:B------:R-:W-:Y:S01]  /*7dd0*/  FMUL R31, R38, R31 ;  /* 0x0000001f261f7220 */ /* 0x000fe20000400000 */
[----:B------:R-:W-:Y:S01]  /*7de0*/  SHF.L.U32 R43, R74, 0x10, RZ ;  /* 0x000000104a2b7819 */ /* 0x000fe200000006ff */
[----:B------:R-:W-:Y:S01]  /*7df0*/  FMUL R28, R38, R32 ;  /* 0x00000020261c7220 */ /* 0x000fe20000400000 */
[----:B------:R-:W-:Y:S01]  /*7e00*/  LOP3.LUT R42, R74, 0xffff0000, RZ, 0xc0, !PT ;  /* 0xffff00004a2a7812 */ /* 0x000fe200078ec0ff */
[C---:B------:R-:W-:Y:S01]  /*7e10*/  FMUL R29, R38.reuse, R33 ;  /* 0x00000021261d7220 */ /* 0x040fe20000400000 */
[----:B------:R-:W-:Y:S01]  /*7e20*/  SHF.L.U32 R45, R75, 0x10, RZ ;  /* 0x000000104b2d7819 */ /* 0x000fe200000006ff */
[C---:B------:R-:W-:Y:S01]  /*7e30*/  FMUL R30, R38.reuse, R34 ;  /* 0x00000022261e7220 */ /* 0x040fe20000400000 */
[----:B------:R-:W-:Y:S01]  /*7e40*/  FFMA R31, R41, R40, R31 ;  /* 0x00000028291f7223 */ /* 0x000fe2000000001f */
[----:B------:R-:W-:Y:S01]  /*7e50*/  FMUL R35, R38, R35 ;  /* 0x0000002326237220 */ /* 0x000fe20000400000 */
[----:B------:R-:W-:Y:S01]  /*7e60*/  F2FP.BF16.F32.PACK_AB R101, R23, R18 ;  /* 0x000000121765723e */ /* 0x000fe200000010ff */
[----:B------:R-:W-:Y:S01]  /*7e70*/  FFMA R28, R41, R43, R28 ;  /* 0x0000002b291c7223 */ /* 0x000fe2000000001c */
[----:B------:R-:W-:Y:S01]  /*7e80*/  F2FP.BF16.F32.PACK_AB R102, R21, R20 ;  /* 0x000000141566723e */ /* 0x000fe200000010ff */
[----:B------:R-:W-:Y:S01]  /*7e90*/  FFMA R29, R41, R42, R29 ;  /* 0x0000002a291d7223 */ /* 0x000fe2000000001d */
[----:B------:R-:W-:Y:S01]  /*7ea0*/  F2FP.BF16.F32.PACK_AB R103, R27, R22 ;  /* 0x000000161b67723e */ /* 0x000fe200000010ff */
[C---:B------:R-:W-:Y:S01]  /*7eb0*/  FFMA R30, R41.reuse, R45, R30 ;  /* 0x0000002d291e7223 */ /* 0x040fe2000000001e */
[----:B------:R-:W-:Y:S01]  /*7ec0*/  FFMA R35, R41, R44, R35 ;  /* 0x0000002c29237223 */ /* 0x000fe20000000023 */
[----:B------:R-:W-:Y:S02]  /*7ed0*/  F2FP.BF16.F32.PACK_AB R104, R25, R24 ;  /* 0x000000181968723e */ /* 0x000fe400000010ff */
[----:B------:R1:W-:Y:S01]  /*7ee0*/  STS.128 [R93+0x20], R100 ;  /* 0x000020645d007388 */ /* 0x0003e20000000c00 */
[----:B------:R-:W-:Y:S02]  /*7ef0*/  F2FP.BF16.F32.PACK_AB R105, R31, R26 ;  /* 0x0000001a1f69723e */ /* 0x000fe400000010ff */
[----:B------:R-:W-:Y:S02]  /*7f00*/  F2FP.BF16.F32.PACK_AB R106, R29, R28 ;  /* 0x0000001c1d6a723e */ /* 0x000fe400000010ff */
[----:B------:R-:W-:Y:S05]  /*7f10*/  F2FP.BF16.F32.PACK_AB R107, R35, R30 ;  /* 0x0000001e236b723e */ /* 0x000fea00000010ff */
[----:B------:R1:W-:Y:S01]  /*7f20*/  STS.128 [R89+0x30], R104 ;  /* 0x0000306859007388 */ /* 0x0003e20000000c00 */
[----:B------:R-:W-:Y:S01]  /*7f30*/  @!PT LDS RZ, [RZ] ;  /* 0x00000000fffff984 */ /* 0x000fe20000000800 */
[----:B------:R-:W-:Y:S01]  /*7f40*/  @!PT LDS RZ, [RZ] ;  /* 0x00000000fffff984 */ /* 0x000fe20000000800 */
[----:B------:R-:W-:Y:S01]  /*7f50*/  @!PT LDS RZ, [RZ] ;  /* 0x00000000fffff984 */ /* 0x000fe20000000800 */
[----:B------:R-:W-:Y:S01]  /*7f60*/  @!PT LDS RZ, [RZ] ;  /* 0x00000000fffff984 */ /* 0x000fe20000000800 */
[----:B------:R3:W-:Y:S07]  /*7f70*/  MEMBAR.ALL.CTA ;  /* 0x0000000000007992 */ /* 0x0007ee0000008000 */
[----:B---3--:R-:W3:Y:S02]  /*7f80*/  FENCE.VIEW.ASYNC.S ;  /* 0x00000000000073c6 */ /* 0x008ee40000000000 */
[----:B---3--:R-:W-:Y:S06]  /*7f90*/  BAR.SYNC.DEFER_BLOCKING 0x1, 0x80 ;  /* 0x0042000000007b1d */ /* 0x008fec0000010000 */
[----:B------:R-:W-:Y:S05]  /*7fa0*/  @P0 BRA `(.L_x_118) ;  /* 0x0000000000280947 */ /* 0x000fea0003800000 */
[----:B------:R-:W3:Y:S01]  /*7fb0*/  LDCU.64 UR6, c[0x0][0x348] ;  /* 0x00006900ff0677ac */ /* 0x000ee20008000a00 */
[----:B------:R-:W-:Y:S01]  /*7fc0*/  UIADD3 UR4, UPT, UPT, UR43, 0x200, URZ ;  /* 0x000002002b047890 */ /* 0x000fe2000fffe0ff */
[----:B------:R-:W-:Y:S05]  /*7fd0*/  UMOV UR51, UR52 ;  /* 0x0000003400337c82 */ /* 0x000fea0008000000 */
[----:B------:R-:W-:Y:S04]  /*7fe0*/  MOV R86, UR4 ;  /* 0x0000000400567c02 */ /* 0x000fe80008000f00 */
[----:B------:R-:W-:Y:S01]  /*7ff0*/  R2UR UR48, R86 ;  /* 0x00000000563072ca */ /* 0x000fe200000e0000 */
[----:B---3--:R-:W-:Y:S04]  /*8000*/  UIADD3 UR4, UP0, UPT, UR6, 0xa80, URZ ;  /* 0x00000a8006047890 */ /* 0x008fe8000ff1e0ff */
[----:B------:R-:W-:Y:S09]  /*8010*/  UIADD3.X UR5, UPT, UPT, URZ, UR7, URZ, UP0, !UPT ;  /* 0x00000007ff057290 */ /* 0x000ff200087fe4ff */
[----:B------:R3:W-:Y:S01]  /*8020*/  UTMASTG.3D [UR48], [UR4] ;  /* 0x00000030040073b5 */ /* 0x0007e20008010000 */
[----:B------:R0:W-:Y:S01]  /*8030*/  UTMACMDFLUSH ;  /* 0x00000000000079b7 */ /* 0x0001e20000000000 */
[----:B---3--:R-:W-:Y:S04]  /*8040*/  DEPBAR.LE SB0, 0x1 ;  /* 0x000080400000791a */ /* 0x008fe80000000000 */
.L_x_118:
[----:B------:R-:W-:Y:S05]  /*8050*/  BSYNC.RECONVERGENT B0 ;  /* 0x0000000000007941 */ /* 0x000fea0003800200 */
.L_x_117:
[----:B------:R-:W-:Y:S01]  /*8060*/  BAR.SYNC.DEFER_BLOCKING 0x1, 0x80 ;  /* 0x0042000000007b1d */ /* 0x000fe20000010000 */
[----:B------:R-:W-:Y:S01]  /*8070*/  ISETP.NE.AND P1, PT, R98, RZ, PT ;  /* 0x000000ff6200720c */ /* 0x000fe20003f25270 */
[----:B------:R-:W-:Y:S01]  /*8080*/  UISETP.NE.AND UP0, UPT, UR46, URZ, UPT ;  /* 0x000000ff2e00728c */ /* 0x000fe2000bf05270 */
[----:B------:R-:W-:Y:S11]  /*8090*/  LEA R3, R46, UR43, 0x3 ;  /* 0x0000002b2e037c11 */ /* 0x000ff6000f8e18ff */
[----:B------:R-:W-:Y:S01]  /*80a0*/  @P1 SHF.L.U32 R2, R92, 0x1f, RZ ;  /* 0x0000001f5c021819 */ /* 0x000fe200000006ff */
[----:B------:R-:W-:Y:S06]  /*80b0*/  BRA.U !UP0, `(.L_x_119) ;  /* 0x0000000108287547 */ /* 0x000fec000b800000 */
[----:B------:R-:W-:Y:S01]  /*80c0*/  R2UR UR4, R84 ;  /* 0x00000000540472ca */ /* 0x000fe200000e0000 */
[----:B------:R-:W-:Y:S05]  /*80d0*/  IMAD.U32 R5, RZ, RZ, UR45 ;  /* 0x0000002dff057e24 */ /* 0x000fea000f8e00ff */
[----:B------:R-:W-:Y:S05]  /*80e0*/  @P1 LEA R5, R5, UR43, 0x3 ;  /* 0x0000002b05051c11 */ /* 0x000fea000f8e18ff */
[----:B------:R-:W-:Y:S02]  /*80f0*/  @P1 VIADD R5, R5, 0x50 ;  /* 0x0000005005051836 */ /* 0x000fe40000000000 */
[----:B------:R-:W-:Y:S01]  /*8100*/  IMAD.U32 R0, RZ, RZ, UR4 ;  /* 0x00000004ff007e24 */ /* 0x000fe2000f8e00ff */
[----:B------:R-:W-:Y:S04]  /*8110*/  UIADD3 UR4, UPT, UPT, UR45, 0x1, URZ ;  /* 0x000000012d047890 */ /* 0x000fe8000fffe0ff */
[----:B------:R-:W-:Y:S01]  /*8120*/  @P1 PRMT R0, R0, 0x654, R5 ;  /* 0x0000065400001816 */ /* 0x000fe20000000005 */
[----:B------:R-:W-:Y:S03]  /*8130*/  UISETP.NE.AND UP0, UPT, UR4, 0x4, UPT ;  /* 0x000000040400788c */ /* 0x000fe6000bf05270 */
[----:B------:R3:W-:Y:S01]  /*8140*/  @P1 SYNCS.ARRIVE.TRANS64.RED.A1T0 RZ, [R0+URZ], RZ ;  /* 0x000000ff00ff19a7 */ /* 0x0007e200081004ff */
[----:B------:R-:W-:Y:S07]  /*8150*/  USEL UR45, UR4, URZ, UP0 ;  /* 0x000000ff042d7287 */ /* 0x000fee0008000000 */
.L_x_119:
[----:B------:R-:W4:Y:S01]  /*8160*/  @P1 SYNCS.PHASECHK.TRANS64.TRYWAIT P0, [R3+URZ+0x30], R2 ;  /* 0x00003002030015a7 */ /* 0x000f2200080011ff */
[----:B------:R-:W-:Y:S01]  /*8170*/  BSSY B1, `(.L_x_120) ;  /* 0x0000016000017945 */ /* 0x000fe20003800000 */
[----:B----4-:R-:W-:Y:S03]  /*8180*/  @P1 SEL R47, RZ, 0x1, !P0 ;  /* 0x00000001ff2f1807 */ /* 0x010fe60004000000 */
[----:B------:R-:W-:Y:S05]  /*8190*/  @!P1 BRA `(.L_x_121) ;  /* 0x00000000004c9947 */ /* 0x000fea0003800000 */
[----:B------:R-:W-:Y:S01]  /*81a0*/  ISETP.NE.AND P0, PT, R47, RZ, PT ;  /* 0x000000ff2f00720c */ /* 0x000fe20003f05270 */
[----:B------:R-:W-:Y:S01]  /*81b0*/  BSSY B0, `(.L_x_122) ;  /* 0x000000b000007945 */ /* 0x000fe20003800000 */
[----:B------:R-:W-:Y:S11]  /*81c0*/  ISETP.NE.AND P1, PT, R60, RZ, PT ;  /* 0x000000ff3c00720c */ /* 0x000ff60003f25270 */
[----:B------:R-:W-:Y:S02]  /*81d0*/  @!UPT UIADD3 URZ, UPT, UPT, URZ, URZ, URZ ;  /* 0x000000fffffff290 */ /* 0x000fe4000fffe0ff */
[C---:B------:R-:W-:Y:S01]  /*81e0*/  @P1 IMAD R6, R46.reuse, 0x2000, R95 ;  /* 0x000020002e061824 */ /* 0x040fe200078e025f */
[C---:B------:R-:W-:Y:S01]  /*81f0*/  @P1 LEA R4, R46.reuse, R93, 0xd ;  /* 0x0000005d2e041211 */ /* 0x040fe200078e68ff */
[C---:B------:R-:W-:Y:S02]  /*8200*/  @P1 IMAD R5, R46.reuse, 0x2000, R94 ;  /* 0x000020002e051824 */ /* 0x040fe400078e025e */
[----:B------:R-:W-:Y:S01]  /*8210*/  @P1 IMAD R2, R46, 0x2000, R89 ;  /* 0x000020002e021824 */ /* 0x000fe200078e0259 */
[----:B------:R-:W-:Y:S06]  /*8220*/  @P0 BRA `(.L_x_123) ;  /* 0x00000000000c0947 */ /* 0x000fec0003800000 */
[----:B---3--:R-:W-:Y:S04]  /*8230*/  SHF.L.U32 R0, R92, 0x1f, RZ ;  /* 0x0000001f5c007819 */ /* 0x008fe800000006ff */
[----:B------:R-:W3:Y:S02]  /*8240*/  SYNCS.PHASECHK.TRANS64.TRYWAIT P0, [R3+URZ+0x30], R0 ;  /* 0x00003000030075a7 */ /* 0x000ee400080011ff */
[----:B---3--:R-:W-:Y:S05]  /*8250*/  @!P0 BRA `(.L_x_124) ;  /* 0x0000003000988947 */ /* 0x008fea0003800000 */
.L_x_123:
[----:B------:R-:W-:Y:S05]  /*8260*/  BSYNC B0 ;  /* 0x0000000000007941 */ /* 0x000fea0003800000 */
.L_x_122:
[----:B------:R-:W-:Y:S02]  /*8270*/  ISETP.NE.AND P0, PT, R60, RZ, PT ;  /* 0x000000ff3c00720c */ /* 0x000fe40003f05270 */
[----:B------:R-:W-:Y:S11]  /*8280*/  IADD3 R46, PT, PT, R46, 0x1, RZ ;  /* 0x000000012e2e7810 */ /* 0x000ff60007ffe0ff */
[----:B------:R4:W1:Y:S04]  /*8290*/  @P0 LDS.128 R48, [R6] ;  /* 0x0000000006300984 */ /* 0x0008680000000c00 */
[----:B------:R4:W1:Y:S04]  /*82a0*/  @P0 LDS.128 R56, [R5+0x10] ;  /* 0x0000100005380984 */ /* 0x0008680000000c00 */
[----:B------:R4:W1:Y:S04]  /*82b0*/  @P0 LDS.128 R64, [R4+0x20] ;  /* 0x0000200004400984 */ /* 0x0008680000000c00 */
[----:B------:R4:W1:Y:S02]  /*82c0*/  @P0 LDS.128 R72, [R2+0x30] ;  /* 0x0000300002480984 */ /* 0x0008640000000c00 */
.L_x_121:
[----:B------:R-:W-:Y:S05]  /*82d0*/  BSYNC B1 ;  /* 0x0000000000017941 */ /* 0x000fea0003800000 */
.L_x_120:
[----:B---3--:R-:W-:Y:S05]  /*82e0*/  VIADD R0, R39, 0x20 ;  /* 0x0000002027007836 */ /* 0x008fea0000000000 */
[----:B------:R-:W-:Y:S04]  /*82f0*/  SHF.R.U32.HI R0, RZ, 0x15, R0 ;  /* 0x00000015ff007819 */ /* 0x000fe80000011600 */
[----:B------:R-:W-:Y:S11]  /*8300*/  LOP3.LUT P0, RZ, R0, 0x3, R81, 0x48, !PT ;  /* 0x0000000300ff7812 */ /* 0x000ff60007804851 */
[----:B------:R-:W-:Y:S02]  /*8310*/  @!UPT UIADD3 URZ, UPT, UPT, URZ, URZ, URZ ;  /* 0x000000fffffff290 */ /* 0x000fe4000fffe0ff */
[----:B------:R-:W-:Y:S05]  /*8320*/  @!P0 BRA `(.L_x_125) ;  /* 0x0000000000408947 */ /* 0x000fea0003800000 */
[----:B------:R-:W3:Y:S01]  /*8330*/  LDCU.64 UR8, c[0x4][0x70] ;  /* 0x01000e00ff0877ac */ /* 0x000ee20008000a00 */
[----:B------:R-:W-:Y:S01]  /*8340*/  MOV R3, 0x0 ;  /* 0x0000000000037802 */ /* 0x000fe20000000f00 */
[----:B------:R-:W-:Y:S02]  /*8350*/  HFMA2 R12, -RZ, RZ, 0, 5.9604644775390625e-08 ;  /* 0x00000001ff0c7431 */ /* 0x000fe400000001ff */
[----:B------:R-:W-:Y:S02]  /*8360*/  IMAD.MOV.U32 R8, RZ, RZ, 0x192 ;  /* 0x00000192ff087424 */ /* 0x000fe400078e00ff */
[----:B------:R-:W-:Y:S01]  /*8370*/  IMAD.MOV.U32 R13, RZ, RZ, RZ ;  /* 0x000000ffff0d7224 */ /* 0x000fe200078e00ff */
[----:B------:R-:W5:Y:S01]  /*8380*/  LDCU.64 UR6, c[0x4][0x78] ;  /* 0x01000f00ff0677ac */ /* 0x000f620008000a00 */
[----:B----4-:R-:W4:Y:S01]  /*8390*/  LDC.64 R2, c[0x4][R3] ;  /* 0x0100000003027b82 */ /* 0x010f220000000a00 */
[----:B------:R-:W2:Y:S01]  /*83a0*/  LDCU.64 UR4, c[0x4][0x10] ;  /* 0x01000200ff0477ac */ /* 0x000ea20008000a00 */
[----:B---3--:R-:W-:Y:S01]  /*83b0*/  MOV R5, UR9 ;  /* 0x0000000900057c02 */ /* 0x008fe20008000f00 */
[----:B------:R-:W-:Y:S01]  /*83c0*/  IMAD.U32 R4, RZ, RZ, UR8 ;  /* 0x00000008ff047e24 */ /* 0x000fe2000f8e00ff */
[----:B-----5:R-:W-:Y:S01]  /*83d0*/  MOV R7, UR7 ;  /* 0x0000000700077c02 */ /* 0x020fe20008000f00 */
[----:B------:R-:W-:Y:S01]  /*83e0*/  IMAD.U32 R6, RZ, RZ, UR6 ;  /* 0x00000006ff067e24 */ /* 0x000fe2000f8e00ff */
[----:B--2---:R-:W-:Y:S01]  /*83f0*/  MOV R11, UR5 ;  /* 0x00000005000b7c02 */ /* 0x004fe20008000f00 */
[----:B------:R-:W-:Y:S02]  /*8400*/  IMAD.U32 R10, RZ, RZ, UR4 ;  /* 0x00000004ff0a7e24 */ /* 0x000fe4000f8e00ff */
[----:B------:R-:W-:Y:S07]  /*8410*/  LEPC R20, `(.L_x_125) ;  /* 0x000000001014794e */ /* 0x000fee0000000000 */
[----:B-1--4-:R-:W-:Y:S05]  /*8420*/  CALL.ABS.NOINC R2 ;  /* 0x0000000002007343 */ /* 0x012fea0003c00000 */
.L_x_125:
[C---:B-1----:R-:W-:Y:S01]  /*8430*/  SHF.L.U32 R40, R48.reuse, 0x10, RZ ;  /* 0x0000001030287819 */ /* 0x042fe200000006ff */
[----:B------:R-:W-:Y:S05]  /*8440*/  WARPSYNC.ALL ;  /* 0x0000000000007948 */ /* 0x000fea0003800000 */
[----:B------:R-:W-:Y:S01]  /*8450*/  R2UR UR4, R39 ;  /* 0x00000000270472ca */ /* 0x000fe200000e0000 */
[----:B------:R-:W-:Y:S01]  /*8460*/  BSSY.RECONVERGENT B0, `(.L_x_126) ;  /* 0x0000091000007945 */ /* 0x000fe20003800200 */
[----:B------:R-:W-:Y:S02]  /*8470*/  LOP3.LUT R43, R48, 0xffff0000, RZ, 0xc0, !PT ;  /* 0xffff0000302b7812 */ /* 0x000fe400078ec0ff */
[----:B------:R-:W-:Y:S02]  /*8480*/  LOP3.LUT R42, R49, 0xffff0000, RZ, 0xc0, !PT ;  /* 0xffff0000312a7812 */ /* 0x000fe400078ec0ff */
[----:B------:R-:W-:Y:S02]  /*8490*/  SHF.L.U32 R45, R51, 0x10, RZ ;  /* 0x00000010332d7819 */ /* 0x000fe400000006ff */
[----:B------:R-:W-:Y:S02]  /*84a0*/  ISETP.NE.AND P6, PT, R98, RZ, PT ;  /* 0x000000ff6200720c */ /* 0x000fe40003fc5270 */
[----:B------:R-:W-:Y:S02]  /*84b0*/  R2UR UR5, R84 ;  /* 0x00000000540572ca */ /* 0x000fe400000e0000 */
[----:B------:R-:W-:Y:S01]  /*84c0*/  MOV R52, UR45 ;  /* 0x0000002d00347c02 */ /* 0x000fe20008000f00 */
[----:B----4-:R-:W1:Y:S01]  /*84d0*/  LDTM.x32 R4, tmem[UR4+0x20] ;  /* 0x00002004000479ee */ /* 0x010e6200082c0000 */
[----:B------:R-:W-:Y:S02]  /*84e0*/  LOP3.LUT R44, R75, 0xffff0000, RZ, 0xc0, !PT ;  /* 0xffff00004b2c7812 */ /* 0x000fe400078ec0ff */
[----:B------:R-:W-:Y:S02]  /*84f0*/  ISETP.NE.AND P0, PT, R97, RZ, PT ;  /* 0x000000ff6100720c */ /* 0x000fe40003f05270 */
[----:B------:R-:W-:Y:S03]  /*8500*/  LEA R62, R46, UR43, 0x3 ;  /* 0x0000002b2e3e7c11 */ /* 0x000fe6000f8e18ff */
[----:B------:R-:W-:Y:S02]  /*8510*/  @P6 LEA R52, R52, UR43, 0x3 ;  /* 0x0000002b34346c11 */ /* 0x000fe4000f8e18ff */
[----:B------:R-:W-:Y:S02]  /*8520*/  MOV R61, UR5 ;  /* 0x00000005003d7c02 */ /* 0x000fe40008000f00 */
[----:B------:R-:W-:Y:S02]  /*8530*/  @P6 IADD3 R52, PT, PT, R52, 0x50, RZ ;  /* 0x0000005034346810 */ /* 0x000fe40007ffe0ff */
[----:B------:R-:W-:Y:S02]  /*8540*/  @P6 SHF.L.U32 R63, R92, 0x1f, RZ ;  /* 0x0000001f5c3f6819 */ /* 0x000fe400000006ff */
[----:B------:R-:W-:Y:S01]  /*8550*/  @P6 PRMT R61, R61, 0x654, R52 ;  /* 0x000006543d3d6816 */ /* 0x000fe20000000034 */
[C---:B-1----:R-:W-:Y:S01]  /*8560*/  FMUL R0, R38.reuse, R4 ;  /* 0x0000000426007220 */ /* 0x042fe20000400000 */
[C---:B------:R-:W-:Y:S01]  /*8570*/  FMUL R2, R38.reuse, R5 ;  /* 0x0000000526027220 */ /* 0x040fe20000400000 */
[C---:B------:R-:W-:Y:S01]  /*8580*/  FMUL R3, R38.reuse, R6 ;  /* 0x0000000626037220 */ /* 0x040fe20000400000 */
[----:B------:R-:W-:Y:S01]  /*8590*/  FMUL R7, R38, R7 ;  /* 0x0000000726077220 */ /* 0x000fe20000400000 */
[----:B------:R-:W-:Y:S01]  /*85a0*/  FFMA R0, R41, R40, R0 ;  /* 0x0000002829007223 */ /* 0x000fe20000000000 */
[----:B------:R-:W-:Y:S01]  /*85b0*/  SHF.L.U32 R40, R49, 0x10, RZ ;  /* 0x0000001031287819 */ /* 0x000fe200000006ff */
[C---:B------:R-:W-:Y:S01]  /*85c0*/  FFMA R2, R41.reuse, R43, R2 ;  /* 0x0000002b29027223 */ /* 0x040fe20000000002 */
[----:B------:R-:W-:Y:S01]  /*85d0*/  SHF.L.U32 R43, R50, 0x10, RZ ;  /* 0x00000010322b7819 */ /* 0x000fe200000006ff */
[C---:B------:R-:W-:Y:S01]  /*85e0*/  FMUL R4, R38.reuse, R8 ;  /* 0x0000000826047220 */ /* 0x040fe20000400000 */
[----:B------:R-:W-:Y:S01]  /*85f0*/  FMUL R5, R38, R9 ;  /* 0x0000000926057220 */ /* 0x000fe20000400000 */
[C---:B------:R-:W-:Y:S01]  /*8600*/  FFMA R3, R41.reuse, R40, R3 ;  /* 0x0000002829037223 */ /* 0x040fe20000000003 */
[----:B------:R-:W-:Y:S01]  /*8610*/  LOP3.LUT R40, R50, 0xffff0000, RZ, 0xc0, !PT ;  /* 0xffff000032287812 */ /* 0x000fe200078ec0ff */
[----:B------:R-:W-:Y:S01]  /*8620*/  FFMA R7, R41, R42, R7 ;  /* 0x0000002a29077223 */ /* 0x000fe20000000007 */
[----:B------:R-:W-:Y:S01]  /*8630*/  LOP3.LUT R42, R51, 0xffff0000, RZ, 0xc0, !PT ;  /* 0xffff0000332a7812 */ /* 0x000fe200078ec0ff */
[----:B------:R-:W-:Y:S01]  /*8640*/  FMUL R6, R38, R10 ;  /* 0x0000000a26067220 */ /* 0x000fe20000400000 */
[----:B------:R-:W-:Y:S01]  /*8650*/  F2FP.BF16.F32.PACK_AB R52, R2, R0 ;  /* 0x000000000234723e */ /* 0x000fe200000010ff */
[----:B------:R-:W-:Y:S01]  /*8660*/  FMUL R11, R38, R11 ;  /* 0x0000000b260b7220 */ /* 0x000fe20000400000 */
[----:B------:R-:W-:Y:S01]  /*8670*/  F2FP.BF16.F32.PACK_AB R53, R7, R3 ;  /* 0x000000030735723e */ /* 0x000fe200000010ff */
        /* <DEDUP_REMOVED lines=20> */
[C---:B------:R-:W-:Y:S01]  /*87c0*/  FMUL R12, R38.reuse, R16 ;  /* 0x00000010260c7220 */ /* 0x040fe20000400000 */
        /* <DEDUP_REMOVED lines=13> */
[----:B------:R1:W-:Y:S01]  /*88a0*/  STS.128 [R95+0x2000], R52 ;  /* 0x002000345f007388 */ /* 0x0003e20000000c00 */
[----:B------:R-:W-:Y:S01]  /*88b0*/  F2FP.BF16.F32.PACK_AB R70, R13, R12 ;  /* 0x0000000c0d46723e */ /* 0x000fe200000010ff */
[----:B------:R-:W-:Y:S01]  /*88c0*/  FFMA R19, R41, R40, R19 ;  /* 0x0000002829137223 */ /* 0x000fe20000000013 */
[----:B------:R-:W-:Y:S01]  /*88d0*/  LOP3.LUT R40, R64, 0xffff0000, RZ, 0xc0, !PT ;  /* 0xffff000040287812 */ /* 0x000fe200078ec0ff */
[C---:B------:R-:W-:Y:S01]  /*88e0*/  FMUL R16, R38.reuse, R20 ;  /* 0x0000001426107220 */ /* 0x040fe20000400000 */
[C---:B------:R-:W-:Y:S01]  /*88f0*/  FMUL R17, R38.reuse, R21 ;  /* 0x0000001526117220 */ /* 0x040fe20000400000 */
[C---:B------:R-:W-:Y:S01]  /*8900*/  FMUL R18, R38.reuse, R22 ;  /* 0x0000001626127220 */ /* 0x040fe20000400000 */
[----:B------:R-:W-:Y:S01]  /*8910*/  F2FP.BF16.F32.PACK_AB R71, R19, R14 ;  /* 0x0000000e1347723e */ /* 0x000fe200000010ff */
[----:B------:R-:W-:Y:S01]  /*8920*/  FMUL R23, R38, R23 ;  /* 0x0000001726177220 */ /* 0x000fe20000400000 */
[----:B------:R-:W-:Y:S01]  /*8930*/  FFMA R16, R41, R43, R16 ;  /* 0x0000002b29107223 */ /* 0x000fe20000000010 */
[----:B------:R-:W-:Y:S01]  /*8940*/  SHF.L.U32 R43, R67, 0x10, RZ ;  /* 0x00000010432b7819 */ /* 0x000fe200000006ff */
[C---:B------:R-:W-:Y:S01]  /*8950*/  FFMA R17, R41.reuse, R40, R17 ;  /* 0x0000002829117223 */ /* 0x040fe20000000011 */
[----:B------:R1:W-:Y:S01]  /*8960*/  STS.128 [R94+0x2010], R68 ;  /* 0x002010445e007388 */ /* 0x0003e20000000c00 */
        /* <DEDUP_REMOVED lines=8> */
[C---:B------:R-:W-:Y:S01]  /*89f0*/  FMUL R22, R38.reuse, R26 ;  /* 0x0000001a26167220 */ /* 0x040fe20000400000 */
[----:B------:R-:W-:Y:S01]  /*8a00*/  FFMA R20, R41, R40, R20 ;  /* 0x0000002829147223 */ /* 0x000fe20000000014 */
[----:B------:R-:W-:Y:S01]  /*8a10*/  LOP3.LUT R40, R67, 0xffff0000, RZ, 0xc0, !PT ;  /* 0xffff000043287812 */ /* 0x000fe200078ec0ff */
[C---:B------:R-:W-:Y:S01]  /*8a20*/  FFMA R21, R41.reuse, R42, R21 ;  /* 0x0000002a29157223 */ /* 0x040fe20000000015 */
[C---:B------:R-:W-:Y:S01]  /*8a30*/  FFMA R22, R41.reuse, R43, R22 ;  /* 0x0000002b29167223 */ /* 0x040fe20000000016 */
[----:B------:R-:W-:Y:S01]  /*8a40*/  FMUL R27, R38, R27 ;  /* 0x0000001b261b7220 */ /* 0x000fe20000400000 */
[----:B------:R-:W-:Y:S01]  /*8a50*/  SHF.L.U32 R43, R72, 0x10, RZ ;  /* 0x00000010482b7819 */ /* 0x000fe200000006ff */
[----:B------:R-:W-:Y:S01]  /*8a60*/  FMUL R24, R38, R28 ;  /* 0x0000001c26187220 */ /* 0x000fe20000400000 */
[----:B------:R-:W-:Y:S01]  /*8a70*/  LOP3.LUT R42, R72, 0xffff0000, RZ, 0xc0, !PT ;  /* 0xffff0000482a7812 */ /* 0x000fe200078ec0ff */
[C---:B------:R-:W-:Y:S01]  /*8a80*/  FMUL R25, R38.reuse, R29 ;  /* 0x0000001d26197220 */ /* 0x040fe20000400000 */
[C---:B------:R-:W-:Y:S01]  /*8a90*/  FMUL R26, R38.reuse, R30 ;  /* 0x0000001e261a7220 */ /* 0x040fe20000400000 */
[C---:B------:R-:W-:Y:S01]  /*8aa0*/  FFMA R27, R41.reuse, R40, R27 ;  /* 0x00000028291b7223 */ /* 0x040fe2000000001b */
[----:B------:R-:W-:Y:S01]  /*8ab0*/  FFMA R24, R41, R43, R24 ;  /* 0x0000002b29187223 */ /* 0x000fe20000000018 */
[----:B------:R-:W-:Y:S01]  /*8ac0*/  LOP3.LUT R40, R73, 0xffff0000, RZ, 0xc0, !PT ;  /* 0xffff000049287812 */ /* 0x000fe200078ec0ff */
[C---:B------:R-:W-:Y:S01]  /*8ad0*/  FFMA R25, R41.reuse, R42, R25 ;  /* 0x0000002a29197223 */ /* 0x040fe20000000019 */
[----:B------:R-:W-:Y:S01]  /*8ae0*/  FMUL R31, R38, R31 ;  /* 0x0000001f261f7220 */ /* 0x000fe20000400000 */
[----:B------:R-:W-:Y:S01]  /*8af0*/  SHF.L.U32 R43, R74, 0x10, RZ ;  /* 0x000000104a2b7819 */ /* 0x000fe200000006ff */
[----:B------:R-:W-:Y:S01]  /*8b00*/  FFMA R26, R41, R45, R26 ;  /* 0x0000002d291a7223 */ /* 0x000fe2000000001a */
        /* <DEDUP_REMOVED lines=29> */
[----:B------:R-:W-:Y:S02]  /*8ce0*/  UIADD3 UR9, UPT, UPT, UR49, 0x20, URZ ;  /* 0x0000002031097890 */ /* 0x000fe4000fffe0ff */
[----:B------:R-:W-:Y:S01]  /*8cf0*/  UIADD3 UR8, UPT, UPT, UR43, 0x2200, URZ ;  /* 0x000022002b087890 */ /* 0x000fe2000fffe0ff */
[----:B------:R-:W-:Y:S01]  /*8d00*/  UMOV UR10, UR50 ;  /* 0x00000032000a7c82 */ /* 0x000fe20008000000 */
[----:B------:R-:W-:Y:S01]  /*8d10*/  UMOV UR11, UR52 ;  /* 0x00000034000b7c82 */ /* 0x000fe20008000000 */
[----:B---3--:R-:W-:Y:S04]  /*8d20*/  UIADD3 UR4, UP0, UPT, UR6, 0xa80, URZ ;  /* 0x00000a8006047890 */ /* 0x008fe8000ff1e0ff */
[----:B------:R-:W-:Y:S09]  /*8d30*/  UIADD3.X UR5, UPT, UPT, URZ, UR7, URZ, UP0, !UPT ;  /* 0x00000007ff057290 */ /* 0x000ff200087fe4ff */
[----:B------:R3:W-:Y:S01]  /*8d40*/  UTMASTG.3D [UR8], [UR4] ;  /* 0x00000008040073b5 */ /* 0x0007e20008010000 */
[----:B------:R0:W-:Y:S01]  /*8d50*/  UTMACMDFLUSH ;  /* 0x00000000000079b7 */ /* 0x0001e20000000000 */
[----:B---3--:R-:W-:Y:S04]  /*8d60*/  DEPBAR.LE SB0, 0x1 ;  /* 0x000080400000791a */ /* 0x008fe80000000000 */
.L_x_127:
[----:B------:R-:W-:Y:S05]  /*8d70*/  BSYNC.RECONVERGENT B0 ;  /* 0x0000000000007941 */ /* 0x000fea0003800200 */
.L_x_126:
[----:B------:R-:W-:Y:S01]  /*8d80*/  BAR.SYNC.DEFER_BLOCKING 0x1, 0x80 ;  /* 0x0042000000007b1d */ /* 0x000fe20000010000 */
[----:B------:R-:W-:Y:S04]  /*8d90*/  UIADD3 UR4, UPT, UPT, UR45, 0x1, URZ ;  /* 0x000000012d047890 */ /* 0x000fe8000fffe0ff */
[----:B------:R-:W-:Y:S04]  /*8da0*/  UISETP.NE.AND UP0, UPT, UR4, 0x4, UPT ;  /* 0x000000040400788c */ /* 0x000fe8000bf05270 */
[----:B------:R-:W-:Y:S01]  /*8db0*/  USEL UR44, UR4, URZ, UP0 ;  /* 0x000000ff042c7287 */ /* 0x000fe20008000000 */
[----:B------:R3:W-:Y:S01]  /*8dc0*/  @P6 SYNCS.ARRIVE.TRANS64.RED.A1T0 RZ, [R61+URZ], RZ ;  /* 0x000000ff3dff69a7 */ /* 0x0007e200081004ff */
[----:B------:R-:W-:Y:S01]  /*8dd0*/  BSSY B1, `(.L_x_128) ;  /* 0x0000017000017945 */ /* 0x000fe20003800000 */
[----:B------:R-:W4:Y:S02]  /*8de0*/  @P6 SYNCS.PHASECHK.TRANS64.TRYWAIT P0, [R62+URZ+0x30], R63 ;  /* 0x0000303f3e0065a7 */ /* 0x000f2400080011ff */
[----:B----4-:R-:W-:Y:S01]  /*8df0*/  @P6 SEL R47, RZ, 0x1, !P0 ;  /* 0x00000001ff2f6807 */ /* 0x010fe20004000000 */
[----:B---3--:R-:W-:Y:S06]  /*8e00*/  @!P6 BRA `(.L_x_129) ;  /* 0x00000000004ce947 */ /* 0x008fec0003800000 */
        /* <DEDUP_REMOVED lines=9> */
[----:B------:R-:W-:Y:S04]  /*8ea0*/  SHF.L.U32 R5, R92, 0x1f, RZ ;  /* 0x0000001f5c057819 */ /* 0x000fe800000006ff */
[----:B------:R-:W3:Y:S02]  /*8eb0*/  SYNCS.PHASECHK.TRANS64.TRYWAIT P0, [R62+URZ+0x30], R5 ;  /* 0x000030053e0075a7 */ /* 0x000ee400080011ff */
[----:B---3--:R-:W-:Y:S05]  /*8ec0*/  @!P0 BRA `(.L_x_132) ;  /* 0x0000002400908947 */ /* 0x008fea0003800000 */
.L_x_131:
[----:B------:R-:W-:Y:S05]  /*8ed0*/  BSYNC B0 ;  /* 0x0000000000007941 */ /* 0x000fea0003800000 */
.L_x_130:
[----:B------:R-:W-:Y:S02]  /*8ee0*/  ISETP.NE.AND P0, PT, R60, RZ, PT ;  /* 0x000000ff3c00720c */ /* 0x000fe40003f05270 */
[----:B------:R-:W-:Y:S11]  /*8ef0*/  IADD3 R46, PT, PT, R46, 0x1, RZ ;  /* 0x000000012e2e7810 */ /* 0x000ff60007ffe0ff */
[----:B------:R4:W1:Y:S04]  /*8f00*/  @P0 LDS.128 R48, [R4] ;  /* 0x0000000004300984 */ /* 0x0008680000000c00 */
[----:B------:R4:W1:Y:S04]  /*8f10*/  @P0 LDS.128 R56, [R3+0x10] ;  /* 0x0000100003380984 */ /* 0x0008680000000c00 */
[----:B------:R4:W1:Y:S04]  /*8f20*/  @P0 LDS.128 R64, [R2+0x20] ;  /* 0x0000200002400984 */ /* 0x0008680000000c00 */
[----:B------:R4:W1:Y:S02]  /*8f30*/  @P0 LDS.128 R72, [R0+0x30] ;  /* 0x0000300000480984 */ /* 0x0008640000000c00 */
.L_x_129:
[----:B------:R-:W-:Y:S05]  /*8f40*/  BSYNC B1 ;  /* 0x0000000000017941 */ /* 0x000fea0003800000 */
.L_x_128:
[----:B----4-:R-:W-:Y:S05]  /*8f50*/  VIADD R0, R39, 0x40 ;  /* 0x0000004027007836 */ /* 0x010fea0000000000 */
        /* <DEDUP_REMOVED lines=9> */
[----:B------:R-:W4:Y:S01]  /*8ff0*/  LDCU.64 UR6, c[0x4][0x78] ;  /* 0x01000f00ff0677ac */ /* 0x000f220008000a00 */
[----:B------:R-:W1:Y:S01]  /*9000*/  LDC.64 R2, c[0x4][R3] ;  /* 0x0100000003027b82 */ /* 0x000e620000000a00 */
[----:B------:R-:W5:Y:S01]  /*9010*/  LDCU.64 UR4, c[0x4][0x10] ;  /* 0x01000200ff0477ac */ /* 0x000f620008000a00 */
[----:B---3--:R-:W-:Y:S01]  /*9020*/  MOV R5, UR9 ;  /* 0x0000000900057c02 */ /* 0x008fe20008000f00 */
[----:B------:R-:W-:Y:S01]  /*9030*/  IMAD.U32 R4, RZ, RZ, UR8 ;  /* 0x00000008ff047e24 */ /* 0x000fe2000f8e00ff */
[----:B----4-:R-:W-:Y:S01]  /*9040*/  MOV R7, UR7 ;  /* 0x0000000700077c02 */ /* 0x010fe20008000f00 */
[----:B------:R-:W-:Y:S01]  /*9050*/  IMAD.U32 R6, RZ, RZ, UR6 ;  /* 0x00000006ff067e24 */ /* 0x000fe2000f8e00ff */
[----:B-----5:R-:W-:Y:S01]  /*9060*/  MOV R11, UR5 ;  /* 0x00000005000b7c02 */ /* 0x020fe20008000f00 */
[----:B------:R-:W-:Y:S02]  /*9070*/  IMAD.U32 R10, RZ, RZ, UR4 ;  /* 0x00000004ff0a7e24 */ /* 0x000fe4000f8e00ff */
[----:B------:R-:W-:Y:S07]  /*9080*/  LEPC R20, `(.L_x_133) ;  /* 0x000000001014794e */ /* 0x000fee0000000000 */
[----:B-12---:R-:W-:Y:S05]  /*9090*/  CALL.ABS.NOINC R2 ;  /* 0x0000000002007343 */ /* 0x006fea0003c00000 */
.L_x_133:
        /* <DEDUP_REMOVED lines=10> */
[----:B---3--:R-:W1:Y:S01]  /*9140*/  LDTM.x32 R4, tmem[UR4+0x40] ;  /* 0x00004004000479ee */ /* 0x008e6200082c0000 */
        /* <DEDUP_REMOVED lines=137> */
.L_x_135:
[----:B------:R-:W-:Y:S05]  /*99e0*/  BSYNC.RECONVERGENT B0 ;  /* 0x0000000000007941 */ /* 0x000fea0003800200 */
.L_x_134:
        /* <DEDUP_REMOVED lines=21> */
.L_x_139:
[----:B------:R-:W-:Y:S05]  /*9b40*/  BSYNC B0 ;  /* 0x0000000000007941 */ /* 0x000fea0003800000 */
.L_x_138:
[----:B------:R-:W-:Y:S11]  /*9b50*/  ISETP.NE.AND P0, PT, R60, RZ, PT ;  /* 0x000000ff3c00720c */ /* 0x000ff60003f05270 */
[----:B------:R-:W-:Y:S02]  /*9b60*/  @!UPT UIADD3 URZ, UPT, UPT, URZ, URZ, URZ ;  /* 0x000000fffffff290 */ /* 0x000fe4000fffe0ff */
[----:B------:R4:W1:Y:S04]  /*9b70*/  @P0 LDS.128 R48, [R3] ;  /* 0x0000000003300984 */ /* 0x0008680000000c00 */
[----:B------:R4:W1:Y:S04]  /*9b80*/  @P0 LDS.128 R56, [R2+0x10] ;  /* 0x0000100002380984 */ /* 0x0008680000000c00 */
[----:B------:R4:W1:Y:S04]  /*9b90*/  @P0 LDS.128 R64, [R0+0x20] ;  /* 0x0000200000400984 */ /* 0x0008680000000c00 */
[----:B------:R4:W1:Y:S02]  /*9ba0*/  @P0 LDS.128 R72, [R46+0x30] ;  /* 0x000030002e480984 */ /* 0x0008640000000c00 */
.L_x_137:
[----:B------:R-:W-:Y:S05]  /*9bb0*/  BSYNC B1 ;  /* 0x0000000000017941 */ /* 0x000fea0003800000 */
.L_x_136:
        /* <DEDUP_REMOVED lines=21> */
.L_x_141:
[----:B------:R-:W-:Y:S01]  /*9d10*/  ISETP.NE.AND P0, PT, R97, RZ, PT ;  /* 0x000000ff6100720c */ /* 0x000fe20003f05270 */
[----:B------:R-:W-:Y:S05]  /*9d20*/  WARPSYNC.ALL ;  /* 0x0000000000007948 */ /* 0x000fea0003800000 */
[----:B------:R-:W-:Y:S01]  /*9d30*/  R2UR UR4, R39 ;  /* 0x00000000270472ca */ /* 0x000fe200000e0000 */
[----:B------:R-:W-:Y:S01]  /*9d40*/  BSSY.RECONVERGENT B0, `(.L_x_142) ;  /* 0x000008c000007945 */ /* 0x000fe20003800200 */
[C---:B-1----:R-:W-:Y:S02]  /*9d50*/  SHF.L.U32 R40, R48.reuse, 0x10, RZ ;  /* 0x0000001030287819 */ /* 0x042fe400000006ff */
[----:B------:R-:W-:Y:S02]  /*9d60*/  LOP3.LUT R42, R48, 0xffff0000, RZ, 0xc0, !PT ;  /* 0xffff0000302a7812 */ /* 0x000fe400078ec0ff */
[C---:B------:R-:W-:Y:S02]  /*9d70*/  SHF.L.U32 R43, R49.reuse, 0x10, RZ ;  /* 0x00000010312b7819 */ /* 0x040fe400000006ff */
[----:B------:R-:W-:Y:S02]  /*9d80*/  LOP3.LUT R44, R49, 0xffff0000, RZ, 0xc0, !PT ;  /* 0xffff0000312c7812 */ /* 0x000fe400078ec0ff */
[C---:B------:R-:W-:Y:S02]  /*9d90*/  SHF.L.U32 R45, R50.reuse, 0x10, RZ ;  /* 0x00000010322d7819 */ /* 0x040fe400000006ff */
[----:B------:R-:W-:Y:S01]  /*9da0*/  LOP3.LUT R46, R50, 0xffff0000, RZ, 0xc0, !PT ;  /* 0xffff0000322e7812 */ /* 0x000fe200078ec0ff */
[----:B---3--:R-:W1:Y:S01]  /*9db0*/  LDTM.x32 R4, tmem[UR4+0x60] ;  /* 0x00006004000479ee */ /* 0x008e6200082c0000 */
[C---:B------:R-:W-:Y:S01]  /*9dc0*/  SHF.L.U32 R47, R51.reuse, 0x10, RZ ;  /* 0x00000010332f7819 */ /* 0x040fe200000006ff */
[----:B------:R-:W-:Y:S01]  /*9dd0*/  NOP ;  /* 0x0000000000007918 */ /* 0x000fe20000000000 */
[----:B------:R-:W-:Y:S02]  /*9de0*/  LOP3.LUT R48, R51, 0xffff0000, RZ, 0xc0, !PT ;  /* 0xffff000033307812 */ /* 0x000fe400078ec0ff */
[C---:B------:R-:W-:Y:S02]  /*9df0*/  SHF.L.U32 R49, R56.reuse, 0x10, RZ ;  /* 0x0000001038317819 */ /* 0x040fe400000006ff */
[----:B------:R-:W-:Y:S02]  /*9e00*/  LOP3.LUT R51, R56, 0xffff0000, RZ, 0xc0, !PT ;  /* 0xffff000038337812 */ /* 0x000fe400078ec0ff */
[C---:B------:R-:W-:Y:S02]  /*9e10*/  SHF.L.U32 R50, R57.reuse, 0x10, RZ ;  /* 0x0000001039327819 */ /* 0x040fe400000006ff */
[----:B------:R-:W-:Y:S02]  /*9e20*/  LOP3.LUT R52, R57, 0xffff0000, RZ, 0xc0, !PT ;  /* 0xffff000039347812 */ /* 0x000fe400078ec0ff */
[C---:B------:R-:W-:Y:S02]  /*9e30*/  SHF.L.U32 R53, R58.reuse, 0x10, RZ ;  /* 0x000000103a357819 */ /* 0x040fe400000006ff */
[----:B------:R-:W-:Y:S02]  /*9e40*/  LOP3.LUT R54, R58, 0xffff0000, RZ, 0xc0, !PT ;  /* 0xffff00003a367812 */ /* 0x000fe400078ec0ff */
[----:B------:R-:W-:Y:S02]  /*9e50*/  SHF.L.U32 R55, R59, 0x10, RZ ;  /* 0x000000103b377819 */ /* 0x000fe400000006ff */
[----:B------:R-:W-:Y:S02]  /*9e60*/  IADD3 R99, PT, PT, R99, 0xb0, RZ ;  /* 0x000000b063637810 */ /* 0x000fe40007ffe0ff */
[----:B------:R-:W-:Y:S02]  /*9e70*/  LOP3.LUT R56, R59, 0xffff0000, RZ, 0xc0, !PT ;  /* 0xffff00003b387812 */ /* 0x000fe400078ec0ff */
[----:B------:R-:W-:Y:S01]  /*9e80*/  SHF.L.U32 R57, R64, 0x10, RZ ;  /* 0x0000001040397819 */ /* 0x000fe200000006ff */
[----:B-1----:R-:W-:Y:S01]  /*9e90*/  FMUL R4, R38, R4 ;  /* 0x0000000426047220 */ /* 0x002fe20000400000 */
[----:B------:R-:W-:Y:S01]  /*9ea0*/  LOP3.LUT R58, R64, 0xffff0000, RZ, 0xc0, !PT ;  /* 0xffff0000403a7812 */ /* 0x000fe200078ec0ff */
[C---:B------:R-:W-:Y:S01]  /*9eb0*/  FMUL R5, R38.reuse, R5 ;  /* 0x0000000526057220 */ /* 0x040fe20000400000 */
[----:B------:R-:W-:Y:S01]  /*9ec0*/  LOP3.LUT R99, R99, 0xfefffff8, RZ, 0xc0, !PT ;  /* 0xfefffff863637812 */ /* 0x000fe200078ec0ff */
[C---:B------:R-:W-:Y:S01]  /*9ed0*/  FFMA R4, R41.reuse, R40, R4 ;  /* 0x0000002829047223 */ /* 0x040fe20000000004 */
[C---:B------:R-:W-:Y:S01]  /*9ee0*/  FMUL R6, R38.reuse, R6 ;  /* 0x0000000626067220 */ /* 0x040fe20000400000 */
[----:B------:R-:W-:Y:S01]  /*9ef0*/  FFMA R5, R41, R42, R5 ;  /* 0x0000002a29057223 */ /* 0x000fe20000000005 */
[----:B------:R-:W-:Y:S01]  /*9f00*/  SHF.L.U32 R59, R65, 0x10, RZ ;  /* 0x00000010413b7819 */ /* 0x000fe200000006ff */
[----:B------:R1:W-:Y:S01]  /*9f10*/  SYNCS.ARRIVE.TRANS64.RED.A1T0 RZ, [R99+URZ], RZ ;  /* 0x000000ff63ff79a7 */ /* 0x0003e200081004ff */
[----:B------:R-:W-:Y:S01]  /*9f20*/  FFMA R6, R41, R43, R6 ;  /* 0x0000002b29067223 */ /* 0x000fe20000000006 */
[C---:B------:R-:W-:Y:S01]  /*9f30*/  FMUL R7, R38.reuse, R7 ;  /* 0x0000000726077220 */ /* 0x040fe20000400000 */
[----:B------:R-:W-:Y:S01]  /*9f40*/  F2FP.BF16.F32.PACK_AB R100, R5, R4 ;  /* 0x000000040564723e */ /* 0x000fe200000010ff */
[C---:B------:R-:W-:Y:S01]  /*9f50*/  FMUL R8, R38.reuse, R8 ;  /* 0x0000000826087220 */ /* 0x040fe20000400000 */
[----:B------:R-:W-:Y:S01]  /*9f60*/  FMUL R9, R38, R9 ;  /* 0x0000000926097220 */ /* 0x000fe20000400000 */
[----:B------:R-:W-:Y:S01]  /*9f70*/  LOP3.LUT R60, R65, 0xffff0000, RZ, 0xc0, !PT ;  /* 0xffff0000413c7812 */ /* 0x000fe200078ec0ff */
[C---:B------:R-:W-:Y:S01]  /*9f80*/  FFMA R7, R41.reuse, R44, R7 ;  /* 0x0000002c29077223 */ /* 0x040fe20000000007 */
[C---:B------:R-:W-:Y:S01]  /*9f90*/  FFMA R8, R41.reuse, R45, R8 ;  /* 0x0000002d29087223 */ /* 0x040fe20000000008 */
[----:B------:R-:W-:Y:S01]  /*9fa0*/  SHF.L.U32 R61, R66, 0x10, RZ ;  /* 0x00000010423d7819 */ /* 0x000fe200000006ff */
[----:B------:R-:W-:Y:S01]  /*9fb0*/  FFMA R9, R41, R46, R9 ;  /* 0x0000002e29097223 */ /* 0x000fe20000000009 */
[C---:B------:R-:W-:Y:S01]  /*9fc0*/  FMUL R10, R38.reuse, R10 ;  /* 0x0000000a260a7220 */ /* 0x040fe20000400000 */
[----:B------:R-:W-:Y:S01]  /*9fd0*/  F2FP.BF16.F32.PACK_AB R101, R7, R6 ;  /* 0x000000060765723e */ /* 0x000fe200000010ff */
[C---:B------:R-:W-:Y:S01]  /*9fe0*/  FMUL R11, R38.reuse, R11 ;  /* 0x0000000b260b7220 */ /* 0x040fe20000400000 */
[----:B------:R-:W-:Y:S01]  /*9ff0*/  FMUL R0, R38, R12 ;  /* 0x0000000c26007220 */ /* 0x000fe20000400000 */
[----:B------:R-:W-:Y:S01]  /*a000*/  F2FP.BF16.F32.PACK_AB R102, R9, R8 ;  /* 0x000000080966723e */ /* 0x000fe200000010ff */
[C---:B------:R-:W-:Y:S01]  /*a010*/  FFMA R10, R41.reuse, R47, R10 ;  /* 0x0000002f290a7223 */ /* 0x040fe2000000000a */
[C---:B------:R-:W-:Y:S01]  /*a020*/  FFMA R11, R41.reuse, R48, R11 ;  /* 0x00000030290b7223 */ /* 0x040fe2000000000b */
[----:B------:R-:W-:Y:S01]  /*a030*/  LOP3.LUT R62, R66, 0xffff0000, RZ, 0xc0, !PT ;  /* 0xffff0000423e7812 */ /* 0x000fe200078ec0ff */
[----:B------:R-:W-:Y:S01]  /*a040*/  FFMA R0, R41, R49, R0 ;  /* 0x0000003129007223 */ /* 0x000fe20000000000 */
[C---:B------:R-:W-:Y:S01]  /*a050*/  FMUL R2, R38.reuse, R13 ;  /* 0x0000000d26027220 */ /* 0x040fe20000400000 */
[----:B------:R-:W-:Y:S01]  /*a060*/  SHF.L.U32 R63, R67, 0x10, RZ ;  /* 0x00000010433f7819 */ /* 0x000fe200000006ff */
[C---:B------:R-:W-:Y:S01]  /*a070*/  FMUL R3, R38.reuse, R14 ;  /* 0x0000000e26037220 */ /* 0x040fe20000400000 */
[----:B------:R-:W-:Y:S01]  /*a080*/  F2FP.BF16.F32.PACK_AB R103, R11, R10 ;  /* 0x0000000a0b67723e */ /* 0x000fe200000010ff */
[----:B------:R-:W-:Y:S01]  /*a090*/  FFMA R2, R41, R51, R2 ;  /* 0x0000003329027223 */ /* 0x000fe20000000002 */
[C---:B------:R-:W-:Y:S01]  /*a0a0*/  FMUL R15, R38.reuse, R15 ;  /* 0x0000000f260f7220 */ /* 0x040fe20000400000 */
[C---:B------:R-:W-:Y:S01]  /*a0b0*/  FMUL R12, R38.reuse, R16 ;  /* 0x00000010260c7220 */ /* 0x040fe20000400000 */
[----:B------:R-:W-:Y:S01]  /*a0c0*/  FMUL R13, R38, R17 ;  /* 0x00000011260d7220 */ /* 0x000fe20000400000 */
[----:B------:R1:W-:Y:S01]  /*a0d0*/  STS.128 [R95+0x6000], R100 ;  /* 0x006000645f007388 */ /* 0x0003e20000000c00 */
[----:B------:R-:W-:Y:S01]  /*a0e0*/  LOP3.LUT R64, R67, 0xffff0000, RZ, 0xc0, !PT ;  /* 0xffff000043407812 */ /* 0x000fe200078ec0ff */
[C---:B------:R-:W-:Y:S01]  /*a0f0*/  FFMA R3, R41.reuse, R50, R3 ;  /* 0x0000003229037223 */ /* 0x040fe20000000003 */
[----:B------:R-:W-:Y:S01]  /*a100*/  SHF.L.U32 R65, R72, 0x10, RZ ;  /* 0x0000001048417819 */ /* 0x000fe200000006ff */
[C---:B------:R-:W-:Y:S01]  /*a110*/  FFMA R15, R41.reuse, R52, R15 ;  /* 0x00000034290f7223 */ /* 0x040fe2000000000f */
[----:B------:R-:W-:Y:S01]  /*a120*/  F2FP.BF16.F32.PACK_AB R104, R2, R0 ;  /* 0x000000000268723e */ /* 0x000fe200000010ff */
[C---:B------:R-:W-:Y:S01]  /*a130*/  FFMA R12, R41.reuse, R53, R12 ;  /* 0x00000035290c7223 */ /* 0x040fe2000000000c */
[C---:B------:R-:W-:Y:S01]  /*a140*/  FFMA R13, R41.reuse, R54, R13 ;  /* 0x00000036290d7223 */ /* 0x040fe2000000000d */
[C---:B------:R-:W-:Y:S01]  /*a150*/  FMUL R14, R38.reuse, R18 ;  /* 0x00000012260e7220 */ /* 0x040fe20000400000 */
[C---:B------:R-:W-:Y:S01]  /*a160*/  FMUL R19, R38.reuse, R19 ;  /* 0x0000001326137220 */ /* 0x040fe20000400000 */
[C---:B------:R-:W-:Y:S01]  /*a170*/  FMUL R16, R38.reuse, R20 ;  /* 0x0000001426107220 */ /* 0x040fe20000400000 */
[C---:B------:R-:W-:Y:S01]  /*a180*/  FMUL R17, R38.reuse, R21 ;  /* 0x0000001526117220 */ /* 0x040fe20000400000 */
[C---:B------:R-:W-:Y:S01]  /*a190*/  FFMA R14, R41.reuse, R55, R14 ;  /* 0x00000037290e7223 */ /* 0x040fe2000000000e */
        /* <DEDUP_REMOVED lines=9> */
[----:B------:R-:W-:Y:S01]  /*a230*/  FFMA R23, R41, R60, R23 ;  /* 0x0000003c29177223 */ /* 0x000fe20000000017 */
[C---:B------:R-:W-:Y:S01]  /*a240*/  FMUL R27, R38.reuse, R27 ;  /* 0x0000001b261b7220 */ /* 0x040fe20000400000 */
[----:B------:R-:W-:Y:S01]  /*a250*/  F2FP.BF16.F32.PACK_AB R105, R15, R3 ;  /* 0x000000030f69723e */ /* 0x000fe200000010ff */
[----:B------:R-:W-:Y:S01]  /*a260*/  FFMA R20, R41, R61, R20 ;  /* 0x0000003d29147223 */ /* 0x000fe20000000014 */
[----:B------:R-:W-:Y:S01]  /*a270*/  F2FP.BF16.F32.PACK_AB R106, R13, R12 ;  /* 0x0000000c0d6a723e */ /* 0x000fe200000010ff */
[----:B------:R-:W-:Y:S01]  /*a280*/  FMUL R24, R38, R28 ;  /* 0x0000001c26187220 */ /* 0x000fe20000400000 */
[----:B------:R-:W-:Y:S01]  /*a290*/  F2FP.BF16.F32.PACK_AB R107, R19, R14 ;  /* 0x0000000e136b723e */ /* 0x000fe200000010ff */
[----:B------:R-:W-:Y:S01]  /*a2a0*/  FFMA R21, R41, R62, R21 ;  /* 0x0000003e29157223 */ /* 0x000fe20000000015 */
[----:B------:R-:W-:Y:S01]  /*a2b0*/  LOP3.LUT R66, R72, 0xffff0000, RZ, 0xc0, !PT ;  /* 0xffff000048427812 */ /* 0x000fe200078ec0ff */
[C---:B------:R-:W-:Y:S01]  /*a2c0*/  FMUL R25, R38.reuse, R29 ;  /* 0x0000001d26197220 */ /* 0x040fe20000400000 */
[----:B------:R-:W-:Y:S01]  /*a2d0*/  SHF.L.U32 R67, R73, 0x10, RZ ;  /* 0x0000001049437819 */ /* 0x000fe200000006ff */
[----:B------:R1:W-:Y:S01]  /*a2e0*/  STS.128 [R94+0x6010], R104 ;  /* 0x006010685e007388 */ /* 0x0003e20000000c00 */
[----:B------:R-:W-:Y:S01]  /*a2f0*/  FFMA R22, R41, R63, R22 ;  /* 0x0000003f29167223 */ /* 0x000fe20000000016 */
[----:B------:R-:W-:Y:S01]  /*a300*/  LOP3.LUT R68, R73, 0xffff0000, RZ, 0xc0, !PT ;  /* 0xffff000049447812 */ /* 0x000fe200078ec0ff */
[----:B------:R-:W-:Y:S01]  /*a310*/  FMUL R26, R38, R30 ;  /* 0x0000001e261a7220 */ /* 0x000fe20000400000 */
[C---:B------:R-:W-:Y:S01]  /*a320*/  FFMA R27, R41.reuse, R64, R27 ;  /* 0x00000040291b7223 */ /* 0x040fe2000000001b */
[----:B------:R-:W-:Y:S01]  /*a330*/  SHF.L.U32 R69, R74, 0x10, RZ ;  /* 0x000000104a457819 */ /* 0x000fe200000006ff */
[----:B------:R-:W-:Y:S01]  /*a340*/  FMUL R31, R38, R31 ;  /* 0x0000001f261f7220 */ /* 0x000fe20000400000 */
[C---:B------:R-:W-:Y:S01]  /*a350*/  FFMA R24, R41.reuse, R65, R24 ;  /* 0x0000004129187223 */ /* 0x040fe20000000018 */
[----:B------:R-:W-:Y:S01]  /*a360*/  LOP3.LUT R70, R74, 0xffff0000, RZ, 0xc0, !PT ;  /* 0xffff00004a467812 */ /* 0x000fe200078ec0ff */
[C---:B------:R-:W-:Y:S01]  /*a370*/  FMUL R28, R38.reuse, R32 ;  /* 0x00000020261c7220 */ /* 0x040fe20000400000 */
[----:B------:R-:W-:Y:S01]  /*a380*/  FFMA R25, R41, R66, R25 ;  /* 0x0000004229197223 */ /* 0x000fe20000000019 */
[----:B------:R-:W-:Y:S01]  /*a390*/  SHF.L.U32 R71, R75, 0x10, RZ ;  /* 0x000000104b477819 */ /* 0x000fe200000006ff */
[C---:B------:R-:W-:Y:S01]  /*a3a0*/  FMUL R29, R38.reuse, R33 ;  /* 0x00000021261d7220 */ /* 0x040fe20000400000 */
[----:B------:R-:W-:Y:S01]  /*a3b0*/  FFMA R26, R41, R67, R26 ;  /* 0x00000043291a7223 */ /* 0x000fe2000000001a */
[----:B------:R-:W-:Y:S01]  /*a3c0*/  LOP3.LUT R72, R75, 0xffff0000, RZ, 0xc0, !PT ;  /* 0xffff00004b487812 */ /* 0x000fe200078ec0ff */
        /* <DEDUP_REMOVED lines=8> */
[----:B------:R-:W-:Y:S01]  /*a450*/  FFMA R30, R41, R71, R30 ;  /* 0x00000047291e7223 */ /* 0x000fe2000000001e */
[----:B------:R-:W-:Y:S01]  /*a460*/  F2FP.BF16.F32.PACK_AB R111, R27, R22 ;  /* 0x000000161b6f723e */ /* 0x000fe200000010ff */
[----:B------:R-:W-:Y:S01]  /*a470*/  FFMA R35, R41, R72, R35 ;  /* 0x0000004829237223 */ /* 0x000fe20000000023 */
[----:B------:R-:W-:Y:S02]  /*a480*/  F2FP.BF16.F32.PACK_AB R112, R25, R24 ;  /* 0x000000181970723e */ /* 0x000fe400000010ff */
[----:B------:R-:W-:Y:S01]  /*a490*/  F2FP.BF16.F32.PACK_AB R113, R31, R26 ;  /* 0x0000001a1f71723e */ /* 0x000fe200000010ff */
[----:B------:R1:W-:Y:S01]  /*a4a0*/  STS.128 [R93+0x6020], R108 ;  /* 0x0060206c5d007388 */ /* 0x0003e20000000c00 */
        /* <DEDUP_REMOVED lines=21> */
.L_x_143:
[----:B------:R-:W-:Y:S05]  /*a600*/  BSYNC.RECONVERGENT B0 ;  /* 0x0000000000007941 */ /* 0x000fea0003800200 */
.L_x_142:
[----:B------:R-:W-:Y:S01]  /*a610*/  BAR.SYNC.DEFER_BLOCKING 0x1, 0x80 ;  /* 0x0042000000007b1d */ /* 0x000fe20000010000 */
[----:B------:R-:W-:Y:S01]  /*a620*/  UISETP.NE.AND UP0, UPT, UR46, -0x4, UPT ;  /* 0xfffffffc2e00788c */ /* 0x000fe2000bf05270 */
[----:B------:R-:W-:Y:S08]  /*a630*/  IADD3 R0, PT, PT, R36, 0x1, RZ ;  /* 0x0000000124007810 */ /* 0x000ff00007ffe0ff */
[----:B------:R-:W-:Y:S05]  /*a640*/  BRA.U !UP0, `(.L_x_144) ;  /* 0x00000001082c7547 */ /* 0x000fea000b800000 */
[----:B------:R-:W-:Y:S01]  /*a650*/  ISETP.NE.AND P0, PT, R98, RZ, PT ;  /* 0x000000ff6200720c */ /* 0x000fe20003f05270 */
[----:B------:R-:W-:Y:S01]  /*a660*/  IMAD.U32 R3, RZ, RZ, UR45 ;  /* 0x0000002dff037e24 */ /* 0x000fe2000f8e00ff */
[----:B------:R-:W-:Y:S11]  /*a670*/  R2UR UR4, R84 ;  /* 0x00000000540472ca */ /* 0x000ff600000e0000 */
[----:B------:R-:W-:Y:S02]  /*a680*/  @P0 LEA R3, R3, UR43, 0x3 ;  /* 0x0000002b03030c11 */ /* 0x000fe4000f8e18ff */
[----:B------:R-:W-:Y:S01]  /*a690*/  IMAD.U32 R2, RZ, RZ, UR4 ;  /* 0x00000004ff027e24 */ /* 0x000fe2000f8e00ff */
[----:B------:R-:W-:Y:S02]  /*a6a0*/  UIADD3 UR4, UPT, UPT, UR45, 0x1, URZ ;  /* 0x000000012d047890 */ /* 0x000fe4000fffe0ff */
[----:B------:R-:W-:Y:S02]  /*a6b0*/  @P0 VIADD R3, R3, 0x50 ;  /* 0x0000005003030836 */ /* 0x000fe40000000000 */
[----:B------:R-:W-:Y:S03]  /*a6c0*/  UISETP.NE.AND UP0, UPT, UR4, 0x4, UPT ;  /* 0x000000040400788c */ /* 0x000fe6000bf05270 */
[----:B------:R-:W-:Y:S01]  /*a6d0*/  @P0 PRMT R2, R2, 0x654, R3 ;  /* 0x0000065402020816 */ /* 0x000fe20000000003 */
[----:B------:R-:W-:Y:S03]  /*a6e0*/  USEL UR45, UR4, URZ, UP0 ;  /* 0x000000ff042d7287 */ /* 0x000fe60008000000 */
[----:B------:R3:W-:Y:S09]  /*a6f0*/  @P0 SYNCS.ARRIVE.TRANS64.RED.A1T0 RZ, [R2+URZ], RZ ;  /* 0x000000ff02ff09a7 */ /* 0x0007f200081004ff */
.L_x_144:
[----:B------:R-:W-:Y:S01]  /*a700*/  R2UR UR5, R83 ;  /* 0x00000000530572ca */ /* 0x000fe200000e0000 */
[----:B------:R-:W-:Y:S01]  /*a710*/  UISETP.NE.AND UP0, UPT, UR61, URZ, UPT ;  /* 0x000000ff3d00728c */ /* 0x000fe2000bf05270 */
[----:B------:R-:W-:Y:S01]  /*a720*/  R2UR UR4, R82 ;  /* 0x00000000520472ca */ /* 0x000fe200000e0000 */
[----:B------:R-:W-:Y:S01]  /*a730*/  UIADD3 UR46, UPT, UPT, UR46, 0x4, URZ ;  /* 0x000000042e2e7890 */ /* 0x000fe2000fffe0ff */
[----:B------:R-:W-:Y:S01]  /*a740*/  ISETP.NE.AND P0, PT, R88, 0x2, PT ;  /* 0x000000025800780c */ /* 0x000fe20003f05270 */
[----:B------:R-:W-:Y:S01]  /*a750*/  UMOV UR52, UR60 ;  /* 0x0000003c00347c82 */ /* 0x000fe20008000000 */
[----:B------:R-:W-:Y:S02]  /*a760*/  ISETP.NE.AND P1, PT, R0, 0x2, PT ;  /* 0x000000020000780c */ /* 0x000fe40003f25270 */
[----:B------:R-:W-:Y:S02]  /*a770*/  SEL R3, RZ, 0x1, P0 ;  /* 0x00000001ff037807 */ /* 0x000fe40000000000 */
[----:B---3--:R-:W-:Y:S02]  /*a780*/  SEL R2, RZ, 0x1, P1 ;  /* 0x00000001ff027807 */ /* 0x008fe40000800000 */
[----:B------:R-:W-:Y:S01]  /*a790*/  LOP3.LUT R90, R90, R3, RZ, 0x3c, !PT ;  /* 0x000000035a5a7212 */ /* 0x000fe200078e3cff */
[----:B------:R-:W-:Y:S01]  /*a7a0*/  UIADD3 UR28, UPT, UPT, UR37, UR5, URZ ;  /* 0x00000005251c7290 */ /* 0x000fe2000fffe0ff */
[----:B------:R-:W-:Y:S01]  /*a7b0*/  LOP3.LUT R91, R91, R2, RZ, 0x3c, !PT ;  /* 0x000000025b5b7212 */ /* 0x000fe200078e3cff */
[----:B------:R-:W-:Y:S01]  /*a7c0*/  UIADD3 UR12, UPT, UPT, UR36, UR4, URZ ;  /* 0x00000004240c7290 */ /* 0x000fe2000fffe0ff */
[----:B------:R-:W-:Y:S02]  /*a7d0*/  SEL R88, R88, RZ, P0 ;  /* 0x000000ff58587207 */ /* 0x000fe40000000000 */
[----:B------:R-:W-:Y:S01]  /*a7e0*/  SEL R36, R0, RZ, P1 ;  /* 0x000000ff00247207 */ /* 0x000fe20000800000 */
[----:B------:R-:W-:Y:S08]  /*a7f0*/  BRA.U UP0, `(.L_x_145) ;  /* 0xffffffbd00d87547 */ /* 0x000ff0000b83ffff */
[----:B------:R-:W-:-:S13]  /*a800*/  R2UR UR4, R85 ;  /* 0x00000000550472ca */ /* 0x000fda00000e0000 */
[----:B------:R-:W-:-:S09]  /*a810*/  UISETP.NE.AND UP0, UPT, UR4, URZ, UPT ;  /* 0x000000ff0400728c */ /* 0x000fd2000bf05270 */
[----:B------:R-:W-:Y:S05]  /*a820*/  BRA.U !UP0, `(.L_x_146) ;  /* 0x0000000108487547 */ /* 0x000fea000b800000 */
[----:B------:R-:W3:Y:S02]  /*a830*/  LDCU.64 UR4, c[0x0][0xc90] ;  /* 0x00019200ff0477ac */ /* 0x000ee40008000a00 */
[----:B---3--:R-:W-:-:S04]  /*a840*/  UISETP.NE.U32.AND UP0, UPT, UR4, URZ, UPT ;  /* 0x000000ff0400728c */ /* 0x008fc8000bf05070 */
[----:B------:R-:W-:-:S09]  /*a850*/  UISETP.NE.AND.EX UP0, UPT, UR5, URZ, UPT, UP0 ;  /* 0x000000ff0500728c */ /* 0x000fd2000bf05300 */
[----:B------:R-:W-:Y:S05]  /*a860*/  BRA.U UP0, `(.L_x_147) ;  /* 0x00000001000c7547 */ /* 0x000fea000b800000 */
[----:B------:R-:W-:-:S13]  /*a870*/  FSETP.NEU.AND P0, PT, R41, RZ, PT ;  /* 0x000000ff2900720b */ /* 0x000fda0003f0d000 */
[----:B------:R-:W-:Y:S05]  /*a880*/  @!P0 EXIT ;  /* 0x000000000000894d */ /* 0x000fea0003800000 */
[----:B------:R-:W-:Y:S05]  /*a890*/  BRA `(.L_x_146) ;  /* 0x00000000002c7947 */ /* 0x000fea0003800000 */
.L_x_147:
[----:B------:R-:W-:Y:S01]  /*a8a0*/  ISETP.NE.AND P0, PT, R87, RZ, PT ;  /* 0x000000ff5700720c */ /* 0x000fe20003f05270 */
[----:B------:R-:W-:-:S12]  /*a8b0*/  BSSY.RECONVERGENT B0, `(.L_x_146) ;  /* 0x0000009000007945 */ /* 0x000fd80003800200 */
[----:B------:R-:W-:Y:S05]  /*a8c0*/  @P0 BRA `(.L_x_148) ;  /* 0x0000000000140947 */ /* 0x000fea0003800000 */
[----:B------:R-:W3:Y:S02]  /*a8d0*/  LDCU.64 UR4, c[0x0][0xc88] ;  /* 0x00019100ff0477ac */ /* 0x000ee40008000a00 */
[----:B---3--:R-:W-:-:S04]  /*a8e0*/  ISETP.NE.U32.AND P0, PT, RZ, UR4, PT ;  /* 0x00000004ff007c0c */ /* 0x008fc8000bf05070 */
[----:B------:R-:W-:-:S13]  /*a8f0*/  ISETP.NE.AND.EX P0, PT, RZ, UR5, PT, P0 ;  /* 0x00000005ff007c0c */ /* 0x000fda000bf05300 */
[----:B------:R-:W-:Y:S05]  /*a900*/  @!P0 EXIT ;  /* 0x000000000000894d */ /* 0x000fea0003800000 */
[----:B------:R-:W-:Y:S05]  /*a910*/  BRA `(.L_x_149) ;  /* 0x0000000000087947 */ /* 0x000fea0003800000 */
.L_x_148:
[----:B------:R-:W-:-:S13]  /*a920*/  FSETP.NEU.AND P0, PT, R41, RZ, PT ;  /* 0x000000ff2900720b */ /* 0x000fda0003f0d000 */
[----:B------:R-:W-:Y:S05]  /*a930*/  @!P0 EXIT ;  /* 0x000000000000894d */ /* 0x000fea0003800000 */
.L_x_149:
[----:B------:R-:W-:Y:S05]  /*a940*/  BSYNC.RECONVERGENT B0 ;  /* 0x0000000000007941 */ /* 0x000fea0003800200 */
.L_x_146:
[----:B------:R-:W-:Y:S01]  /*a950*/  R2UR UR5, R84 ;  /* 0x00000000540572ca */ /* 0x000fe200000e0000 */
[----:B------:R-:W-:Y:S01]  /*a960*/  ULEA UR4, UR45, UR43, 0x3 ;  /* 0x0000002b2d047291 */ /* 0x000fe2000f8e18ff */
[----:B------:R-:W-:-:S04]  /*a970*/  DEPBAR.LE SB0, 0x0 ;  /* 0x000080000000791a */ /* 0x000fc80000000000 */
[----:B------:R-:W-:-:S07]  /*a980*/  UIADD3 UR4, UPT, UPT, UR4, 0x50, URZ ;  /* 0x0000005004047890 */ /* 0x000fce000fffe0ff */
[----:B------:R-:W-:-:S09]  /*a990*/  UPRMT UR4, UR5, 0x654, UR4 ;  /* 0x0000065405047896 */ /* 0x000fd20008000004 */
[----:B------:R-:W-:Y:S01]  /*a9a0*/  SYNCS.ARRIVE.TRANS64.RED.A1T0 RZ, [UR4], RZ ;  /* 0x000000ffffff79a7 */ /* 0x000fe20008100404 */
[----:B------:R-:W-:Y:S05]  /*a9b0*/  EXIT ;  /* 0x000000000000794d */ /* 0x000fea0003800000 */
.L_x_24:
[----:B-1----:R1:W2:Y:S02]  /*a9c0*/  SYNCS.PHASECHK.TRANS64.TRYWAIT P0, [R3+URZ+0xd0], R2 ;  /* 0x0000d002030075a7 */ /* 0x0022a400080011ff */
[----:B--2---:R-:W-:Y:S05]  /*a9d0*/  @!P0 NANOSLEEP.SYNCS 0x989680 ;  /* 0x009896800000895d */ /* 0x004fea0003900000 */
[----:B------:R-:W2:Y:S02]  /*a9e0*/  @!P0 SYNCS.PHASECHK.TRANS64 P0, [R3+URZ+0xd0], R2 ;  /* 0x0000d002030085a7 */ /* 0x000ea400080010ff */
[----:B--2---:R-:W-:Y:S05]  /*a9f0*/  @!P0 BRA `(.L_x_24) ;  /* 0xfffffffc00f08947 */ /* 0x004fea000383ffff */
[----:B------:R-:W-:Y:S05]  /*aa00*/  BRA `(.L_x_150) ;  /* 0xffffff7000807947 */ /* 0x000fea000383ffff */
.L_x_27:
[----:B-1----:R-:W-:-:S07]  /*aa10*/  MOV R0, UR6 ;  /* 0x0000000600007c02 */ /* 0x002fce0008000f00 */
.L_x_151:
[----:B-1----:R1:W2:Y:S02]  /*aa20*/  SYNCS.PHASECHK.TRANS64.TRYWAIT P0, [R0+URZ+0x18], R3 ;  /* 0x00001803000075a7 */ /* 0x0022a400080011ff */
[----:B--2---:R-:W-:Y:S05]  /*aa30*/  @!P0 NANOSLEEP.SYNCS 0x989680 ;  /* 0x009896800000895d */ /* 0x004fea0003900000 */
[----:B------:R-:W2:Y:S02]  /*aa40*/  @!P0 SYNCS.PHASECHK.TRANS64 P0, [R0+URZ+0x18], R3 ;  /* 0x00001803000085a7 */ /* 0x000ea400080010ff */
[----:B--2---:R-:W-:Y:S05]  /*aa50*/  @!P0 BRA `(.L_x_151) ;  /* 0xfffffffc00f08947 */ /* 0x004fea000383ffff */
[----:B------:R-:W-:Y:S05]  /*aa60*/  BRA `(.L_x_26) ;  /* 0xffffff7000f07947 */ /* 0x000fea000383ffff */
.L_x_36:
[----:B-1----:R-:W-:-:S07]  /*aa70*/  MOV R0, UR14 ;  /* 0x0000000e00007c02 */ /* 0x002fce0008000f00 */
.L_x_152:
[----:B-1----:R1:W2:Y:S02]  /*aa80*/  SYNCS.PHASECHK.TRANS64.TRYWAIT P0, [R0+URZ+0x18], R3 ;  /* 0x00001803000075a7 */ /* 0x0022a400080011ff */
[----:B--2---:R-:W-:Y:S05]  /*aa90*/  @!P0 NANOSLEEP.SYNCS 0x989680 ;  /* 0x009896800000895d */ /* 0x004fea0003900000 */
[----:B------:R-:W2:Y:S02]  /*aaa0*/  @!P0 SYNCS.PHASECHK.TRANS64 P0, [R0+URZ+0x18], R3 ;  /* 0x00001803000085a7 */ /* 0x000ea400080010ff */
[----:B--2---:R-:W-:Y:S05]  /*aab0*/  @!P0 BRA `(.L_x_152) ;  /* 0xfffffffc00f08947 */ /* 0x004fea000383ffff */
[----:B------:R-:W-:Y:S05]  /*aac0*/  BRA `(.L_x_35) ;  /* 0xffffff7800407947 */ /* 0x000fea000383ffff */
.L_x_43:
[----:B-1----:R1:W4:Y:S02]  /*aad0*/  SYNCS.PHASECHK.TRANS64.TRYWAIT P0, [R3+URZ+0x80], R0 ;  /* 0x00008000030075a7 */ /* 0x00232400080011ff */
[----:B----4-:R-:W-:Y:S05]  /*aae0*/  @!P0 NANOSLEEP.SYNCS 0x989680 ;  /* 0x009896800000895d */ /* 0x010fea0003900000 */
[----:B------:R-:W4:Y:S02]  /*aaf0*/  @!P0 SYNCS.PHASECHK.TRANS64 P0, [R3+URZ+0x80], R0 ;  /* 0x00008000030085a7 */ /* 0x000f2400080010ff */
[----:B----4-:R-:W-:Y:S05]  /*ab00*/  @!P0 BRA `(.L_x_43) ;  /* 0xfffffffc00f08947 */ /* 0x010fea000383ffff */
[----:B------:R-:W-:Y:S05]  /*ab10*/  BRA `(.L_x_153) ;  /* 0xffffff7c00707947 */ /* 0x000fea000383ffff */
.L_x_47:
[----:B-1----:R-:W-:-:S07]  /*ab20*/  MOV R0, UR4 ;  /* 0x0000000400007c02 */ /* 0x002fce0008000f00 */
.L_x_154:
[----:B-1----:R1:W2:Y:S02]  /*ab30*/  SYNCS.PHASECHK.TRANS64.TRYWAIT P0, [R0+URZ], R3 ;  /* 0x00000003000075a7 */ /* 0x0022a400080011ff */
[----:B--2---:R-:W-:Y:S05]  /*ab40*/  @!P0 NANOSLEEP.SYNCS 0x989680 ;  /* 0x009896800000895d */ /* 0x004fea0003900000 */
[----:B------:R-:W2:Y:S02]  /*ab50*/  @!P0 SYNCS.PHASECHK.TRANS64 P0, [R0+URZ], R3 ;  /* 0x00000003000085a7 */ /* 0x000ea400080010ff */
[----:B--2---:R-:W-:Y:S05]  /*ab60*/  @!P0 BRA `(.L_x_154) ;  /* 0xfffffffc00f08947 */ /* 0x004fea000383ffff */
[----:B------:R-:W-:Y:S05]  /*ab70*/  BRA `(.L_x_155) ;  /* 0xffffff84001c7947 */ /* 0x000fea000383ffff */
.L_x_48:
[----:B------:R-:W-:-:S07]  /*ab80*/  MOV R0, UR5 ;  /* 0x0000000500007c02 */ /* 0x000fce0008000f00 */
.L_x_156:
[----:B-1----:R1:W2:Y:S02]  /*ab90*/  SYNCS.PHASECHK.TRANS64.TRYWAIT P0, [R0+URZ], R3 ;  /* 0x00000003000075a7 */ /* 0x0022a400080011ff */
[----:B--2---:R-:W-:Y:S05]  /*aba0*/  @!P0 NANOSLEEP.SYNCS 0x989680 ;  /* 0x009896800000895d */ /* 0x004fea0003900000 */
[----:B------:R-:W2:Y:S02]  /*abb0*/  @!P0 SYNCS.PHASECHK.TRANS64 P0, [R0+URZ], R3 ;  /* 0x00000003000085a7 */ /* 0x000ea400080010ff */
[----:B--2---:R-:W-:Y:S05]  /*abc0*/  @!P0 BRA `(.L_x_156) ;  /* 0xfffffffc00f08947 */ /* 0x004fea000383ffff */
[----:B------:R-:W-:Y:S05]  /*abd0*/  BRA `(.L_x_157) ;  /* 0xffffff8400287947 */ /* 0x000fea000383ffff */
.L_x_51:
[----:B--2---:R2:W3:Y:S02]  /*abe0*/  SYNCS.PHASECHK.TRANS64.TRYWAIT P0, [R0+URZ+0xc0], R9 ;  /* 0x0000c009000075a7 */ /* 0x0044e400080011ff */
[----:B---3--:R-:W-:Y:S05]  /*abf0*/  @!P0 NANOSLEEP.SYNCS 0x989680 ;  /* 0x009896800000895d */ /* 0x008fea0003900000 */
[----:B------:R-:W3:Y:S02]  /*ac00*/  @!P0 SYNCS.PHASECHK.TRANS64 P0, [R0+URZ+0xc0], R9 ;  /* 0x0000c009000085a7 */ /* 0x000ee400080010ff */
[----:B---3--:R-:W-:Y:S05]  /*ac10*/  @!P0 BRA `(.L_x_51) ;  /* 0xfffffffc00f08947 */ /* 0x008fea000383ffff */
[----:B------:R-:W-:Y:S05]  /*ac20*/  BRA `(.L_x_158) ;  /* 0xffffff8400907947 */ /* 0x000fea000383ffff */
.L_x_52:
[----:B------:R-:W-:-:S07]  /*ac30*/  MOV R0, UR4 ;  /* 0x0000000400007c02 */ /* 0x000fce0008000f00 */
.L_x_159:
[----:B--2---:R2:W3:Y:S02]  /*ac40*/  SYNCS.PHASECHK.TRANS64.TRYWAIT P0, [R0+URZ+0x90], R11 ;  /* 0x0000900b000075a7 */ /* 0x0044e400080011ff */
[----:B---3--:R-:W-:Y:S05]  /*ac50*/  @!P0 NANOSLEEP.SYNCS 0x989680 ;  /* 0x009896800000895d */ /* 0x008fea0003900000 */
[----:B------:R-:W3:Y:S02]  /*ac60*/  @!P0 SYNCS.PHASECHK.TRANS64 P0, [R0+URZ+0x90], R11 ;  /* 0x0000900b000085a7 */ /* 0x000ee400080010ff */
[----:B---3--:R-:W-:Y:S05]  /*ac70*/  @!P0 BRA `(.L_x_159) ;  /* 0xfffffffc00f08947 */ /* 0x008fea000383ffff */
[----:B------:R-:W-:Y:S05]  /*ac80*/  BRA `(.L_x_160) ;  /* 0xffffff8400a07947 */ /* 0x000fea000383ffff */
.L_x_53:
[----:B--2---:R2:W3:Y:S02]  /*ac90*/  SYNCS.PHASECHK.TRANS64.TRYWAIT P1, [R0+URZ+0x80], R9 ;  /* 0x00008009000075a7 */ /* 0x0044e400080211ff */
[----:B---3--:R-:W-:Y:S05]  /*aca0*/  @!P1 NANOSLEEP.SYNCS 0x989680 ;  /* 0x009896800000995d */ /* 0x008fea0003900000 */
[----:B------:R-:W3:Y:S02]  /*acb0*/  @!P1 SYNCS.PHASECHK.TRANS64 P1, [R0+URZ+0x80], R9 ;  /* 0x00008009000095a7 */ /* 0x000ee400080210ff */
[----:B---3--:R-:W-:Y:S05]  /*acc0*/  @!P1 BRA `(.L_x_53) ;  /* 0xfffffffc00f09947 */ /* 0x008fea000383ffff */
[----:B------:R-:W-:Y:S05]  /*acd0*/  BRA `(.L_x_161) ;  /* 0xffffff8400d07947 */ /* 0x000fea000383ffff */
.L_x_56:
[----:B------:R-:W-:-:S07]  /*ace0*/  MOV R0, UR4 ;  /* 0x0000000400007c02 */ /* 0x000fce0008000f00 */
.L_x_162:
[----:B--2---:R2:W3:Y:S02]  /*acf0*/  SYNCS.PHASECHK.TRANS64.TRYWAIT P0, [R0+URZ+0x90], R3 ;  /* 0x00009003000075a7 */ /* 0x0044e400080011ff */
[----:B---3--:R-:W-:Y:S05]  /*ad00*/  @!P0 NANOSLEEP.SYNCS 0x989680 ;  /* 0x009896800000895d */ /* 0x008fea0003900000 */
[----:B------:R-:W3:Y:S02]  /*ad10*/  @!P0 SYNCS.PHASECHK.TRANS64 P0, [R0+URZ+0x90], R3 ;  /* 0x00009003000085a7 */ /* 0x000ee400080010ff */
[----:B---3--:R-:W-:Y:S05]  /*ad20*/  @!P0 BRA `(.L_x_162) ;  /* 0xfffffffc00f08947 */ /* 0x008fea000383ffff */
[----:B------:R-:W-:Y:S05]  /*ad30*/  BRA `(.L_x_55) ;  /* 0xffffff8800247947 */ /* 0x000fea000383ffff */
.L_x_65:
[----:B--2---:R-:W-:-:S04]  /*ad40*/  MOV R7, UR5 ;  /* 0x0000000500077c02 */ /* 0x004fc80008000f00 */
[----:B------:R2:W3:Y:S03]  /*ad50*/  SYNCS.PHASECHK.TRANS64.TRYWAIT P0, [R7+URZ+0x8], R8 ;  /* 0x00000808070075a7 */ /* 0x0004e600080011ff */
[----:B---3--:R-:W-:Y:S05]  /*ad60*/  @!P0 NANOSLEEP.SYNCS 0x989680 ;  /* 0x009896800000895d */ /* 0x008fea0003900000 */
[----:B------:R-:W3:Y:S02]  /*ad70*/  @!P0 SYNCS.PHASECHK.TRANS64 P0, [R7+URZ+0x8], R8 ;  /* 0x00000808070085a7 */ /* 0x000ee400080010ff */
[----:B---3--:R-:W-:Y:S05]  /*ad80*/  @!P0 BRA `(.L_x_65) ;  /* 0xfffffffc00ec8947 */ /* 0x008fea000383ffff */
[----:B------:R-:W-:Y:S05]  /*ad90*/  BRA `(.L_x_64) ;  /* 0xffffff8800e47947 */ /* 0x000fea000383ffff */
.L_x_67:
[----:B------:R-:W-:Y:S01]  /*ada0*/  BSSY B0, `(.L_x_163) ;  /* 0x0000006000007945 */ /* 0x000fe20003800000 */
[----:B------:R-:W-:-:S07]  /*adb0*/  MOV R15, 0xffffffff ;  /* 0xffffffff000f7802 */ /* 0x000fce0000000f00 */
[----:B-12--5:R-:W-:Y:S05]  /*adc0*/  WARPSYNC.COLLECTIVE R15, `(.L_x_164) ;  /* 0x000000000f0c7348 */ /* 0x026fea0003c00000 */
[----:B------:R-:W-:Y:S02]  /*add0*/  ELECT P6, UR79, PT ;  /* 0x00000000004f782f */ /* 0x000fe400038c0000 */
[----:B------:R-:W-:Y:S01]  /*ade0*/  MOV R14, UR79 ;  /* 0x0000004f000e7c02 */ /* 0x000fe20008000f00 */
[----:B-12--5:R-:W-:Y:S10]  /*adf0*/  ENDCOLLECTIVE ;  /* 0x000000000000791b */ /* 0x026ff40003800000 */
.L_x_164:
[----:B------:R-:W-:Y:S05]  /*ae00*/  BSYNC B0 ;  /* 0x0000000000007941 */ /* 0x000fea0003800000 */
.L_x_163:
[----:B------:R-:W-:Y:S01]  /*ae10*/  PLOP3.LUT P0, PT, P6, PT, PT, 0x80, 0x8 ;  /* 0x000000000008781c */ /* 0x000fe2000370f070 */
[----:B------:R-:W-:-:S12]  /*ae20*/  BRA `(.L_x_165) ;  /* 0xffffff8c00147947 */ /* 0x000fd8000383ffff */
.L_x_69:
[----:B--2---:R-:W-:-:S04]  /*ae30*/  MOV R5, UR5 ;  /* 0x0000000500057c02 */ /* 0x004fc80008000f00 */
[----:B------:R2:W3:Y:S03]  /*ae40*/  SYNCS.PHASECHK.TRANS64.TRYWAIT P0, [R5+URZ+0x8], R6 ;  /* 0x00000806050075a7 */ /* 0x0004e600080011ff */
[----:B---3--:R-:W-:Y:S05]  /*ae50*/  @!P0 NANOSLEEP.SYNCS 0x989680 ;  /* 0x009896800000895d */ /* 0x008fea0003900000 */
[----:B------:R-:W3:Y:S02]  /*ae60*/  @!P0 SYNCS.PHASECHK.TRANS64 P0, [R5+URZ+0x8], R6 ;  /* 0x00000806050085a7 */ /* 0x000ee400080010ff */
[----:B---3--:R-:W-:Y:S05]  /*ae70*/  @!P0 BRA `(.L_x_69) ;  /* 0xfffffffc00ec8947 */ /* 0x008fea000383ffff */
[----:B------:R-:W-:Y:S05]  /*ae80*/  BRA `(.L_x_68) ;  /* 0xffffff8c00187947 */ /* 0x000fea000383ffff */
.L_x_70:
[----:B-1----:R1:W2:Y:S02]  /*ae90*/  SYNCS.PHASECHK.TRANS64.TRYWAIT P0, [R0+URZ+0x80], R9 ;  /* 0x00008009000075a7 */ /* 0x0022a400080011ff */
[----:B--2---:R-:W-:Y:S05]  /*aea0*/  @!P0 NANOSLEEP.SYNCS 0x989680 ;  /* 0x009896800000895d */ /* 0x004fea0003900000 */
[----:B------:R-:W2:Y:S02]  /*aeb0*/  @!P0 SYNCS.PHASECHK.TRANS64 P0, [R0+URZ+0x80], R9 ;  /* 0x00008009000085a7 */ /* 0x000ea400080010ff */
[----:B--2---:R-:W-:Y:S05]  /*aec0*/  @!P0 BRA `(.L_x_70) ;  /* 0xfffffffc00f08947 */ /* 0x004fea000383ffff */
[----:B------:R-:W-:Y:S05]  /*aed0*/  BRA `(.L_x_166) ;  /* 0xffffff9400687947 */ /* 0x000fea000383ffff */
.L_x_72:
[----:B------:R-:W-:-:S13]  /*aee0*/  R2UR UR4, R8 ;  /* 0x00000000080472ca */ /* 0x000fda00000e0000 */
[----:B------:R-:W-:-:S07]  /*aef0*/  MOV R0, UR4 ;  /* 0x0000000400007c02 */ /* 0x000fce0008000f00 */
.L_x_167:
[----:B-1----:R1:W2:Y:S02]  /*af00*/  SYNCS.PHASECHK.TRANS64.TRYWAIT P0, [R0+URZ+0xb0], R9 ;  /* 0x0000b009000075a7 */ /* 0x0022a400080011ff */
[----:B--2---:R-:W-:Y:S05]  /*af10*/  @!P0 NANOSLEEP.SYNCS 0x989680 ;  /* 0x009896800000895d */ /* 0x004fea0003900000 */
[----:B------:R-:W2:Y:S02]  /*af20*/  @!P0 SYNCS.PHASECHK.TRANS64 P0, [R0+URZ+0xb0], R9 ;  /* 0x0000b009000085a7 */ /* 0x000ea400080010ff */
[----:B--2---:R-:W-:Y:S05]  /*af30*/  @!P0 BRA `(.L_x_167) ;  /* 0xfffffffc00f08947 */ /* 0x004fea000383ffff */
[----:B------:R-:W-:Y:S05]  /*af40*/  BRA `(.L_x_168) ;  /* 0xffffff9400b87947 */ /* 0x000fea000383ffff */
.L_x_75:
[----:B------:R-:W-:Y:S07]  /*af50*/  MOV R0, UR7 ;  /* 0x0000000700007c02 */ /* 0x000fee0008000f00 */
.L_x_169:
[----:B-1----:R1:W2:Y:S02]  /*af60*/  SYNCS.PHASECHK.TRANS64.TRYWAIT P0, [R0+URZ], R9 ;  /* 0x00000009000075a7 */ /* 0x0022a400080011ff */
[----:B--2---:R-:W-:Y:S05]  /*af70*/  @!P0 NANOSLEEP.SYNCS 0x989680 ;  /* 0x009896800000895d */ /* 0x004fea0003900000 */
[----:B------:R-:W2:Y:S02]  /*af80*/  @!P0 SYNCS.PHASECHK.TRANS64 P0, [R0+URZ], R9 ;  /* 0x00000009000085a7 */ /* 0x000ea400080010ff */
[----:B--2---:R-:W-:Y:S05]  /*af90*/  @!P0 BRA `(.L_x_169) ;  /* 0xfffffffc00f08947 */ /* 0x004fea000383ffff */
[----:B------:R-:W-:Y:S05]  /*afa0*/  BRA `(.L_x_74) ;  /* 0xffffff9400d07947 */ /* 0x000fea000383ffff */
.L_x_79:
[----:B-1----:R-:W-:-:S07]  /*afb0*/  MOV R0, UR4 ;  /* 0x0000000400007c02 */ /* 0x002fce0008000f00 */
.L_x_170:
[----:B-1----:R1:W2:Y:S02]  /*afc0*/  SYNCS.PHASECHK.TRANS64.TRYWAIT P0, [R0+URZ], R5 ;  /* 0x00000005000075a7 */ /* 0x0022a400080011ff */
[----:B--2---:R-:W-:Y:S05]  /*afd0*/  @!P0 NANOSLEEP.SYNCS 0x989680 ;  /* 0x009896800000895d */ /* 0x004fea0003900000 */
[----:B------:R-:W2:Y:S02]  /*afe0*/  @!P0 SYNCS.PHASECHK.TRANS64 P0, [R0+URZ], R5 ;  /* 0x00000005000085a7 */ /* 0x000ea400080010ff */
[----:B--2---:R-:W-:Y:S05]  /*aff0*/  @!P0 BRA `(.L_x_170) ;  /* 0xfffffffc00f08947 */ /* 0x004fea000383ffff */
[----:B------:R-:W-:Y:S05]  /*b000*/  BRA `(.L_x_171) ;  /* 0xffffff9c008c7947 */ /* 0x000fea000383ffff */
.L_x_82:
[----:B------:R-:W-:-:S07]  /*b010*/  MOV R0, UR49 ;  /* 0x0000003100007c02 */ /* 0x000fce0008000f00 */
.L_x_172:
[----:B-1----:R1:W2:Y:S02]  /*b020*/  SYNCS.PHASECHK.TRANS64.TRYWAIT P1, [R0+URZ+0xe0], R5 ;  /* 0x0000e005000075a7 */ /* 0x0022a400080211ff */
[----:B--2---:R-:W-:Y:S05]  /*b030*/  @!P1 NANOSLEEP.SYNCS 0x989680 ;  /* 0x009896800000995d */ /* 0x004fea0003900000 */
[----:B------:R-:W2:Y:S02]  /*b040*/  @!P1 SYNCS.PHASECHK.TRANS64 P1, [R0+URZ+0xe0], R5 ;  /* 0x0000e005000095a7 */ /* 0x000ea400080210ff */
[----:B--2---:R-:W-:Y:S05]  /*b050*/  @!P1 BRA `(.L_x_172) ;  /* 0xfffffffc00f09947 */ /* 0x004fea000383ffff */
[----:B------:R-:W-:Y:S05]  /*b060*/  BRA `(.L_x_173) ;  /* 0xffffff9c00e07947 */ /* 0x000fea000383ffff */
.L_x_87:
[----:B--2---:R2:W3:Y:S02]  /*b070*/  SYNCS.PHASECHK.TRANS64.TRYWAIT P0, [R8+URZ+0x80], R5 ;  /* 0x00008005080075a7 */ /* 0x0044e400080011ff */
[----:B---3--:R-:W-:Y:S05]  /*b080*/  @!P0 NANOSLEEP.SYNCS 0x989680 ;  /* 0x009896800000895d */ /* 0x008fea0003900000 */
[----:B------:R-:W3:Y:S02]  /*b090*/  @!P0 SYNCS.PHASECHK.TRANS64 P0, [R8+URZ+0x80], R5 ;  /* 0x00008005080085a7 */ /* 0x000ee400080010ff */
[----:B---3--:R-:W-:Y:S05]  /*b0a0*/  @!P0 BRA `(.L_x_87) ;  /* 0xfffffffc00f08947 */ /* 0x008fea000383ffff */
[----:B------:R-:W-:Y:S05]  /*b0b0*/  BRA `(.L_x_174) ;  /* 0xffffffa400207947 */ /* 0x000fea000383ffff */
.L_x_90:
[----:B------:R-:W-:Y:S07]  /*b0c0*/  MOV R0, UR21 ;  /* 0x0000001500007c02 */ /* 0x000fee0008000f00 */
.L_x_175:
[----:B--2---:R2:W3:Y:S02]  /*b0d0*/  SYNCS.PHASECHK.TRANS64.TRYWAIT P1, [R0+URZ+0x78], R5 ;  /* 0x00007805000075a7 */ /* 0x0044e400080211ff */
[----:B---3--:R-:W-:Y:S05]  /*b0e0*/  @!P1 NANOSLEEP.SYNCS 0x989680 ;  /* 0x009896800000995d */ /* 0x008fea0003900000 */
[----:B------:R-:W3:Y:S02]  /*b0f0*/  @!P1 SYNCS.PHASECHK.TRANS64 P1, [R0+URZ+0x78], R5 ;  /* 0x00007805000095a7 */ /* 0x000ee400080210ff */
[----:B---3--:R-:W-:Y:S05]  /*b100*/  @!P1 BRA `(.L_x_175) ;  /* 0xfffffffc00f09947 */ /* 0x008fea000383ffff */
[----:B------:R-:W-:Y:S05]  /*b110*/  BRA `(.L_x_89) ;  /* 0xffffffa8009c7947 */ /* 0x000fea000383ffff */
.L_x_93:
[----:B--2---:R-:W-:Y:S07]  /*b120*/  MOV R5, UR21 ;  /* 0x0000001500057c02 */ /* 0x004fee0008000f00 */
.L_x_176:
[----:B--2---:R2:W3:Y:S02]  /*b130*/  SYNCS.PHASECHK.TRANS64.TRYWAIT P0, [R5+URZ+0x50], R4 ;  /* 0x00005004050075a7 */ /* 0x0044e400080011ff */
[----:B---3--:R-:W-:Y:S05]  /*b140*/  @!P0 NANOSLEEP.SYNCS 0x989680 ;  /* 0x009896800000895d */ /* 0x008fea0003900000 */
[----:B------:R-:W3:Y:S02]  /*b150*/  @!P0 SYNCS.PHASECHK.TRANS64 P0, [R5+URZ+0x50], R4 ;  /* 0x00005004050085a7 */ /* 0x000ee400080010ff */
[----:B---3--:R-:W-:Y:S05]  /*b160*/  @!P0 BRA `(.L_x_176) ;  /* 0xfffffffc00f08947 */ /* 0x008fea000383ffff */
[----:B------:R-:W-:Y:S05]  /*b170*/  BRA `(.L_x_177) ;  /* 0xffffffa800f47947 */ /* 0x000fea000383ffff */
.L_x_94:
[----:B------:R-:W-:Y:S07]  /*b180*/  MOV R5, UR21 ;  /* 0x0000001500057c02 */ /* 0x000fee0008000f00 */
.L_x_178:
[----:B--2---:R2:W3:Y:S02]  /*b190*/  SYNCS.PHASECHK.TRANS64.TRYWAIT P0, [R5+URZ+0x58], R4 ;  /* 0x00005804050075a7 */ /* 0x0044e400080011ff */
[----:B---3--:R-:W-:Y:S05]  /*b1a0*/  @!P0 NANOSLEEP.SYNCS 0x989680 ;  /* 0x009896800000895d */ /* 0x008fea0003900000 */
[----:B------:R-:W3:Y:S02]  /*b1b0*/  @!P0 SYNCS.PHASECHK.TRANS64 P0, [R5+URZ+0x58], R4 ;  /* 0x00005804050085a7 */ /* 0x000ee400080010ff */
[----:B---3--:R-:W-:Y:S05]  /*b1c0*/  @!P0 BRA `(.L_x_178) ;  /* 0xfffffffc00f08947 */ /* 0x008fea000383ffff */
[----:B------:R-:W-:Y:S05]  /*b1d0*/  BRA `(.L_x_179) ;  /* 0xffffffac00387947 */ /* 0x000fea000383ffff */
.L_x_95:
[----:B--2---:R-:W-:Y:S07]  /*b1e0*/  MOV R5, UR21 ;  /* 0x0000001500057c02 */ /* 0x004fee0008000f00 */
.L_x_180:
[----:B--2---:R2:W3:Y:S02]  /*b1f0*/  SYNCS.PHASECHK.TRANS64.TRYWAIT P0, [R5+URZ+0x60], R4 ;  /* 0x00006004050075a7 */ /* 0x0044e400080011ff */
[----:B---3--:R-:W-:Y:S05]  /*b200*/  @!P0 NANOSLEEP.SYNCS 0x989680 ;  /* 0x009896800000895d */ /* 0x008fea0003900000 */
[----:B------:R-:W3:Y:S02]  /*b210*/  @!P0 SYNCS.PHASECHK.TRANS64 P0, [R5+URZ+0x60], R4 ;  /* 0x00006004050085a7 */ /* 0x000ee400080010ff */
[----:B---3--:R-:W-:Y:S05]  /*b220*/  @!P0 BRA `(.L_x_180) ;  /* 0xfffffffc00f08947 */ /* 0x008fea000383ffff */
[----:B------:R-:W-:Y:S05]  /*b230*/  BRA `(.L_x_181) ;  /* 0xffffffac00847947 */ /* 0x000fea000383ffff */
.L_x_96:
[----:B--2---:R-:W-:Y:S07]  /*b240*/  MOV R5, UR21 ;  /* 0x0000001500057c02 */ /* 0x004fee0008000f00 */
.L_x_182:
[----:B--2---:R2:W3:Y:S02]  /*b250*/  SYNCS.PHASECHK.TRANS64.TRYWAIT P0, [R5+URZ+0x68], R4 ;  /* 0x00006804050075a7 */ /* 0x0044e400080011ff */
[----:B---3--:R-:W-:Y:S05]  /*b260*/  @!P0 NANOSLEEP.SYNCS 0x989680 ;  /* 0x009896800000895d */ /* 0x008fea0003900000 */
[----:B------:R-:W3:Y:S02]  /*b270*/  @!P0 SYNCS.PHASECHK.TRANS64 P0, [R5+URZ+0x68], R4 ;  /* 0x00006804050085a7 */ /* 0x000ee400080010ff */
[----:B---3--:R-:W-:Y:S05]  /*b280*/  @!P0 BRA `(.L_x_182) ;  /* 0xfffffffc00f08947 */ /* 0x008fea000383ffff */
[----:B------:R-:W-:Y:S05]  /*b290*/  BRA `(.L_x_183) ;  /* 0xffffffac00d47947 */ /* 0x000fea000383ffff */
.L_x_98:
[----:B------:R-:W-:-:S07]  /*b2a0*/  MOV R0, UR21 ;  /* 0x0000001500007c02 */ /* 0x000fce0008000f00 */
.L_x_184:
[----:B--2---:R2:W3:Y:S02]  /*b2b0*/  SYNCS.PHASECHK.TRANS64.TRYWAIT P0, [R0+URZ+0x50], R3 ;  /* 0x00005003000075a7 */ /* 0x0044e400080011ff */
[----:B---3--:R-:W-:Y:S05]  /*b2c0*/  @!P0 NANOSLEEP.SYNCS 0x989680 ;  /* 0x009896800000895d */ /* 0x008fea0003900000 */
[----:B------:R-:W3:Y:S02]  /*b2d0*/  @!P0 SYNCS.PHASECHK.TRANS64 P0, [R0+URZ+0x50], R3 ;  /* 0x00005003000085a7 */ /* 0x000ee400080010ff */
[----:B---3--:R-:W-:Y:S05]  /*b2e0*/  @!P0 BRA `(.L_x_184) ;  /* 0xfffffffc00f08947 */ /* 0x008fea000383ffff */
[----:B------:R-:W-:Y:S05]  /*b2f0*/  BRA `(.L_x_185) ;  /* 0xffffffb0004c7947 */ /* 0x000fea000383ffff */
.L_x_99:
[----:B--2---:R-:W-:-:S07]  /*b300*/  MOV R0, UR21 ;  /* 0x0000001500007c02 */ /* 0x004fce0008000f00 */
.L_x_186:
[----:B--2---:R2:W3:Y:S02]  /*b310*/  SYNCS.PHASECHK.TRANS64.TRYWAIT P0, [R0+URZ+0x58], R3 ;  /* 0x00005803000075a7 */ /* 0x0044e400080011ff */
[----:B---3--:R-:W-:Y:S05]  /*b320*/  @!P0 NANOSLEEP.SYNCS 0x989680 ;  /* 0x009896800000895d */ /* 0x008fea0003900000 */
[----:B------:R-:W3:Y:S02]  /*b330*/  @!P0 SYNCS.PHASECHK.TRANS64 P0, [R0+URZ+0x58], R3 ;  /* 0x00005803000085a7 */ /* 0x000ee400080010ff */
[----:B---3--:R-:W-:Y:S05]  /*b340*/  @!P0 BRA `(.L_x_186) ;  /* 0xfffffffc00f08947 */ /* 0x008fea000383ffff */
[----:B------:R-:W-:Y:S05]  /*b350*/  BRA `(.L_x_187) ;  /* 0xffffffb0003c7947 */ /* 0x000fea000383ffff */
.L_x_100:
[----:B--2---:R-:W-:-:S07]  /*b360*/  MOV R0, UR21 ;  /* 0x0000001500007c02 */ /* 0x004fce0008000f00 */
.L_x_188:
[----:B--2---:R2:W3:Y:S02]  /*b370*/  SYNCS.PHASECHK.TRANS64.TRYWAIT P0, [R0+URZ+0x60], R3 ;  /* 0x00006003000075a7 */ /* 0x0044e400080011ff */
[----:B---3--:R-:W-:Y:S05]  /*b380*/  @!P0 NANOSLEEP.SYNCS 0x989680 ;  /* 0x009896800000895d */ /* 0x008fea0003900000 */
[----:B------:R-:W3:Y:S02]  /*b390*/  @!P0 SYNCS.PHASECHK.TRANS64 P0, [R0+URZ+0x60], R3 ;  /* 0x00006003000085a7 */ /* 0x000ee400080010ff */
[----:B---3--:R-:W-:Y:S05]  /*b3a0*/  @!P0 BRA `(.L_x_188) ;  /* 0xfffffffc00f08947 */ /* 0x008fea000383ffff */
[----:B------:R-:W-:Y:S05]  /*b3b0*/  BRA `(.L_x_189) ;  /* 0xffffffb0002c7947 */ /* 0x000fea000383ffff */
.L_x_102:
[----:B-1----:R1:W2:Y:S02]  /*b3c0*/  SYNCS.PHASECHK.TRANS64.TRYWAIT P0, [R3+URZ+0x80], R0 ;  /* 0x00008000030075a7 */ /* 0x0022a400080011ff */
[----:B--2---:R-:W-:Y:S05]  /*b3d0*/  @!P0 NANOSLEEP.SYNCS 0x989680 ;  /* 0x009896800000895d */ /* 0x004fea0003900000 */
[----:B------:R-:W2:Y:S02]  /*b3e0*/  @!P0 SYNCS.PHASECHK.TRANS64 P0, [R3+URZ+0x80], R0 ;  /* 0x00008000030085a7 */ /* 0x000ea400080010ff */
[----:B--2---:R-:W-:Y:S05]  /*b3f0*/  @!P0 BRA `(.L_x_102) ;  /* 0xfffffffc00f08947 */ /* 0x004fea000383ffff */
[----:B------:R-:W-:Y:S05]  /*b400*/  BRA `(.L_x_190) ;  /* 0xffffffb000e87947 */ /* 0x000fea000383ffff */
.L_x_113:
[----:B-1----:R-:W-:Y:S04]  /*b410*/  MOV R2, UR43 ;  /* 0x0000002b00027c02 */ /* 0x002fe80008000f00 */
[----:B------:R1:W2:Y:S03]  /*b420*/  SYNCS.PHASECHK.TRANS64.TRYWAIT P1, [R2+URZ+0x30], R3 ;  /* 0x00003003020075a7 */ /* 0x0002a600080211ff */
[----:B--2---:R-:W-:Y:S05]  /*b430*/  @!P1 NANOSLEEP.SYNCS 0x989680 ;  /* 0x009896800000995d */ /* 0x004fea0003900000 */
[----:B------:R-:W2:Y:S02]  /*b440*/  @!P1 SYNCS.PHASECHK.TRANS64 P1, [R2+URZ+0x30], R3 ;  /* 0x00003003020095a7 */ /* 0x000ea400080210ff */
[----:B--2---:R-:W-:Y:S05]  /*b450*/  @!P1 BRA `(.L_x_113) ;  /* 0xfffffffc00ec9947 */ /* 0x004fea000383ffff */
[----:B------:R-:W-:Y:S05]  /*b460*/  BRA `(.L_x_112) ;  /* 0xffffffc0004c7947 */ /* 0x000fea000383ffff */
.L_x_115:
[----:B-1----:R1:W4:Y:S02]  /*b470*/  SYNCS.PHASECHK.TRANS64.TRYWAIT P0, [R99+URZ+0xa0], R0 ;  /* 0x0000a000630075a7 */ /* 0x00232400080011ff */
[----:B----4-:R-:W-:Y:S05]  /*b480*/  @!P0 NANOSLEEP.SYNCS 0x989680 ;  /* 0x009896800000895d */ /* 0x010fea0003900000 */
[----:B------:R-:W4:Y:S02]  /*b490*/  @!P0 SYNCS.PHASECHK.TRANS64 P0, [R99+URZ+0xa0], R0 ;  /* 0x0000a000630085a7 */ /* 0x000f2400080010ff */
[----:B----4-:R-:W-:Y:S05]  /*b4a0*/  @!P0 BRA `(.L_x_115) ;  /* 0xfffffffc00f08947 */ /* 0x010fea000383ffff */
[----:B------:R-:W-:Y:S05]  /*b4b0*/  BRA `(.L_x_114) ;  /* 0xffffffc000747947 */ /* 0x000fea000383ffff */
.L_x_124:
[----:B---3--:R3:W4:Y:S02]  /*b4c0*/  SYNCS.PHASECHK.TRANS64.TRYWAIT P0, [R3+URZ+0x30], R0 ;  /* 0x00003000030075a7 */ /* 0x00872400080011ff */
[----:B----4-:R-:W-:Y:S05]  /*b4d0*/  @!P0 NANOSLEEP.SYNCS 0x989680 ;  /* 0x009896800000895d */ /* 0x010fea0003900000 */
[----:B------:R-:W4:Y:S02]  /*b4e0*/  @!P0 SYNCS.PHASECHK.TRANS64 P0, [R3+URZ+0x30], R0 ;  /* 0x00003000030085a7 */ /* 0x000f2400080010ff */
[----:B----4-:R-:W-:Y:S05]  /*b4f0*/  @!P0 BRA `(.L_x_124) ;  /* 0xfffffffc00f08947 */ /* 0x010fea000383ffff */
[----:B------:R-:W-:Y:S05]  /*b500*/  BRA `(.L_x_123) ;  /* 0xffffffcc00547947 */ /* 0x000fea000383ffff */
.L_x_132:
[----:B---3--:R3:W4:Y:S02]  /*b510*/  SYNCS.PHASECHK.TRANS64.TRYWAIT P0, [R62+URZ+0x30], R5 ;  /* 0x000030053e0075a7 */ /* 0x00872400080011ff */
[----:B----4-:R-:W-:Y:S05]  /*b520*/  @!P0 NANOSLEEP.SYNCS 0x989680 ;  /* 0x009896800000895d */ /* 0x010fea0003900000 */
[----:B------:R-:W4:Y:S02]  /*b530*/  @!P0 SYNCS.PHASECHK.TRANS64 P0, [R62+URZ+0x30], R5 ;  /* 0x000030053e0085a7 */ /* 0x000f2400080010ff */
[----:B----4-:R-:W-:Y:S05]  /*b540*/  @!P0 BRA `(.L_x_132) ;  /* 0xfffffffc00f08947 */ /* 0x010fea000383ffff */
[----:B------:R-:W-:Y:S05]  /*b550*/  BRA `(.L_x_131) ;  /* 0xffffffd8005c7947 */ /* 0x000fea000383ffff */
.L_x_140:
[----:B---3--:R3:W4:Y:S02]  /*b560*/  SYNCS.PHASECHK.TRANS64.TRYWAIT P0, [R62+URZ+0x30], R5 ;  /* 0x000030053e0075a7 */ /* 0x00872400080011ff */
[----:B----4-:R-:W-:Y:S05]  /*b570*/  @!P0 NANOSLEEP.SYNCS 0x989680 ;  /* 0x009896800000895d */ /* 0x010fea0003900000 */
[----:B------:R-:W4:Y:S02]  /*b580*/  @!P0 SYNCS.PHASECHK.TRANS64 P0, [R62+URZ+0x30], R5 ;  /* 0x000030053e0085a7 */ /* 0x000f2400080010ff */
[----:B----4-:R-:W-:Y:S05]  /*b590*/  @!P0 BRA `(.L_x_140) ;  /* 0xfffffffc00f08947 */ /* 0x010fea000383ffff */
[----:B------:R-:W-:Y:S05]  /*b5a0*/  BRA `(.L_x_139) ;  /* 0xffffffe400647947 */ /* 0x000fea000383ffff */
        .weak           $__internal_0_$__cuda_sm10x_tcgen05_guardrail_trap_col_being_dealloced_not_returned_by_alloc
        .type           $__internal_0_$__cuda_sm10x_tcgen05_guardrail_trap_col_being_dealloced_not_returned_by_alloc,@function
        .size           $__internal_0_$__cuda_sm10x_tcgen05_guardrail_trap_col_being_dealloced_not_returned_by_alloc,($__internal_1_$__cuda_sm10x_tcgen05_guardrail_trap_phase_invalid_during_alloc - $__internal_0_$__cuda_sm10x_tcgen05_guardrail_trap_col_being_dealloced_not_returned_by_alloc)
$__internal_0_$__cuda_sm10x_tcgen05_guardrail_trap_col_being_dealloced_not_returned_by_alloc:
[----:B------:R-:W-:Y:S05]  /*b5b0*/  BPT.TRAP 0x1 ;  /* 0x000000040000795c */ /* 0x000fea0000300000 */
[----:B------:R-:W-:-:S04]  /*b5c0*/  HFMA2 R3, -RZ, RZ, 0, 0 ;  /* 0x00000000ff037431 */ /* 0x000fc800000001ff */
[----:B------:R-:W-:Y:S05]  /*b5d0*/  RET.REL.NODEC R2 `(_ZN7cutlass13device_kernelINS_4gemm6kernel13GemmUniversalIN4cute5tupleIJiiiiEEENS1_10collective13CollectiveMmaINS1_46MainloopSm100TmaUmmaWarpSpecializedBlockScaledILi3ELi2ELi2ENS5_IJNS4_1CILi8EEENSA_ILi1EEESC_EEEEENS5_IJNSA_ILi256EEENSA_ILi128EEESF_EEENS5_IJNS_12float_e4m3_tENS_13float_ue8m0_tEEEENS5_IJNS5_IJlSC_lEEENS4_6LayoutINS5_IJNS5_IJNS5_IJNSA_ILi32EEENSA_ILi4EEEEEEiEEESQ_NS5_IJSC_iEEEEEENS5_IJNS5_IJNS5_IJNSA_ILi16EEESO_EEEiEEENS5_IJNS5_IJNSA_ILi0EEESC_EEENSA_ILi512EEEEEENS5_IJSW_iEEEEEEEEEEESK_S13_NS4_8TiledMMAINS4_8MMA_AtomIJNS4_27SM100_MMA_MXF8F6F4_2x1SM_SSISI_SI_fSJ_Li256ELi128ELNS4_4UMMA5MajorE0ELS18_0ELNS17_7ScaleInE0ELS19_0EEEEEENSM_INS5_IJSC_SC_SC_EEENS5_IJSW_SW_SW_EEEEENS5_IJNS4_10UnderscoreES1F_S1F_EEEEENS5_IJNS4_18SM100_TMA_2SM_LOADES1I_EEENS5_IJNS4_14ComposedLayoutINS4_7SwizzleILi3ELi4ELi3EEENS4_18smem_ptr_flag_bitsILi8EEENSM_INS5_IJSB_SG_EEENS5_IJSG_SC_EEEEEEENSM_INS5_IJNS5_IJNS5_IJSP_SC_EEENS5_IJSN_SC_EEEEEESC_NS5_IJSO_NSA_ILi2EEEEEEEEENS5_IJNS5_IJNS5_IJSU_SY_EEESX_EEESW_NS5_IJSC_SY_EEEEEEEEEEEvNS4_8identityENS5_IJNS4_28SM100_TMA_2SM_LOAD_MULTICASTES26_EEES24_vS25_EENS_8epilogue10collective18CollectiveEpilogueINS29_23Sm100TmaWarpSpecializedILi4ELi2ELi32ELb1ELb0EEEJNS5_IJSG_SG_SF_EEENS5_IJNSM_ISG_SC_EENSM_ISN_SC_EEEEENS_10bfloat16_tESL_S2I_SL_NS29_6fusion15FusionCallbacksIS2D_NS2J_17LinearCombinationIS2I_fS2I_fLNS_15FloatRoundStyleE2EEES2E_S2H_JEEENS4_5SM1004TMEM4LOAD26SM100_TMEM_LOAD_32dp32b32xENS4_13SM90_TMA_LOADENS1K_INS1L_ILi2ELi4ELi3EEENS1N_ILi16EEENSM_INS5_IJSB_SN_EEES1U_EEEENS4_39AutoVectorizingCopyWithAssumedAlignmentILi128EEENS4_14SM90_TMA_STOREES2Y_S30_S30_EEEvvEEEEvNT_6ParamsE) ;  /* 0xffffff4802887950 */ /* 0x000fea0003c3ffff */
        .weak           $__internal_1_$__cuda_sm10x_tcgen05_guardrail_trap_phase_invalid_during_alloc
        .type           $__internal_1_$__cuda_sm10x_tcgen05_guardrail_trap_phase_invalid_during_alloc,@function
        .size           $__internal_1_$__cuda_sm10x_tcgen05_guardrail_trap_phase_invalid_during_alloc,($__internal_2_$__cuda_sm10x_tcgen05_guardrail_trap_unallocated_columns_being_dealloced - $__internal_1_$__cuda_sm10x_tcgen05_guardrail_trap_phase_invalid_during_alloc)
$__internal_1_$__cuda_sm10x_tcgen05_guardrail_trap_phase_invalid_during_alloc:
[----:B------:R-:W-:Y:S05]  /*b5e0*/  BPT.TRAP 0x1 ;  /* 0x000000040000795c */ /* 0x000fea0000300000 */
[----:B------:R-:W-:-:S04]  /*b5f0*/  MOV R7, 0x0 ;  /* 0x0000000000077802 */ /* 0x000fc80000000f00 */
[----:B------:R-:W-:Y:S05]  /*b600*/  RET.REL.NODEC R6 `(_ZN7cutlass13device_kernelINS_4gemm6kernel13GemmUniversalIN4cute5tupleIJiiiiEEENS1_10collective13CollectiveMmaINS1_46MainloopSm100TmaUmmaWarpSpecializedBlockScaledILi3ELi2ELi2ENS5_IJNS4_1CILi8EEENSA_ILi1EEESC_EEEEENS5_IJNSA_ILi256EEENSA_ILi128EEESF_EEENS5_IJNS_12float_e4m3_tENS_13float_ue8m0_tEEEENS5_IJNS5_IJlSC_lEEENS4_6LayoutINS5_IJNS5_IJNS5_IJNSA_ILi32EEENSA_ILi4EEEEEEiEEESQ_NS5_IJSC_iEEEEEENS5_IJNS5_IJNS5_IJNSA_ILi16EEESO_EEEiEEENS5_IJNS5_IJNSA_ILi0EEESC_EEENSA_ILi512EEEEEENS5_IJSW_iEEEEEEEEEEESK_S13_NS4_8TiledMMAINS4_8MMA_AtomIJNS4_27SM100_MMA_MXF8F6F4_2x1SM_SSISI_SI_fSJ_Li256ELi128ELNS4_4UMMA5MajorE0ELS18_0ELNS17_7ScaleInE0ELS19_0EEEEEENSM_INS5_IJSC_SC_SC_EEENS5_IJSW_SW_SW_EEEEENS5_IJNS4_10UnderscoreES1F_S1F_EEEEENS5_IJNS4_18SM100_TMA_2SM_LOADES1I_EEENS5_IJNS4_14ComposedLayoutINS4_7SwizzleILi3ELi4ELi3EEENS4_18smem_ptr_flag_bitsILi8EEENSM_INS5_IJSB_SG_EEENS5_IJSG_SC_EEEEEEENSM_INS5_IJNS5_IJNS5_IJSP_SC_EEENS5_IJSN_SC_EEEEEESC_NS5_IJSO_NSA_ILi2EEEEEEEEENS5_IJNS5_IJNS5_IJSU_SY_EEESX_EEESW_NS5_IJSC_SY_EEEEEEEEEEEvNS4_8identityENS5_IJNS4_28SM100_TMA_2SM_LOAD_MULTICASTES26_EEES24_vS25_EENS_8epilogue10collective18CollectiveEpilogueINS29_23Sm100TmaWarpSpecializedILi4ELi2ELi32ELb1ELb0EEEJNS5_IJSG_SG_SF_EEENS5_IJNSM_ISG_SC_EENSM_ISN_SC_EEEEENS_10bfloat16_tESL_S2I_SL_NS29_6fusion15FusionCallbacksIS2D_NS2J_17LinearCombinationIS2I_fS2I_fLNS_15FloatRoundStyleE2EEES2E_S2H_JEEENS4_5SM1004TMEM4LOAD26SM100_TMEM_LOAD_32dp32b32xENS4_13SM90_TMA_LOADENS1K_INS1L_ILi2ELi4ELi3EEENS1N_ILi16EEENSM_INS5_IJSB_SN_EEES1U_EEEENS4_39AutoVectorizingCopyWithAssumedAlignmentILi128EEENS4_14SM90_TMA_STOREES2Y_S30_S30_EEEvvEEEEvNT_6ParamsE) ;  /* 0xffffff48067c7950 */ /* 0x000fea0003c3ffff */
        .weak           $__internal_2_$__cuda_sm10x_tcgen05_guardrail_trap_unallocated_columns_being_dealloced
        .type           $__internal_2_$__cuda_sm10x_tcgen05_guardrail_trap_unallocated_columns_being_dealloced,@function
        .size           $__internal_2_$__cuda_sm10x_tcgen05_guardrail_trap_unallocated_columns_being_dealloced,(.L_x_192 - $__internal_2_$__cuda_sm10x_tcgen05_guardrail_trap_unallocated_columns_being_dealloced)
$__internal_2_$__cuda_sm10x_tcgen05_guardrail_trap_unallocated_columns_being_dealloced:
[----:B------:R-:W-:Y:S05]  /*b610*/  BPT.TRAP 0x1 ;  /* 0x000000040000795c */ /* 0x000fea0000300000 */
[----:B------:R-:W-:-:S04]  /*b620*/  HFMA2 R3, -RZ, RZ, 0, 0 ;  /* 0x00000000ff037431 */ /* 0x000fc800000001ff */
[----:B------:R-:W-:Y:S05]  /*b630*/  RET.REL.NODEC R2 `(_ZN7cutlass13device_kernelINS_4gemm6kernel13GemmUniversalIN4cute5tupleIJiiiiEEENS1_10collective13CollectiveMmaINS1_46MainloopSm100TmaUmmaWarpSpecializedBlockScaledILi3ELi2ELi2ENS5_IJNS4_1CILi8EEENSA_ILi1EEESC_EEEEENS5_IJNSA_ILi256EEENSA_ILi128EEESF_EEENS5_IJNS_12float_e4m3_tENS_13float_ue8m0_tEEEENS5_IJNS5_IJlSC_lEEENS4_6LayoutINS5_IJNS5_IJNS5_IJNSA_ILi32EEENSA_ILi4EEEEEEiEEESQ_NS5_IJSC_iEEEEEENS5_IJNS5_IJNS5_IJNSA_ILi16EEESO_EEEiEEENS5_IJNS5_IJNSA_ILi0EEESC_EEENSA_ILi512EEEEEENS5_IJSW_iEEEEEEEEEEESK_S13_NS4_8TiledMMAINS4_8MMA_AtomIJNS4_27SM100_MMA_MXF8F6F4_2x1SM_SSISI_SI_fSJ_Li256ELi128ELNS4_4UMMA5MajorE0ELS18_0ELNS17_7ScaleInE0ELS19_0EEEEEENSM_INS5_IJSC_SC_SC_EEENS5_IJSW_SW_SW_EEEEENS5_IJNS4_10UnderscoreES1F_S1F_EEEEENS5_IJNS4_18SM100_TMA_2SM_LOADES1I_EEENS5_IJNS4_14ComposedLayoutINS4_7SwizzleILi3ELi4ELi3EEENS4_18smem_ptr_flag_bitsILi8EEENSM_INS5_IJSB_SG_EEENS5_IJSG_SC_EEEEEEENSM_INS5_IJNS5_IJNS5_IJSP_SC_EEENS5_IJSN_SC_EEEEEESC_NS5_IJSO_NSA_ILi2EEEEEEEEENS5_IJNS5_IJNS5_IJSU_SY_EEESX_EEESW_NS5_IJSC_SY_EEEEEEEEEEEvNS4_8identityENS5_IJNS4_28SM100_TMA_2SM_LOAD_MULTICASTES26_EEES24_vS25_EENS_8epilogue10collective18CollectiveEpilogueINS29_23Sm100TmaWarpSpecializedILi4ELi2ELi32ELb1ELb0EEEJNS5_IJSG_SG_SF_EEENS5_IJNSM_ISG_SC_EENSM_ISN_SC_EEEEENS_10bfloat16_tESL_S2I_SL_NS29_6fusion15FusionCallbacksIS2D_NS2J_17LinearCombinationIS2I_fS2I_fLNS_15FloatRoundStyleE2EEES2E_S2H_JEEENS4_5SM1004TMEM4LOAD26SM100_TMEM_LOAD_32dp32b32xENS4_13SM90_TMA_LOADENS1K_INS1L_ILi2ELi4ELi3EEENS1N_ILi16EEENSM_INS5_IJSB_SN_EEES1U_EEEENS4_39AutoVectorizingCopyWithAssumedAlignmentILi128EEENS4_14SM90_TMA_STOREES2Y_S30_S30_EEEvvEEEEvNT_6ParamsE) ;  /* 0xffffff4802707950 */ /* 0x000fea0003c3ffff */
.L_x_191:
[----:B------:R-:W-:-:S00]  /*b640*/  BRA `(.L_x_191) ;  /* 0xfffffffc00fc7947 */ /* 0x000fc0000383ffff */
[----:B------:R-:W-:-:S00]  /*b650*/  NOP ;  /* 0x0000000000007918 */ /* 0x000fc00000000000 */
        /* <DEDUP_REMOVED lines=10> */
.L_x_192:


//--------------------- .nv.global.init           --------------------------
	.section	.nv.global.init,"aw",@progbits
.nv.global.init:
	.type		$str$27,@object
	.size		$str$27,($str$28 - $str$27)
$str$27:
        /*0000*/ 	.byte	0x28, 0x61, 0x64, 0x64, 0x72, 0x65, 0x73, 0x73, 0x20, 0x26, 0x20, 0x6d, 0x61, 0x73, 0x6b, 0x29
        /*0010*/ 	.byte	0x20, 0x3d, 0x3d, 0x20, 0x30, 0x00
	.type		$str$28,@object
	.size		$str$28,($str$26 - $str$28)
$str$28:
        /*0016*/ 	.byte	0x2f, 0x74, 0x6d, 0x70, 0x2f, 0x63, 0x75, 0x74, 0x6c, 0x61, 0x73, 0x73, 0x5f, 0x73, 0x77, 0x65
        /*0026*/ 	.byte	0x65, 0x70, 0x5f, 0x73, 0x72, 0x63, 0x2f, 0x69, 0x6e, 0x63, 0x6c, 0x75, 0x64, 0x65, 0x2f, 0x63
        /*0036*/ 	.byte	0x75, 0x74, 0x65, 0x2f, 0x70, 0x6f, 0x69, 0x6e, 0x74, 0x65, 0x72, 0x5f, 0x66, 0x6c, 0x61, 0x67
        /*0046*/ 	.byte	0x67, 0x65, 0x64, 0x2e, 0x68, 0x70, 0x70, 0x00
	.type		$str$26,@object
	.size		$str$26,($str$25 - $str$26)
$str$26:
        /*004e*/ 	.byte	0x2f, 0x74, 0x6d, 0x70, 0x2f, 0x63, 0x75, 0x74, 0x6c, 0x61, 0x73, 0x73, 0x5f, 0x73, 0x77, 0x65
        /*005e*/ 	.byte	0x65, 0x70, 0x5f, 0x73, 0x72, 0x63, 0x2f, 0x69, 0x6e, 0x63, 0x6c, 0x75, 0x64, 0x65, 0x2f, 0x63
        /*006e*/ 	.byte	0x75, 0x74, 0x65, 0x2f, 0x61, 0x74, 0x6f, 0x6d, 0x2f, 0x63, 0x6f, 0x70, 0x79, 0x5f, 0x74, 0x72
        /*007e*/ 	.byte	0x61, 0x69, 0x74, 0x73, 0x5f, 0x73, 0x6d, 0x31, 0x30, 0x30, 0x2e, 0x68, 0x70, 0x70, 0x00
	.type		$str$25,@object
	.size		$str$25,(__unnamed_1 - $str$25)
$str$25:
        /*008d*/ 	.byte	0x28, 0x28, 0x75, 0x69, 0x6e, 0x74, 0x33, 0x32, 0x5f, 0x74, 0x28, 0x74, 0x68, 0x72, 0x65, 0x61
        /*009d*/ 	.byte	0x64, 0x49, 0x64, 0x78, 0x2e, 0x78, 0x29, 0x20, 0x2f, 0x20, 0x33, 0x32, 0x29, 0x20, 0x25, 0x20
        /*00ad*/ 	.byte	0x34, 0x29, 0x20, 0x3d, 0x3d, 0x20, 0x28, 0x28, 0x28, 0x74, 0x6d, 0x65, 0x6d, 0x5f, 0x61, 0x64
        /*00bd*/ 	.byte	0x64, 0x72, 0x20, 0x3e, 0x3e, 0x20, 0x31, 0x36, 0x29, 0x20, 0x2f, 0x20, 0x33, 0x32, 0x29, 0x20
        /*00cd*/ 	.byte	0x25, 0x20, 0x34, 0x29, 0x00
	.type		__unnamed_1,@object
	.size		__unnamed_1,(__unnamed_2 - __unnamed_1)
__unnamed_1:
        /*00d2*/ 	.byte	0x61, 0x75, 0x74, 0x6f, 0x20, 0x63, 0x75, 0x74, 0x65, 0x3a, 0x3a, 0x61, 0x73, 0x5f, 0x70, 0x6f
        /* <DEDUP_REMOVED lines=24> */
        /*0262*/ 	.byte	0x34, 0x30, 0x39, 0x36, 0x3e, 0x3e, 0x3e, 0x3e, 0x5d, 0x00
	.type		__unnamed_2,@object
	.size		__unnamed_2,(.L_2 - __unnamed_2)
__unnamed_2:
        /* <DEDUP_REMOVED lines=42> */
        /*050c*/ 	.byte	0x3e, 0x3e, 0x5d, 0x00
.L_2:


//--------------------- .nv.shared._ZN7cutlass13device_kernelINS_4gemm6kernel13GemmUniversalIN4cute5tupleIJiiiiEEENS1_10collective13CollectiveMmaINS1_46MainloopSm100TmaUmmaWarpSpecializedBlockScaledILi3ELi2ELi2ENS5_IJNS4_1CILi8EEENSA_ILi1EEESC_EEEEENS5_IJNSA_ILi256EEENSA_ILi128EEESF_EEENS5_IJNS_12float_e4m3_tENS_13float_ue8m0_tEEEENS5_IJNS5_IJlSC_lEEENS4_6LayoutINS5_IJNS5_IJNS5_IJNSA_ILi32EEENSA_ILi4EEEEEEiEEESQ_NS5_IJSC_iEEEEEENS5_IJNS5_IJNS5_IJNSA_ILi16EEESO_EEEiEEENS5_IJNS5_IJNSA_ILi0EEESC_EEENSA_ILi512EEEEEENS5_IJSW_iEEEEEEEEEEESK_S13_NS4_8TiledMMAINS4_8MMA_AtomIJNS4_27SM100_MMA_MXF8F6F4_2x1SM_SSISI_SI_fSJ_Li256ELi128ELNS4_4UMMA5MajorE0ELS18_0ELNS17_7ScaleInE0ELS19_0EEEEEENSM_INS5_IJSC_SC_SC_EEENS5_IJSW_SW_SW_EEEEENS5_IJNS4_10UnderscoreES1F_S1F_EEEEENS5_IJNS4_18SM100_TMA_2SM_LOADES1I_EEENS5_IJNS4_14ComposedLayoutINS4_7SwizzleILi3ELi4ELi3EEENS4_18smem_ptr_flag_bitsILi8EEENSM_INS5_IJSB_SG_EEENS5_IJSG_SC_EEEEEEENSM_INS5_IJNS5_IJNS5_IJSP_SC_EEENS5_IJSN_SC_EEEEEESC_NS5_IJSO_NSA_ILi2EEEEEEEEENS5_IJNS5_IJNS5_IJSU_SY_EEESX_EEESW_NS5_IJSC_SY_EEEEEEEEEEEvNS4_8identityENS5_IJNS4_28SM100_TMA_2SM_LOAD_MULTICASTES26_EEES24_vS25_EENS_8epilogue10collective18CollectiveEpilogueINS29_23Sm100TmaWarpSpecializedILi4ELi2ELi32ELb1ELb0EEEJNS5_IJSG_SG_SF_EEENS5_IJNSM_ISG_SC_EENSM_ISN_SC_EEEEENS_10bfloat16_tESL_S2I_SL_NS29_6fusion15FusionCallbacksIS2D_NS2J_17LinearCombinationIS2I_fS2I_fLNS_15FloatRoundStyleE2EEES2E_S2H_JEEENS4_5SM1004TMEM4LOAD26SM100_TMEM_LOAD_32dp32b32xENS4_13SM90_TMA_LOADENS1K_INS1L_ILi2ELi4ELi3EEENS1N_ILi16EEENSM_INS5_IJSB_SN_EEES1U_EEEENS4_39AutoVectorizingCopyWithAssumedAlignmentILi128EEENS4_14SM90_TMA_STOREES2Y_S30_S30_EEEvvEEEEvNT_6ParamsE --------------------------
	.section	.nv.shared._ZN7cutlass13device_kernelINS_4gemm6kernel13GemmUniversalIN4cute5tupleIJiiiiEEENS1_10collective13CollectiveMmaINS1_46MainloopSm100TmaUmmaWarpSpecializedBlockScaledILi3ELi2ELi2ENS5_IJNS4_1CILi8EEENSA_ILi1EEESC_EEEEENS5_IJNSA_ILi256EEENSA_ILi128EEESF_EEENS5_IJNS_12float_e4m3_tENS_13float_ue8m0_tEEEENS5_IJNS5_IJlSC_lEEENS4_6LayoutINS5_IJNS5_IJNS5_IJNSA_ILi32EEENSA_ILi4EEEEEEiEEESQ_NS5_IJSC_iEEEEEENS5_IJNS5_IJNS5_IJNSA_ILi16EEESO_EEEiEEENS5_IJNS5_IJNSA_ILi0EEESC_EEENSA_ILi512EEEEEENS5_IJSW_iEEEEEEEEEEESK_S13_NS4_8TiledMMAINS4_8MMA_AtomIJNS4_27SM100_MMA_MXF8F6F4_2x1SM_SSISI_SI_fSJ_Li256ELi128ELNS4_4UMMA5MajorE0ELS18_0ELNS17_7ScaleInE0ELS19_0EEEEEENSM_INS5_IJSC_SC_SC_EEENS5_IJSW_SW_SW_EEEEENS5_IJNS4_10UnderscoreES1F_S1F_EEEEENS5_IJNS4_18SM100_TMA_2SM_LOADES1I_EEENS5_IJNS4_14ComposedLayoutINS4_7SwizzleILi3ELi4ELi3EEENS4_18smem_ptr_flag_bitsILi8EEENSM_INS5_IJSB_SG_EEENS5_IJSG_SC_EEEEEEENSM_INS5_IJNS5_IJNS5_IJSP_SC_EEENS5_IJSN_SC_EEEEEESC_NS5_IJSO_NSA_ILi2EEEEEEEEENS5_IJNS5_IJNS5_IJSU_SY_EEESX_EEESW_NS5_IJSC_SY_EEEEEEEEEEEvNS4_8identityENS5_IJNS4_28SM100_TMA_2SM_LOAD_MULTICASTES26_EEES24_vS25_EENS_8epilogue10collective18CollectiveEpilogueINS29_23Sm100TmaWarpSpecializedILi4ELi2ELi32ELb1ELb0EEEJNS5_IJSG_SG_SF_EEENS5_IJNSM_ISG_SC_EENSM_ISN_SC_EEEEENS_10bfloat16_tESL_S2I_SL_NS29_6fusion15FusionCallbacksIS2D_NS2J_17LinearCombinationIS2I_fS2I_fLNS_15FloatRoundStyleE2EEES2E_S2H_JEEENS4_5SM1004TMEM4LOAD26SM100_TMEM_LOAD_32dp32b32xENS4_13SM90_TMA_LOADENS1K_INS1L_ILi2ELi4ELi3EEENS1N_ILi16EEENSM_INS5_IJSB_SN_EEES1U_EEEENS4_39AutoVectorizingCopyWithAssumedAlignmentILi128EEENS4_14SM90_TMA_STOREES2Y_S30_S30_EEEvvEEEEvNT_6ParamsE,"aw",@nobits
	.sectionflags	@""
	.align	16
	.zero		1024


//--------------------- .nv.shared.reserved.0     --------------------------
	.section	.nv.shared.reserved.0,"aw",@nobits
	.weak		__nv_reservedSMEM_offset_0_alias
	.size		__nv_reservedSMEM_offset_0_alias, 0, 64
	.other		__nv_reservedSMEM_offset_0_alias,@"STO_CUDA_RESERVED_SHARED STV_DEFAULT"
__nv_reservedSMEM_offset_0_alias:
	.zero		0
.nv.shared.reserved.0:
	.zero		64
	.weak		__nv_reservedSMEM_tcgen05_partition
	.type		__nv_reservedSMEM_tcgen05_partition,@object
	.size		__nv_reservedSMEM_tcgen05_partition,(.L_0 - __nv_reservedSMEM_tcgen05_partition)
__nv_reservedSMEM_tcgen05_partition:
	.zero		32
.L_0:


//--------------------- .nv.global                --------------------------
	.section	.nv.global,"aw",@nobits
.nv.global:
	.type		_ZN40_INTERNAL_d0c18666_4_k_cu_e0a84b67_381774cute1_E,@object
	.size		_ZN40_INTERNAL_d0c18666_4_k_cu_e0a84b67_381774cute1_E,(_ZN40_INTERNAL_d0c18666_4_k_cu_e0a84b67_381774cuda3std3__45__cpo6cbeginE - _ZN40_INTERNAL_d0c18666_4_k_cu_e0a84b67_381774cute1_E)
_ZN40_INTERNAL_d0c18666_4_k_cu_e0a84b67_381774cute1_E:
	.zero		1
	.type		_ZN40_INTERNAL_d0c18666_4_k_cu_e0a84b67_381774cuda3std3__45__cpo6cbeginE,@object
	.size		_ZN40_INTERNAL_d0c18666_4_k_cu_e0a84b67_381774cuda3std3__45__cpo6cbeginE,(_ZN40_INTERNAL_d0c18666_4_k_cu_e0a84b67_381774cuda3std3__48in_placeE - _ZN40_INTERNAL_d0c18666_4_k_cu_e0a84b67_381774cuda3std3__45__cpo6cbeginE)
_ZN40_INTERNAL_d0c18666_4_k_cu_e0a84b67_381774cuda3std3__45__cpo6cbeginE:
	.zero		1
	.type		_ZN40_INTERNAL_d0c18666_4_k_cu_e0a84b67_381774cuda3std3__48in_placeE,@object
	.size		_ZN40_INTERNAL_d0c18666_4_k_cu_e0a84b67_381774cuda3std3__48in_placeE,(_ZN40_INTERNAL_d0c18666_4_k_cu_e0a84b67_381774cuda3std6ranges3__45__cpo9iter_moveE - _ZN40_INTERNAL_d0c18666_4_k_cu_e0a84b67_381774cuda3std3__48in_placeE)
_ZN40_INTERNAL_d0c18666_4_k_cu_e0a84b67_381774cuda3std3__48in_placeE:
	.zero		1
	.type		_ZN40_INTERNAL_d0c18666_4_k_cu_e0a84b67_381774cuda3std6ranges3__45__cpo9iter_moveE,@object
	.size		_ZN40_INTERNAL_d0c18666_4_k_cu_e0a84b67_381774cuda3std6ranges3__45__cpo9iter_moveE,(_ZN40_INTERNAL_d0c18666_4_k_cu_e0a84b67_381774cuda3std3__45__cpo5beginE - _ZN40_INTERNAL_d0c18666_4_k_cu_e0a84b67_381774cuda3std6ranges3__45__cpo9iter_moveE)
_ZN40_INTERNAL_d0c18666_4_k_cu_e0a84b67_381774cuda3std6ranges3__45__cpo9iter_moveE:
	.zero		1
	.type		_ZN40_INTERNAL_d0c18666_4_k_cu_e0a84b67_381774cuda3std3__45__cpo5beginE,@object
	.size		_ZN40_INTERNAL_d0c18666_4_k_cu_e0a84b67_381774cuda3std3__45__cpo5beginE,(_ZN40_INTERNAL_d0c18666_4_k_cu_e0a84b67_381774cuda3std3__442_GLOBAL__N__d0c18666_4_k_cu_e0a84b67_381776ignoreE - _ZN40_INTERNAL_d0c18666_4_k_cu_e0a84b67_381774cuda3std3__45__cpo5beginE)
_ZN40_INTERNAL_d0c18666_4_k_cu_e0a84b67_381774cuda3std3__45__cpo5beginE:
	.zero		1
	.type		_ZN40_INTERNAL_d0c18666_4_k_cu_e0a84b67_381774cuda3std3__442_GLOBAL__N__d0c18666_4_k_cu_e0a84b67_381776ignoreE,@object
	.size		_ZN40_INTERNAL_d0c18666_4_k_cu_e0a84b67_381774cuda3std3__442_GLOBAL__N__d0c18666_4_k_cu_e0a84b67_381776ignoreE,(_ZN40_INTERNAL_d0c18666_4_k_cu_e0a84b67_381774cute7productE - _ZN40_INTERNAL_d0c18666_4_k_cu_e0a84b67_381774cuda3std3__442_GLOBAL__N__d0c18666_4_k_cu_e0a84b67_381776ignoreE)
_ZN40_INTERNAL_d0c18666_4_k_cu_e0a84b67_381774cuda3std3__442_GLOBAL__N__d0c18666_4_k_cu_e0a84b67_381776ignoreE:
	.zero		1
	.type		_ZN40_INTERNAL_d0c18666_4_k_cu_e0a84b67_381774cute7productE,@object
	.size		_ZN40_INTERNAL_d0c18666_4_k_cu_e0a84b67_381774cute7productE,(_ZN40_INTERNAL_d0c18666_4_k_cu_e0a84b67_381774cuda3std3__45__cpo3endE - _ZN40_INTERNAL_d0c18666_4_k_cu_e0a84b67_381774cute7productE)
_ZN40_INTERNAL_d0c18666_4_k_cu_e0a84b67_381774cute7productE:
	.zero		1
	.type		_ZN40_INTERNAL_d0c18666_4_k_cu_e0a84b67_381774cuda3std3__45__cpo3endE,@object
	.size		_ZN40_INTERNAL_d0c18666_4_k_cu_e0a84b67_381774cuda3std3__45__cpo3endE,(_ZN40_INTERNAL_d0c18666_4_k_cu_e0a84b67_381774cuda3std3__419piecewise_constructE - _ZN40_INTERNAL_d0c18666_4_k_cu_e0a84b67_381774cuda3std3__45__cpo3endE)
_ZN40_INTERNAL_d0c18666_4_k_cu_e0a84b67_381774cuda3std3__45__cpo3endE:
	.zero		1
	.type		_ZN40_INTERNAL_d0c18666_4_k_cu_e0a84b67_381774cuda3std3__419piecewise_constructE,@object
	.size		_ZN40_INTERNAL_d0c18666_4_k_cu_e0a84b67_381774cuda3std3__419piecewise_constructE,(_ZN40_INTERNAL_d0c18666_4_k_cu_e0a84b67_381774cuda3std3__45__cpo4cendE - _ZN40_INTERNAL_d0c18666_4_k_cu_e0a84b67_381774cuda3std3__419piecewise_constructE)
_ZN40_INTERNAL_d0c18666_4_k_cu_e0a84b67_381774cuda3std3__419piecewise_constructE:
	.zero		1
	.type		_ZN40_INTERNAL_d0c18666_4_k_cu_e0a84b67_381774cuda3std3__45__cpo4cendE,@object
	.size		_ZN40_INTERNAL_d0c18666_4_k_cu_e0a84b67_381774cuda3std3__45__cpo4cendE,(_ZN40_INTERNAL_d0c18666_4_k_cu_e0a84b67_381774cuda3std6ranges3__45__cpo4swapE - _ZN40_INTERNAL_d0c18666_4_k_cu_e0a84b67_381774cuda3std3__45__cpo4cendE)
_ZN40_INTERNAL_d0c18666_4_k_cu_e0a84b67_381774cuda3std3__45__cpo4cendE:
	.zero		1
	.type		_ZN40_INTERNAL_d0c18666_4_k_cu_e0a84b67_381774cuda3std6ranges3__45__cpo4swapE,@object
	.size		_ZN40_INTERNAL_d0c18666_4_k_cu_e0a84b67_381774cuda3std6ranges3__45__cpo4swapE,(.L_10 - _ZN40_INTERNAL_d0c18666_4_k_cu_e0a84b67_381774cuda3std6ranges3__45__cpo4swapE)
_ZN40_INTERNAL_d0c18666_4_k_cu_e0a84b67_381774cuda3std6ranges3__45__cpo4swapE:
	.zero		1
.L_10:


//--------------------- .nv.constant0._ZN7cutlass13device_kernelINS_4gemm6kernel13GemmUniversalIN4cute5tupleIJiiiiEEENS1_10collective13CollectiveMmaINS1_46MainloopSm100TmaUmmaWarpSpecializedBlockScaledILi3ELi2ELi2ENS5_IJNS4_1CILi8EEENSA_ILi1EEESC_EEEEENS5_IJNSA_ILi256EEENSA_ILi128EEESF_EEENS5_IJNS_12float_e4m3_tENS_13float_ue8m0_tEEEENS5_IJNS5_IJlSC_lEEENS4_6LayoutINS5_IJNS5_IJNS5_IJNSA_ILi32EEENSA_ILi4EEEEEEiEEESQ_NS5_IJSC_iEEEEEENS5_IJNS5_IJNS5_IJNSA_ILi16EEESO_EEEiEEENS5_IJNS5_IJNSA_ILi0EEESC_EEENSA_ILi512EEEEEENS5_IJSW_iEEEEEEEEEEESK_S13_NS4_8TiledMMAINS4_8MMA_AtomIJNS4_27SM100_MMA_MXF8F6F4_2x1SM_SSISI_SI_fSJ_Li256ELi128ELNS4_4UMMA5MajorE0ELS18_0ELNS17_7ScaleInE0ELS19_0EEEEEENSM_INS5_IJSC_SC_SC_EEENS5_IJSW_SW_SW_EEEEENS5_IJNS4_10UnderscoreES1F_S1F_EEEEENS5_IJNS4_18SM100_TMA_2SM_LOADES1I_EEENS5_IJNS4_14ComposedLayoutINS4_7SwizzleILi3ELi4ELi3EEENS4_18smem_ptr_flag_bitsILi8EEENSM_INS5_IJSB_SG_EEENS5_IJSG_SC_EEEEEEENSM_INS5_IJNS5_IJNS5_IJSP_SC_EEENS5_IJSN_SC_EEEEEESC_NS5_IJSO_NSA_ILi2EEEEEEEEENS5_IJNS5_IJNS5_IJSU_SY_EEESX_EEESW_NS5_IJSC_SY_EEEEEEEEEEEvNS4_8identityENS5_IJNS4_28SM100_TMA_2SM_LOAD_MULTICASTES26_EEES24_vS25_EENS_8epilogue10collective18CollectiveEpilogueINS29_23Sm100TmaWarpSpecializedILi4ELi2ELi32ELb1ELb0EEEJNS5_IJSG_SG_SF_EEENS5_IJNSM_ISG_SC_EENSM_ISN_SC_EEEEENS_10bfloat16_tESL_S2I_SL_NS29_6fusion15FusionCallbacksIS2D_NS2J_17LinearCombinationIS2I_fS2I_fLNS_15FloatRoundStyleE2EEES2E_S2H_JEEENS4_5SM1004TMEM4LOAD26SM100_TMEM_LOAD_32dp32b32xENS4_13SM90_TMA_LOADENS1K_INS1L_ILi2ELi4ELi3EEENS1N_ILi16EEENSM_INS5_IJSB_SN_EEES1U_EEEENS4_39AutoVectorizingCopyWithAssumedAlignmentILi128EEENS4_14SM90_TMA_STOREES2Y_S30_S30_EEEvvEEEEvNT_6ParamsE --------------------------
	.section	.nv.constant0._ZN7cutlass13device_kernelINS_4gemm6kernel13GemmUniversalIN4cute5tupleIJiiiiEEENS1_10collective13CollectiveMmaINS1_46MainloopSm100TmaUmmaWarpSpecializedBlockScaledILi3ELi2ELi2ENS5_IJNS4_1CILi8EEENSA_ILi1EEESC_EEEEENS5_IJNSA_ILi256EEENSA_ILi128EEESF_EEENS5_IJNS_12float_e4m3_tENS_13float_ue8m0_tEEEENS5_IJNS5_IJlSC_lEEENS4_6LayoutINS5_IJNS5_IJNS5_IJNSA_ILi32EEENSA_ILi4EEEEEEiEEESQ_NS5_IJSC_iEEEEEENS5_IJNS5_IJNS5_IJNSA_ILi16EEESO_EEEiEEENS5_IJNS5_IJNSA_ILi0EEESC_EEENSA_ILi512EEEEEENS5_IJSW_iEEEEEEEEEEESK_S13_NS4_8TiledMMAINS4_8MMA_AtomIJNS4_27SM100_MMA_MXF8F6F4_2x1SM_SSISI_SI_fSJ_Li256ELi128ELNS4_4UMMA5MajorE0ELS18_0ELNS17_7ScaleInE0ELS19_0EEEEEENSM_INS5_IJSC_SC_SC_EEENS5_IJSW_SW_SW_EEEEENS5_IJNS4_10UnderscoreES1F_S1F_EEEEENS5_IJNS4_18SM100_TMA_2SM_LOADES1I_EEENS5_IJNS4_14ComposedLayoutINS4_7SwizzleILi3ELi4ELi3EEENS4_18smem_ptr_flag_bitsILi8EEENSM_INS5_IJSB_SG_EEENS5_IJSG_SC_EEEEEEENSM_INS5_IJNS5_IJNS5_IJSP_SC_EEENS5_IJSN_SC_EEEEEESC_NS5_IJSO_NSA_ILi2EEEEEEEEENS5_IJNS5_IJNS5_IJSU_SY_EEESX_EEESW_NS5_IJSC_SY_EEEEEEEEEEEvNS4_8identityENS5_IJNS4_28SM100_TMA_2SM_LOAD_MULTICASTES26_EEES24_vS25_EENS_8epilogue10collective18CollectiveEpilogueINS29_23Sm100TmaWarpSpecializedILi4ELi2ELi32ELb1ELb0EEEJNS5_IJSG_SG_SF_EEENS5_IJNSM_ISG_SC_EENSM_ISN_SC_EEEEENS_10bfloat16_tESL_S2I_SL_NS29_6fusion15FusionCallbacksIS2D_NS2J_17LinearCombinationIS2I_fS2I_fLNS_15FloatRoundStyleE2EEES2E_S2H_JEEENS4_5SM1004TMEM4LOAD26SM100_TMEM_LOAD_32dp32b32xENS4_13SM90_TMA_LOADENS1K_INS1L_ILi2ELi4ELi3EEENS1N_ILi16EEENSM_INS5_IJSB_SN_EEES1U_EEEENS4_39AutoVectorizingCopyWithAssumedAlignmentILi128EEENS4_14SM90_TMA_STOREES2Y_S30_S30_EEEvvEEEEvNT_6ParamsE,"a",@progbits
	.sectionflags	@""
	.align	4
.nv.constant0._ZN7cutlass13device_kernelINS_4gemm6kernel13GemmUniversalIN4cute5tupleIJiiiiEEENS1_10collective13CollectiveMmaINS1_46MainloopSm100TmaUmmaWarpSpecializedBlockScaledILi3ELi2ELi2ENS5_IJNS4_1CILi8EEENSA_ILi1EEESC_EEEEENS5_IJNSA_ILi256EEENSA_ILi128EEESF_EEENS5_IJNS_12float_e4m3_tENS_13float_ue8m0_tEEEENS5_IJNS5_IJlSC_lEEENS4_6LayoutINS5_IJNS5_IJNS5_IJNSA_ILi32EEENSA_ILi4EEEEEEiEEESQ_NS5_IJSC_iEEEEEENS5_IJNS5_IJNS5_IJNSA_ILi16EEESO_EEEiEEENS5_IJNS5_IJNSA_ILi0EEESC_EEENSA_ILi512EEEEEENS5_IJSW_iEEEEEEEEEEESK_S13_NS4_8TiledMMAINS4_8MMA_AtomIJNS4_27SM100_MMA_MXF8F6F4_2x1SM_SSISI_SI_fSJ_Li256ELi128ELNS4_4UMMA5MajorE0ELS18_0ELNS17_7ScaleInE0ELS19_0EEEEEENSM_INS5_IJSC_SC_SC_EEENS5_IJSW_SW_SW_EEEEENS5_IJNS4_10UnderscoreES1F_S1F_EEEEENS5_IJNS4_18SM100_TMA_2SM_LOADES1I_EEENS5_IJNS4_14ComposedLayoutINS4_7SwizzleILi3ELi4ELi3EEENS4_18smem_ptr_flag_bitsILi8EEENSM_INS5_IJSB_SG_EEENS5_IJSG_SC_EEEEEEENSM_INS5_IJNS5_IJNS5_IJSP_SC_EEENS5_IJSN_SC_EEEEEESC_NS5_IJSO_NSA_ILi2EEEEEEEEENS5_IJNS5_IJNS5_IJSU_SY_EEESX_EEESW_NS5_IJSC_SY_EEEEEEEEEEEvNS4_8identityENS5_IJNS4_28SM100_TMA_2SM_LOAD_MULTICASTES26_EEES24_vS25_EENS_8epilogue10collective18CollectiveEpilogueINS29_23Sm100TmaWarpSpecializedILi4ELi2ELi32ELb1ELb0EEEJNS5_IJSG_SG_SF_EEENS5_IJNSM_ISG_SC_EENSM_ISN_SC_EEEEENS_10bfloat16_tESL_S2I_SL_NS29_6fusion15FusionCallbacksIS2D_NS2J_17LinearCombinationIS2I_fS2I_fLNS_15FloatRoundStyleE2EEES2E_S2H_JEEENS4_5SM1004TMEM4LOAD26SM100_TMEM_LOAD_32dp32b32xENS4_13SM90_TMA_LOADENS1K_INS1L_ILi2ELi4ELi3EEENS1N_ILi16EEENSM_INS5_IJSB_SN_EEES1U_EEEENS4_39AutoVectorizingCopyWithAssumedAlignmentILi128EEENS4_14SM90_TMA_STOREES2Y_S30_S30_EEEvvEEEEvNT_6ParamsE:
	.zero		3968


//--------------------- SYMBOLS --------------------------

	.type		.nv.reservedSmem.offset0,@object
	.size		.nv.reservedSmem.offset0,0x4
	.type		.nv.reservedSmem.cap,@object
	.size		.nv.reservedSmem.cap,0x4
	.type		__assertfail,@function
